//
// Generated by NVIDIA NVVM Compiler
//
// Compiler Build ID: CL-36424714
// Cuda compilation tools, release 13.0, V13.0.88
// Based on NVVM 20.0.0
//

.version 9.0
.target sm_100
.address_size 64

	// .globl	_Z17randomPlaysKernelP5StatePiS1_S1_S0_
.global .align 4 .b8 precalc_xorwow_matrix[102400];
.global .align 4 .b8 precalc_xorwow_offset_matrix[102400];
.global .align 4 .b8 mrg32k3aM1[2304];
.global .align 4 .b8 mrg32k3aM2[2304];
.global .align 4 .b8 mrg32k3aM1SubSeq[2016];
.global .align 4 .b8 mrg32k3aM2SubSeq[2016];
.global .align 4 .b8 mrg32k3aM1Seq[2304];
.global .align 4 .b8 mrg32k3aM2Seq[2304];
.const .align 8 .b8 __cr_lgamma_table[72];

.visible .entry _Z17randomPlaysKernelP5StatePiS1_S1_S0_(
	.param .u64 .ptr .align 1 _Z17randomPlaysKernelP5StatePiS1_S1_S0__param_0,
	.param .u64 .ptr .align 1 _Z17randomPlaysKernelP5StatePiS1_S1_S0__param_1,
	.param .u64 .ptr .align 1 _Z17randomPlaysKernelP5StatePiS1_S1_S0__param_2,
	.param .u64 .ptr .align 1 _Z17randomPlaysKernelP5StatePiS1_S1_S0__param_3,
	.param .u64 .ptr .align 1 _Z17randomPlaysKernelP5StatePiS1_S1_S0__param_4
)
{
	.local .align 8 .b8 	__local_depot0[3784];
	.reg .b64 	%SP;
	.reg .b64 	%SPL;
	.reg .pred 	%p<548>;
	.reg .b16 	%rs<185>;
	.reg .b32 	%r<2763>;
	.reg .b64 	%rd<1075>;

	mov.u64 	%SPL, __local_depot0;
	add.u64 	%rd1, %SPL, 0;
	add.u64 	%rd2, %SPL, 2112;
	add.u64 	%rd3, %SPL, 648;
	add.u64 	%rd4, %SPL, 729;
	add.u64 	%rd5, %SPL, 816;
	add.u64 	%rd6, %SPL, 1464;
	add.u64 	%rd7, %SPL, 0;
	add.u64 	%rd8, %SPL, 648;
	add.u64 	%rd9, %SPL, 729;
	add.u64 	%rd10, %SPL, 0;
	add.u64 	%rd11, %SPL, 648;
	add.u64 	%rd12, %SPL, 729;
	add.u64 	%rd13, %SPL, 816;
	add.u64 	%rd14, %SPL, 1464;
	add.u64 	%rd15, %SPL, 2112;
	add.u64 	%rd16, %SPL, 2760;
	add.u64 	%rd17, %SPL, 3408;
	add.u64 	%rd18, %SPL, 3456;
	mov.u32 	%r1109, %tid.x;
	mov.u32 	%r1, %ctaid.x;
	mov.u32 	%r1110, %ntid.x;
	mad.lo.s32 	%r2, %r1, %r1110, %r1109;
	// begin inline asm
	mov.u64 	%rd189, %clock64;
	// end inline asm
	cvt.u32.u64 	%r1111, %rd189;
	xor.b32  	%r1112, %r1111, -1429050551;
	mul.lo.s32 	%r1113, %r1112, 1099087573;
	{ .reg .b32 tmp; mov.b64 {tmp, %r1114}, %rd189; }
	xor.b32  	%r1115, %r1114, -136515619;
	mul.lo.s32 	%r1116, %r1115, -1703105765;
	add.s32 	%r1117, %r1113, %r1116;
	add.s32 	%r2507, %r1117, 6615241;
	add.s32 	%r2237, %r1113, 123456789;
	st.local.v2.u32 	[%rd17], {%r2507, %r2237};
	xor.b32  	%r2236, %r1113, 362436069;
	add.s32 	%r2235, %r1116, 521288629;
	st.local.v2.u32 	[%rd17+8], {%r2236, %r2235};
	xor.b32  	%r2234, %r1116, 88675123;
	add.s32 	%r2233, %r1113, 5783321;
	st.local.v2.u32 	[%rd17+16], {%r2234, %r2233};
	setp.eq.s32 	%p3, %r2, 0;
	@%p3 bra 	$L__BB0_115;
	cvt.s64.s32 	%rd1051, %r2;
	mov.b32 	%r2220, 0;
$L__BB0_2:
	mov.u64 	%rd20, %rd1051;
	and.b64  	%rd21, %rd20, 3;
	setp.eq.s64 	%p4, %rd21, 0;
	@%p4 bra 	$L__BB0_114;
	mul.wide.u32 	%rd208, %r2220, 3200;
	mov.u64 	%rd209, precalc_xorwow_matrix;
	add.s64 	%rd22, %rd209, %rd208;
	mov.b32 	%r2233, 0;
	mov.u32 	%r2234, %r2233;
	mov.u32 	%r2235, %r2233;
	mov.u32 	%r2236, %r2233;
	mov.u32 	%r2237, %r2233;
	mov.u32 	%r2226, %r2233;
$L__BB0_4:
	mul.wide.u32 	%rd210, %r2226, 4;
	add.s64 	%rd211, %rd17, %rd210;
	ld.local.u32 	%r21, [%rd211+4];
	shl.b32 	%r22, %r2226, 5;
	mov.b32 	%r2232, 0;
$L__BB0_5:
	.pragma "nounroll";
	shr.u32 	%r1121, %r21, %r2232;
	and.b32  	%r1122, %r1121, 1;
	setp.eq.b32 	%p5, %r1122, 1;
	not.pred 	%p6, %p5;
	add.s32 	%r1123, %r22, %r2232;
	mul.lo.s32 	%r1124, %r1123, 5;
	mul.wide.u32 	%rd212, %r1124, 4;
	add.s64 	%rd23, %rd22, %rd212;
	@%p6 bra 	$L__BB0_7;
	ld.global.u32 	%r1125, [%rd23];
	xor.b32  	%r2237, %r2237, %r1125;
	ld.global.u32 	%r1126, [%rd23+4];
	xor.b32  	%r2236, %r2236, %r1126;
	ld.global.u32 	%r1127, [%rd23+8];
	xor.b32  	%r2235, %r2235, %r1127;
	ld.global.u32 	%r1128, [%rd23+12];
	xor.b32  	%r2234, %r2234, %r1128;
	ld.global.u32 	%r1129, [%rd23+16];
	xor.b32  	%r2233, %r2233, %r1129;
$L__BB0_7:
	and.b32  	%r1131, %r1121, 2;
	setp.eq.s32 	%p7, %r1131, 0;
	@%p7 bra 	$L__BB0_9;
	ld.global.u32 	%r1132, [%rd23+20];
	xor.b32  	%r2237, %r2237, %r1132;
	ld.global.u32 	%r1133, [%rd23+24];
	xor.b32  	%r2236, %r2236, %r1133;
	ld.global.u32 	%r1134, [%rd23+28];
	xor.b32  	%r2235, %r2235, %r1134;
	ld.global.u32 	%r1135, [%rd23+32];
	xor.b32  	%r2234, %r2234, %r1135;
	ld.global.u32 	%r1136, [%rd23+36];
	xor.b32  	%r2233, %r2233, %r1136;
$L__BB0_9:
	and.b32  	%r1138, %r1121, 4;
	setp.eq.s32 	%p8, %r1138, 0;
	@%p8 bra 	$L__BB0_11;
	ld.global.u32 	%r1139, [%rd23+40];
	xor.b32  	%r2237, %r2237, %r1139;
	ld.global.u32 	%r1140, [%rd23+44];
	xor.b32  	%r2236, %r2236, %r1140;
	ld.global.u32 	%r1141, [%rd23+48];
	xor.b32  	%r2235, %r2235, %r1141;
	ld.global.u32 	%r1142, [%rd23+52];
	xor.b32  	%r2234, %r2234, %r1142;
	ld.global.u32 	%r1143, [%rd23+56];
	xor.b32  	%r2233, %r2233, %r1143;
$L__BB0_11:
	and.b32  	%r1145, %r1121, 8;
	setp.eq.s32 	%p9, %r1145, 0;
	@%p9 bra 	$L__BB0_13;
	ld.global.u32 	%r1146, [%rd23+60];
	xor.b32  	%r2237, %r2237, %r1146;
	ld.global.u32 	%r1147, [%rd23+64];
	xor.b32  	%r2236, %r2236, %r1147;
	ld.global.u32 	%r1148, [%rd23+68];
	xor.b32  	%r2235, %r2235, %r1148;
	ld.global.u32 	%r1149, [%rd23+72];
	xor.b32  	%r2234, %r2234, %r1149;
	ld.global.u32 	%r1150, [%rd23+76];
	xor.b32  	%r2233, %r2233, %r1150;
$L__BB0_13:
	and.b32  	%r1152, %r1121, 16;
	setp.eq.s32 	%p10, %r1152, 0;
	@%p10 bra 	$L__BB0_15;
	ld.global.u32 	%r1153, [%rd23+80];
	xor.b32  	%r2237, %r2237, %r1153;
	ld.global.u32 	%r1154, [%rd23+84];
	xor.b32  	%r2236, %r2236, %r1154;
	ld.global.u32 	%r1155, [%rd23+88];
	xor.b32  	%r2235, %r2235, %r1155;
	ld.global.u32 	%r1156, [%rd23+92];
	xor.b32  	%r2234, %r2234, %r1156;
	ld.global.u32 	%r1157, [%rd23+96];
	xor.b32  	%r2233, %r2233, %r1157;
$L__BB0_15:
	and.b32  	%r1159, %r1121, 32;
	setp.eq.s32 	%p11, %r1159, 0;
	@%p11 bra 	$L__BB0_17;
	ld.global.u32 	%r1160, [%rd23+100];
	xor.b32  	%r2237, %r2237, %r1160;
	ld.global.u32 	%r1161, [%rd23+104];
	xor.b32  	%r2236, %r2236, %r1161;
	ld.global.u32 	%r1162, [%rd23+108];
	xor.b32  	%r2235, %r2235, %r1162;
	ld.global.u32 	%r1163, [%rd23+112];
	xor.b32  	%r2234, %r2234, %r1163;
	ld.global.u32 	%r1164, [%rd23+116];
	xor.b32  	%r2233, %r2233, %r1164;
$L__BB0_17:
	and.b32  	%r1166, %r1121, 64;
	setp.eq.s32 	%p12, %r1166, 0;
	@%p12 bra 	$L__BB0_19;
	ld.global.u32 	%r1167, [%rd23+120];
	xor.b32  	%r2237, %r2237, %r1167;
	ld.global.u32 	%r1168, [%rd23+124];
	xor.b32  	%r2236, %r2236, %r1168;
	ld.global.u32 	%r1169, [%rd23+128];
	xor.b32  	%r2235, %r2235, %r1169;
	ld.global.u32 	%r1170, [%rd23+132];
	xor.b32  	%r2234, %r2234, %r1170;
	ld.global.u32 	%r1171, [%rd23+136];
	xor.b32  	%r2233, %r2233, %r1171;
$L__BB0_19:
	and.b32  	%r1173, %r1121, 128;
	setp.eq.s32 	%p13, %r1173, 0;
	@%p13 bra 	$L__BB0_21;
	ld.global.u32 	%r1174, [%rd23+140];
	xor.b32  	%r2237, %r2237, %r1174;
	ld.global.u32 	%r1175, [%rd23+144];
	xor.b32  	%r2236, %r2236, %r1175;
	ld.global.u32 	%r1176, [%rd23+148];
	xor.b32  	%r2235, %r2235, %r1176;
	ld.global.u32 	%r1177, [%rd23+152];
	xor.b32  	%r2234, %r2234, %r1177;
	ld.global.u32 	%r1178, [%rd23+156];
	xor.b32  	%r2233, %r2233, %r1178;
$L__BB0_21:
	and.b32  	%r1180, %r1121, 256;
	setp.eq.s32 	%p14, %r1180, 0;
	@%p14 bra 	$L__BB0_23;
	ld.global.u32 	%r1181, [%rd23+160];
	xor.b32  	%r2237, %r2237, %r1181;
	ld.global.u32 	%r1182, [%rd23+164];
	xor.b32  	%r2236, %r2236, %r1182;
	ld.global.u32 	%r1183, [%rd23+168];
	xor.b32  	%r2235, %r2235, %r1183;
	ld.global.u32 	%r1184, [%rd23+172];
	xor.b32  	%r2234, %r2234, %r1184;
	ld.global.u32 	%r1185, [%rd23+176];
	xor.b32  	%r2233, %r2233, %r1185;
$L__BB0_23:
	and.b32  	%r1187, %r1121, 512;
	setp.eq.s32 	%p15, %r1187, 0;
	@%p15 bra 	$L__BB0_25;
	ld.global.u32 	%r1188, [%rd23+180];
	xor.b32  	%r2237, %r2237, %r1188;
	ld.global.u32 	%r1189, [%rd23+184];
	xor.b32  	%r2236, %r2236, %r1189;
	ld.global.u32 	%r1190, [%rd23+188];
	xor.b32  	%r2235, %r2235, %r1190;
	ld.global.u32 	%r1191, [%rd23+192];
	xor.b32  	%r2234, %r2234, %r1191;
	ld.global.u32 	%r1192, [%rd23+196];
	xor.b32  	%r2233, %r2233, %r1192;
$L__BB0_25:
	and.b32  	%r1194, %r1121, 1024;
	setp.eq.s32 	%p16, %r1194, 0;
	@%p16 bra 	$L__BB0_27;
	ld.global.u32 	%r1195, [%rd23+200];
	xor.b32  	%r2237, %r2237, %r1195;
	ld.global.u32 	%r1196, [%rd23+204];
	xor.b32  	%r2236, %r2236, %r1196;
	ld.global.u32 	%r1197, [%rd23+208];
	xor.b32  	%r2235, %r2235, %r1197;
	ld.global.u32 	%r1198, [%rd23+212];
	xor.b32  	%r2234, %r2234, %r1198;
	ld.global.u32 	%r1199, [%rd23+216];
	xor.b32  	%r2233, %r2233, %r1199;
$L__BB0_27:
	and.b32  	%r1201, %r1121, 2048;
	setp.eq.s32 	%p17, %r1201, 0;
	@%p17 bra 	$L__BB0_29;
	ld.global.u32 	%r1202, [%rd23+220];
	xor.b32  	%r2237, %r2237, %r1202;
	ld.global.u32 	%r1203, [%rd23+224];
	xor.b32  	%r2236, %r2236, %r1203;
	ld.global.u32 	%r1204, [%rd23+228];
	xor.b32  	%r2235, %r2235, %r1204;
	ld.global.u32 	%r1205, [%rd23+232];
	xor.b32  	%r2234, %r2234, %r1205;
	ld.global.u32 	%r1206, [%rd23+236];
	xor.b32  	%r2233, %r2233, %r1206;
$L__BB0_29:
	and.b32  	%r1208, %r1121, 4096;
	setp.eq.s32 	%p18, %r1208, 0;
	@%p18 bra 	$L__BB0_31;
	ld.global.u32 	%r1209, [%rd23+240];
	xor.b32  	%r2237, %r2237, %r1209;
	ld.global.u32 	%r1210, [%rd23+244];
	xor.b32  	%r2236, %r2236, %r1210;
	ld.global.u32 	%r1211, [%rd23+248];
	xor.b32  	%r2235, %r2235, %r1211;
	ld.global.u32 	%r1212, [%rd23+252];
	xor.b32  	%r2234, %r2234, %r1212;
	ld.global.u32 	%r1213, [%rd23+256];
	xor.b32  	%r2233, %r2233, %r1213;
$L__BB0_31:
	and.b32  	%r1215, %r1121, 8192;
	setp.eq.s32 	%p19, %r1215, 0;
	@%p19 bra 	$L__BB0_33;
	ld.global.u32 	%r1216, [%rd23+260];
	xor.b32  	%r2237, %r2237, %r1216;
	ld.global.u32 	%r1217, [%rd23+264];
	xor.b32  	%r2236, %r2236, %r1217;
	ld.global.u32 	%r1218, [%rd23+268];
	xor.b32  	%r2235, %r2235, %r1218;
	ld.global.u32 	%r1219, [%rd23+272];
	xor.b32  	%r2234, %r2234, %r1219;
	ld.global.u32 	%r1220, [%rd23+276];
	xor.b32  	%r2233, %r2233, %r1220;
$L__BB0_33:
	and.b32  	%r1222, %r1121, 16384;
	setp.eq.s32 	%p20, %r1222, 0;
	@%p20 bra 	$L__BB0_35;
	ld.global.u32 	%r1223, [%rd23+280];
	xor.b32  	%r2237, %r2237, %r1223;
	ld.global.u32 	%r1224, [%rd23+284];
	xor.b32  	%r2236, %r2236, %r1224;
	ld.global.u32 	%r1225, [%rd23+288];
	xor.b32  	%r2235, %r2235, %r1225;
	ld.global.u32 	%r1226, [%rd23+292];
	xor.b32  	%r2234, %r2234, %r1226;
	ld.global.u32 	%r1227, [%rd23+296];
	xor.b32  	%r2233, %r2233, %r1227;
$L__BB0_35:
	and.b32  	%r1229, %r1121, 32768;
	setp.eq.s32 	%p21, %r1229, 0;
	@%p21 bra 	$L__BB0_37;
	ld.global.u32 	%r1230, [%rd23+300];
	xor.b32  	%r2237, %r2237, %r1230;
	ld.global.u32 	%r1231, [%rd23+304];
	xor.b32  	%r2236, %r2236, %r1231;
	ld.global.u32 	%r1232, [%rd23+308];
	xor.b32  	%r2235, %r2235, %r1232;
	ld.global.u32 	%r1233, [%rd23+312];
	xor.b32  	%r2234, %r2234, %r1233;
	ld.global.u32 	%r1234, [%rd23+316];
	xor.b32  	%r2233, %r2233, %r1234;
$L__BB0_37:
	add.s32 	%r2232, %r2232, 16;
	setp.ne.s32 	%p22, %r2232, 32;
	@%p22 bra 	$L__BB0_5;
	mad.lo.s32 	%r1235, %r2226, -31, %r22;
	add.s32 	%r2226, %r1235, 1;
	setp.ne.s32 	%p23, %r2226, 5;
	@%p23 bra 	$L__BB0_4;
	st.local.u32 	[%rd17+4], %r2237;
	st.local.v2.u32 	[%rd17+8], {%r2236, %r2235};
	st.local.v2.u32 	[%rd17+16], {%r2234, %r2233};
	setp.eq.s64 	%p24, %rd21, 1;
	@%p24 bra 	$L__BB0_114;
	mov.b32 	%r2233, 0;
	mov.u32 	%r2234, %r2233;
	mov.u32 	%r2235, %r2233;
	mov.u32 	%r2236, %r2233;
	mov.u32 	%r2237, %r2233;
	mov.u32 	%r2318, %r2233;
$L__BB0_41:
	mul.wide.u32 	%rd213, %r2318, 4;
	add.s64 	%rd214, %rd17, %rd213;
	ld.local.u32 	%r197, [%rd214+4];
	shl.b32 	%r198, %r2318, 5;
	mov.b32 	%r2324, 0;
$L__BB0_42:
	.pragma "nounroll";
	shr.u32 	%r1238, %r197, %r2324;
	and.b32  	%r1239, %r1238, 1;
	setp.eq.b32 	%p25, %r1239, 1;
	not.pred 	%p26, %p25;
	add.s32 	%r1240, %r198, %r2324;
	mul.lo.s32 	%r1241, %r1240, 5;
	mul.wide.u32 	%rd215, %r1241, 4;
	add.s64 	%rd24, %rd22, %rd215;
	@%p26 bra 	$L__BB0_44;
	ld.global.u32 	%r1242, [%rd24];
	xor.b32  	%r2237, %r2237, %r1242;
	ld.global.u32 	%r1243, [%rd24+4];
	xor.b32  	%r2236, %r2236, %r1243;
	ld.global.u32 	%r1244, [%rd24+8];
	xor.b32  	%r2235, %r2235, %r1244;
	ld.global.u32 	%r1245, [%rd24+12];
	xor.b32  	%r2234, %r2234, %r1245;
	ld.global.u32 	%r1246, [%rd24+16];
	xor.b32  	%r2233, %r2233, %r1246;
$L__BB0_44:
	and.b32  	%r1248, %r1238, 2;
	setp.eq.s32 	%p27, %r1248, 0;
	@%p27 bra 	$L__BB0_46;
	ld.global.u32 	%r1249, [%rd24+20];
	xor.b32  	%r2237, %r2237, %r1249;
	ld.global.u32 	%r1250, [%rd24+24];
	xor.b32  	%r2236, %r2236, %r1250;
	ld.global.u32 	%r1251, [%rd24+28];
	xor.b32  	%r2235, %r2235, %r1251;
	ld.global.u32 	%r1252, [%rd24+32];
	xor.b32  	%r2234, %r2234, %r1252;
	ld.global.u32 	%r1253, [%rd24+36];
	xor.b32  	%r2233, %r2233, %r1253;
$L__BB0_46:
	and.b32  	%r1255, %r1238, 4;
	setp.eq.s32 	%p28, %r1255, 0;
	@%p28 bra 	$L__BB0_48;
	ld.global.u32 	%r1256, [%rd24+40];
	xor.b32  	%r2237, %r2237, %r1256;
	ld.global.u32 	%r1257, [%rd24+44];
	xor.b32  	%r2236, %r2236, %r1257;
	ld.global.u32 	%r1258, [%rd24+48];
	xor.b32  	%r2235, %r2235, %r1258;
	ld.global.u32 	%r1259, [%rd24+52];
	xor.b32  	%r2234, %r2234, %r1259;
	ld.global.u32 	%r1260, [%rd24+56];
	xor.b32  	%r2233, %r2233, %r1260;
$L__BB0_48:
	and.b32  	%r1262, %r1238, 8;
	setp.eq.s32 	%p29, %r1262, 0;
	@%p29 bra 	$L__BB0_50;
	ld.global.u32 	%r1263, [%rd24+60];
	xor.b32  	%r2237, %r2237, %r1263;
	ld.global.u32 	%r1264, [%rd24+64];
	xor.b32  	%r2236, %r2236, %r1264;
	ld.global.u32 	%r1265, [%rd24+68];
	xor.b32  	%r2235, %r2235, %r1265;
	ld.global.u32 	%r1266, [%rd24+72];
	xor.b32  	%r2234, %r2234, %r1266;
	ld.global.u32 	%r1267, [%rd24+76];
	xor.b32  	%r2233, %r2233, %r1267;
$L__BB0_50:
	and.b32  	%r1269, %r1238, 16;
	setp.eq.s32 	%p30, %r1269, 0;
	@%p30 bra 	$L__BB0_52;
	ld.global.u32 	%r1270, [%rd24+80];
	xor.b32  	%r2237, %r2237, %r1270;
	ld.global.u32 	%r1271, [%rd24+84];
	xor.b32  	%r2236, %r2236, %r1271;
	ld.global.u32 	%r1272, [%rd24+88];
	xor.b32  	%r2235, %r2235, %r1272;
	ld.global.u32 	%r1273, [%rd24+92];
	xor.b32  	%r2234, %r2234, %r1273;
	ld.global.u32 	%r1274, [%rd24+96];
	xor.b32  	%r2233, %r2233, %r1274;
$L__BB0_52:
	and.b32  	%r1276, %r1238, 32;
	setp.eq.s32 	%p31, %r1276, 0;
	@%p31 bra 	$L__BB0_54;
	ld.global.u32 	%r1277, [%rd24+100];
	xor.b32  	%r2237, %r2237, %r1277;
	ld.global.u32 	%r1278, [%rd24+104];
	xor.b32  	%r2236, %r2236, %r1278;
	ld.global.u32 	%r1279, [%rd24+108];
	xor.b32  	%r2235, %r2235, %r1279;
	ld.global.u32 	%r1280, [%rd24+112];
	xor.b32  	%r2234, %r2234, %r1280;
	ld.global.u32 	%r1281, [%rd24+116];
	xor.b32  	%r2233, %r2233, %r1281;
$L__BB0_54:
	and.b32  	%r1283, %r1238, 64;
	setp.eq.s32 	%p32, %r1283, 0;
	@%p32 bra 	$L__BB0_56;
	ld.global.u32 	%r1284, [%rd24+120];
	xor.b32  	%r2237, %r2237, %r1284;
	ld.global.u32 	%r1285, [%rd24+124];
	xor.b32  	%r2236, %r2236, %r1285;
	ld.global.u32 	%r1286, [%rd24+128];
	xor.b32  	%r2235, %r2235, %r1286;
	ld.global.u32 	%r1287, [%rd24+132];
	xor.b32  	%r2234, %r2234, %r1287;
	ld.global.u32 	%r1288, [%rd24+136];
	xor.b32  	%r2233, %r2233, %r1288;
$L__BB0_56:
	and.b32  	%r1290, %r1238, 128;
	setp.eq.s32 	%p33, %r1290, 0;
	@%p33 bra 	$L__BB0_58;
	ld.global.u32 	%r1291, [%rd24+140];
	xor.b32  	%r2237, %r2237, %r1291;
	ld.global.u32 	%r1292, [%rd24+144];
	xor.b32  	%r2236, %r2236, %r1292;
	ld.global.u32 	%r1293, [%rd24+148];
	xor.b32  	%r2235, %r2235, %r1293;
	ld.global.u32 	%r1294, [%rd24+152];
	xor.b32  	%r2234, %r2234, %r1294;
	ld.global.u32 	%r1295, [%rd24+156];
	xor.b32  	%r2233, %r2233, %r1295;
$L__BB0_58:
	and.b32  	%r1297, %r1238, 256;
	setp.eq.s32 	%p34, %r1297, 0;
	@%p34 bra 	$L__BB0_60;
	ld.global.u32 	%r1298, [%rd24+160];
	xor.b32  	%r2237, %r2237, %r1298;
	ld.global.u32 	%r1299, [%rd24+164];
	xor.b32  	%r2236, %r2236, %r1299;
	ld.global.u32 	%r1300, [%rd24+168];
	xor.b32  	%r2235, %r2235, %r1300;
	ld.global.u32 	%r1301, [%rd24+172];
	xor.b32  	%r2234, %r2234, %r1301;
	ld.global.u32 	%r1302, [%rd24+176];
	xor.b32  	%r2233, %r2233, %r1302;
$L__BB0_60:
	and.b32  	%r1304, %r1238, 512;
	setp.eq.s32 	%p35, %r1304, 0;
	@%p35 bra 	$L__BB0_62;
	ld.global.u32 	%r1305, [%rd24+180];
	xor.b32  	%r2237, %r2237, %r1305;
	ld.global.u32 	%r1306, [%rd24+184];
	xor.b32  	%r2236, %r2236, %r1306;
	ld.global.u32 	%r1307, [%rd24+188];
	xor.b32  	%r2235, %r2235, %r1307;
	ld.global.u32 	%r1308, [%rd24+192];
	xor.b32  	%r2234, %r2234, %r1308;
	ld.global.u32 	%r1309, [%rd24+196];
	xor.b32  	%r2233, %r2233, %r1309;
$L__BB0_62:
	and.b32  	%r1311, %r1238, 1024;
	setp.eq.s32 	%p36, %r1311, 0;
	@%p36 bra 	$L__BB0_64;
	ld.global.u32 	%r1312, [%rd24+200];
	xor.b32  	%r2237, %r2237, %r1312;
	ld.global.u32 	%r1313, [%rd24+204];
	xor.b32  	%r2236, %r2236, %r1313;
	ld.global.u32 	%r1314, [%rd24+208];
	xor.b32  	%r2235, %r2235, %r1314;
	ld.global.u32 	%r1315, [%rd24+212];
	xor.b32  	%r2234, %r2234, %r1315;
	ld.global.u32 	%r1316, [%rd24+216];
	xor.b32  	%r2233, %r2233, %r1316;
$L__BB0_64:
	and.b32  	%r1318, %r1238, 2048;
	setp.eq.s32 	%p37, %r1318, 0;
	@%p37 bra 	$L__BB0_66;
	ld.global.u32 	%r1319, [%rd24+220];
	xor.b32  	%r2237, %r2237, %r1319;
	ld.global.u32 	%r1320, [%rd24+224];
	xor.b32  	%r2236, %r2236, %r1320;
	ld.global.u32 	%r1321, [%rd24+228];
	xor.b32  	%r2235, %r2235, %r1321;
	ld.global.u32 	%r1322, [%rd24+232];
	xor.b32  	%r2234, %r2234, %r1322;
	ld.global.u32 	%r1323, [%rd24+236];
	xor.b32  	%r2233, %r2233, %r1323;
$L__BB0_66:
	and.b32  	%r1325, %r1238, 4096;
	setp.eq.s32 	%p38, %r1325, 0;
	@%p38 bra 	$L__BB0_68;
	ld.global.u32 	%r1326, [%rd24+240];
	xor.b32  	%r2237, %r2237, %r1326;
	ld.global.u32 	%r1327, [%rd24+244];
	xor.b32  	%r2236, %r2236, %r1327;
	ld.global.u32 	%r1328, [%rd24+248];
	xor.b32  	%r2235, %r2235, %r1328;
	ld.global.u32 	%r1329, [%rd24+252];
	xor.b32  	%r2234, %r2234, %r1329;
	ld.global.u32 	%r1330, [%rd24+256];
	xor.b32  	%r2233, %r2233, %r1330;
$L__BB0_68:
	and.b32  	%r1332, %r1238, 8192;
	setp.eq.s32 	%p39, %r1332, 0;
	@%p39 bra 	$L__BB0_70;
	ld.global.u32 	%r1333, [%rd24+260];
	xor.b32  	%r2237, %r2237, %r1333;
	ld.global.u32 	%r1334, [%rd24+264];
	xor.b32  	%r2236, %r2236, %r1334;
	ld.global.u32 	%r1335, [%rd24+268];
	xor.b32  	%r2235, %r2235, %r1335;
	ld.global.u32 	%r1336, [%rd24+272];
	xor.b32  	%r2234, %r2234, %r1336;
	ld.global.u32 	%r1337, [%rd24+276];
	xor.b32  	%r2233, %r2233, %r1337;
$L__BB0_70:
	and.b32  	%r1339, %r1238, 16384;
	setp.eq.s32 	%p40, %r1339, 0;
	@%p40 bra 	$L__BB0_72;
	ld.global.u32 	%r1340, [%rd24+280];
	xor.b32  	%r2237, %r2237, %r1340;
	ld.global.u32 	%r1341, [%rd24+284];
	xor.b32  	%r2236, %r2236, %r1341;
	ld.global.u32 	%r1342, [%rd24+288];
	xor.b32  	%r2235, %r2235, %r1342;
	ld.global.u32 	%r1343, [%rd24+292];
	xor.b32  	%r2234, %r2234, %r1343;
	ld.global.u32 	%r1344, [%rd24+296];
	xor.b32  	%r2233, %r2233, %r1344;
$L__BB0_72:
	and.b32  	%r1346, %r1238, 32768;
	setp.eq.s32 	%p41, %r1346, 0;
	@%p41 bra 	$L__BB0_74;
	ld.global.u32 	%r1347, [%rd24+300];
	xor.b32  	%r2237, %r2237, %r1347;
	ld.global.u32 	%r1348, [%rd24+304];
	xor.b32  	%r2236, %r2236, %r1348;
	ld.global.u32 	%r1349, [%rd24+308];
	xor.b32  	%r2235, %r2235, %r1349;
	ld.global.u32 	%r1350, [%rd24+312];
	xor.b32  	%r2234, %r2234, %r1350;
	ld.global.u32 	%r1351, [%rd24+316];
	xor.b32  	%r2233, %r2233, %r1351;
$L__BB0_74:
	add.s32 	%r2324, %r2324, 16;
	setp.ne.s32 	%p42, %r2324, 32;
	@%p42 bra 	$L__BB0_42;
	mad.lo.s32 	%r1352, %r2318, -31, %r198;
	add.s32 	%r2318, %r1352, 1;
	setp.ne.s32 	%p43, %r2318, 5;
	@%p43 bra 	$L__BB0_41;
	st.local.u32 	[%rd17+4], %r2237;
	st.local.v2.u32 	[%rd17+8], {%r2236, %r2235};
	st.local.v2.u32 	[%rd17+16], {%r2234, %r2233};
	setp.ne.s64 	%p44, %rd21, 3;
	@%p44 bra 	$L__BB0_114;
	mov.b32 	%r2233, 0;
	mov.u32 	%r2234, %r2233;
	mov.u32 	%r2235, %r2233;
	mov.u32 	%r2236, %r2233;
	mov.u32 	%r2237, %r2233;
	mov.u32 	%r2410, %r2233;
$L__BB0_78:
	mul.wide.u32 	%rd216, %r2410, 4;
	add.s64 	%rd217, %rd17, %rd216;
	ld.local.u32 	%r373, [%rd217+4];
	shl.b32 	%r374, %r2410, 5;
	mov.b32 	%r2416, 0;
$L__BB0_79:
	.pragma "nounroll";
	shr.u32 	%r1355, %r373, %r2416;
	and.b32  	%r1356, %r1355, 1;
	setp.eq.b32 	%p45, %r1356, 1;
	not.pred 	%p46, %p45;
	add.s32 	%r1357, %r374, %r2416;
	mul.lo.s32 	%r1358, %r1357, 5;
	mul.wide.u32 	%rd218, %r1358, 4;
	add.s64 	%rd25, %rd22, %rd218;
	@%p46 bra 	$L__BB0_81;
	ld.global.u32 	%r1359, [%rd25];
	xor.b32  	%r2237, %r2237, %r1359;
	ld.global.u32 	%r1360, [%rd25+4];
	xor.b32  	%r2236, %r2236, %r1360;
	ld.global.u32 	%r1361, [%rd25+8];
	xor.b32  	%r2235, %r2235, %r1361;
	ld.global.u32 	%r1362, [%rd25+12];
	xor.b32  	%r2234, %r2234, %r1362;
	ld.global.u32 	%r1363, [%rd25+16];
	xor.b32  	%r2233, %r2233, %r1363;
$L__BB0_81:
	and.b32  	%r1365, %r1355, 2;
	setp.eq.s32 	%p47, %r1365, 0;
	@%p47 bra 	$L__BB0_83;
	ld.global.u32 	%r1366, [%rd25+20];
	xor.b32  	%r2237, %r2237, %r1366;
	ld.global.u32 	%r1367, [%rd25+24];
	xor.b32  	%r2236, %r2236, %r1367;
	ld.global.u32 	%r1368, [%rd25+28];
	xor.b32  	%r2235, %r2235, %r1368;
	ld.global.u32 	%r1369, [%rd25+32];
	xor.b32  	%r2234, %r2234, %r1369;
	ld.global.u32 	%r1370, [%rd25+36];
	xor.b32  	%r2233, %r2233, %r1370;
$L__BB0_83:
	and.b32  	%r1372, %r1355, 4;
	setp.eq.s32 	%p48, %r1372, 0;
	@%p48 bra 	$L__BB0_85;
	ld.global.u32 	%r1373, [%rd25+40];
	xor.b32  	%r2237, %r2237, %r1373;
	ld.global.u32 	%r1374, [%rd25+44];
	xor.b32  	%r2236, %r2236, %r1374;
	ld.global.u32 	%r1375, [%rd25+48];
	xor.b32  	%r2235, %r2235, %r1375;
	ld.global.u32 	%r1376, [%rd25+52];
	xor.b32  	%r2234, %r2234, %r1376;
	ld.global.u32 	%r1377, [%rd25+56];
	xor.b32  	%r2233, %r2233, %r1377;
$L__BB0_85:
	and.b32  	%r1379, %r1355, 8;
	setp.eq.s32 	%p49, %r1379, 0;
	@%p49 bra 	$L__BB0_87;
	ld.global.u32 	%r1380, [%rd25+60];
	xor.b32  	%r2237, %r2237, %r1380;
	ld.global.u32 	%r1381, [%rd25+64];
	xor.b32  	%r2236, %r2236, %r1381;
	ld.global.u32 	%r1382, [%rd25+68];
	xor.b32  	%r2235, %r2235, %r1382;
	ld.global.u32 	%r1383, [%rd25+72];
	xor.b32  	%r2234, %r2234, %r1383;
	ld.global.u32 	%r1384, [%rd25+76];
	xor.b32  	%r2233, %r2233, %r1384;
$L__BB0_87:
	and.b32  	%r1386, %r1355, 16;
	setp.eq.s32 	%p50, %r1386, 0;
	@%p50 bra 	$L__BB0_89;
	ld.global.u32 	%r1387, [%rd25+80];
	xor.b32  	%r2237, %r2237, %r1387;
	ld.global.u32 	%r1388, [%rd25+84];
	xor.b32  	%r2236, %r2236, %r1388;
	ld.global.u32 	%r1389, [%rd25+88];
	xor.b32  	%r2235, %r2235, %r1389;
	ld.global.u32 	%r1390, [%rd25+92];
	xor.b32  	%r2234, %r2234, %r1390;
	ld.global.u32 	%r1391, [%rd25+96];
	xor.b32  	%r2233, %r2233, %r1391;
$L__BB0_89:
	and.b32  	%r1393, %r1355, 32;
	setp.eq.s32 	%p51, %r1393, 0;
	@%p51 bra 	$L__BB0_91;
	ld.global.u32 	%r1394, [%rd25+100];
	xor.b32  	%r2237, %r2237, %r1394;
	ld.global.u32 	%r1395, [%rd25+104];
	xor.b32  	%r2236, %r2236, %r1395;
	ld.global.u32 	%r1396, [%rd25+108];
	xor.b32  	%r2235, %r2235, %r1396;
	ld.global.u32 	%r1397, [%rd25+112];
	xor.b32  	%r2234, %r2234, %r1397;
	ld.global.u32 	%r1398, [%rd25+116];
	xor.b32  	%r2233, %r2233, %r1398;
$L__BB0_91:
	and.b32  	%r1400, %r1355, 64;
	setp.eq.s32 	%p52, %r1400, 0;
	@%p52 bra 	$L__BB0_93;
	ld.global.u32 	%r1401, [%rd25+120];
	xor.b32  	%r2237, %r2237, %r1401;
	ld.global.u32 	%r1402, [%rd25+124];
	xor.b32  	%r2236, %r2236, %r1402;
	ld.global.u32 	%r1403, [%rd25+128];
	xor.b32  	%r2235, %r2235, %r1403;
	ld.global.u32 	%r1404, [%rd25+132];
	xor.b32  	%r2234, %r2234, %r1404;
	ld.global.u32 	%r1405, [%rd25+136];
	xor.b32  	%r2233, %r2233, %r1405;
$L__BB0_93:
	and.b32  	%r1407, %r1355, 128;
	setp.eq.s32 	%p53, %r1407, 0;
	@%p53 bra 	$L__BB0_95;
	ld.global.u32 	%r1408, [%rd25+140];
	xor.b32  	%r2237, %r2237, %r1408;
	ld.global.u32 	%r1409, [%rd25+144];
	xor.b32  	%r2236, %r2236, %r1409;
	ld.global.u32 	%r1410, [%rd25+148];
	xor.b32  	%r2235, %r2235, %r1410;
	ld.global.u32 	%r1411, [%rd25+152];
	xor.b32  	%r2234, %r2234, %r1411;
	ld.global.u32 	%r1412, [%rd25+156];
	xor.b32  	%r2233, %r2233, %r1412;
$L__BB0_95:
	and.b32  	%r1414, %r1355, 256;
	setp.eq.s32 	%p54, %r1414, 0;
	@%p54 bra 	$L__BB0_97;
	ld.global.u32 	%r1415, [%rd25+160];
	xor.b32  	%r2237, %r2237, %r1415;
	ld.global.u32 	%r1416, [%rd25+164];
	xor.b32  	%r2236, %r2236, %r1416;
	ld.global.u32 	%r1417, [%rd25+168];
	xor.b32  	%r2235, %r2235, %r1417;
	ld.global.u32 	%r1418, [%rd25+172];
	xor.b32  	%r2234, %r2234, %r1418;
	ld.global.u32 	%r1419, [%rd25+176];
	xor.b32  	%r2233, %r2233, %r1419;
$L__BB0_97:
	and.b32  	%r1421, %r1355, 512;
	setp.eq.s32 	%p55, %r1421, 0;
	@%p55 bra 	$L__BB0_99;
	ld.global.u32 	%r1422, [%rd25+180];
	xor.b32  	%r2237, %r2237, %r1422;
	ld.global.u32 	%r1423, [%rd25+184];
	xor.b32  	%r2236, %r2236, %r1423;
	ld.global.u32 	%r1424, [%rd25+188];
	xor.b32  	%r2235, %r2235, %r1424;
	ld.global.u32 	%r1425, [%rd25+192];
	xor.b32  	%r2234, %r2234, %r1425;
	ld.global.u32 	%r1426, [%rd25+196];
	xor.b32  	%r2233, %r2233, %r1426;
$L__BB0_99:
	and.b32  	%r1428, %r1355, 1024;
	setp.eq.s32 	%p56, %r1428, 0;
	@%p56 bra 	$L__BB0_101;
	ld.global.u32 	%r1429, [%rd25+200];
	xor.b32  	%r2237, %r2237, %r1429;
	ld.global.u32 	%r1430, [%rd25+204];
	xor.b32  	%r2236, %r2236, %r1430;
	ld.global.u32 	%r1431, [%rd25+208];
	xor.b32  	%r2235, %r2235, %r1431;
	ld.global.u32 	%r1432, [%rd25+212];
	xor.b32  	%r2234, %r2234, %r1432;
	ld.global.u32 	%r1433, [%rd25+216];
	xor.b32  	%r2233, %r2233, %r1433;
$L__BB0_101:
	and.b32  	%r1435, %r1355, 2048;
	setp.eq.s32 	%p57, %r1435, 0;
	@%p57 bra 	$L__BB0_103;
	ld.global.u32 	%r1436, [%rd25+220];
	xor.b32  	%r2237, %r2237, %r1436;
	ld.global.u32 	%r1437, [%rd25+224];
	xor.b32  	%r2236, %r2236, %r1437;
	ld.global.u32 	%r1438, [%rd25+228];
	xor.b32  	%r2235, %r2235, %r1438;
	ld.global.u32 	%r1439, [%rd25+232];
	xor.b32  	%r2234, %r2234, %r1439;
	ld.global.u32 	%r1440, [%rd25+236];
	xor.b32  	%r2233, %r2233, %r1440;
$L__BB0_103:
	and.b32  	%r1442, %r1355, 4096;
	setp.eq.s32 	%p58, %r1442, 0;
	@%p58 bra 	$L__BB0_105;
	ld.global.u32 	%r1443, [%rd25+240];
	xor.b32  	%r2237, %r2237, %r1443;
	ld.global.u32 	%r1444, [%rd25+244];
	xor.b32  	%r2236, %r2236, %r1444;
	ld.global.u32 	%r1445, [%rd25+248];
	xor.b32  	%r2235, %r2235, %r1445;
	ld.global.u32 	%r1446, [%rd25+252];
	xor.b32  	%r2234, %r2234, %r1446;
	ld.global.u32 	%r1447, [%rd25+256];
	xor.b32  	%r2233, %r2233, %r1447;
$L__BB0_105:
	and.b32  	%r1449, %r1355, 8192;
	setp.eq.s32 	%p59, %r1449, 0;
	@%p59 bra 	$L__BB0_107;
	ld.global.u32 	%r1450, [%rd25+260];
	xor.b32  	%r2237, %r2237, %r1450;
	ld.global.u32 	%r1451, [%rd25+264];
	xor.b32  	%r2236, %r2236, %r1451;
	ld.global.u32 	%r1452, [%rd25+268];
	xor.b32  	%r2235, %r2235, %r1452;
	ld.global.u32 	%r1453, [%rd25+272];
	xor.b32  	%r2234, %r2234, %r1453;
	ld.global.u32 	%r1454, [%rd25+276];
	xor.b32  	%r2233, %r2233, %r1454;
$L__BB0_107:
	and.b32  	%r1456, %r1355, 16384;
	setp.eq.s32 	%p60, %r1456, 0;
	@%p60 bra 	$L__BB0_109;
	ld.global.u32 	%r1457, [%rd25+280];
	xor.b32  	%r2237, %r2237, %r1457;
	ld.global.u32 	%r1458, [%rd25+284];
	xor.b32  	%r2236, %r2236, %r1458;
	ld.global.u32 	%r1459, [%rd25+288];
	xor.b32  	%r2235, %r2235, %r1459;
	ld.global.u32 	%r1460, [%rd25+292];
	xor.b32  	%r2234, %r2234, %r1460;
	ld.global.u32 	%r1461, [%rd25+296];
	xor.b32  	%r2233, %r2233, %r1461;
$L__BB0_109:
	and.b32  	%r1463, %r1355, 32768;
	setp.eq.s32 	%p61, %r1463, 0;
	@%p61 bra 	$L__BB0_111;
	ld.global.u32 	%r1464, [%rd25+300];
	xor.b32  	%r2237, %r2237, %r1464;
	ld.global.u32 	%r1465, [%rd25+304];
	xor.b32  	%r2236, %r2236, %r1465;
	ld.global.u32 	%r1466, [%rd25+308];
	xor.b32  	%r2235, %r2235, %r1466;
	ld.global.u32 	%r1467, [%rd25+312];
	xor.b32  	%r2234, %r2234, %r1467;
	ld.global.u32 	%r1468, [%rd25+316];
	xor.b32  	%r2233, %r2233, %r1468;
$L__BB0_111:
	add.s32 	%r2416, %r2416, 16;
	setp.ne.s32 	%p62, %r2416, 32;
	@%p62 bra 	$L__BB0_79;
	mad.lo.s32 	%r1469, %r2410, -31, %r374;
	add.s32 	%r2410, %r1469, 1;
	setp.ne.s32 	%p63, %r2410, 5;
	@%p63 bra 	$L__BB0_78;
	st.local.u32 	[%rd17+4], %r2237;
	st.local.v2.u32 	[%rd17+8], {%r2236, %r2235};
	st.local.v2.u32 	[%rd17+16], {%r2234, %r2233};
$L__BB0_114:
	shr.u64 	%rd1051, %rd20, 2;
	add.s32 	%r2220, %r2220, 1;
	setp.gt.u64 	%p64, %rd20, 3;
	@%p64 bra 	$L__BB0_2;
$L__BB0_115:
	ld.param.u64 	%rd1050, [_Z17randomPlaysKernelP5StatePiS1_S1_S0__param_4];
	ld.param.u64 	%rd1049, [_Z17randomPlaysKernelP5StatePiS1_S1_S0__param_3];
	ld.param.u64 	%rd1048, [_Z17randomPlaysKernelP5StatePiS1_S1_S0__param_2];
	ld.param.u64 	%rd1046, [_Z17randomPlaysKernelP5StatePiS1_S1_S0__param_0];
	cvta.to.global.u64 	%rd219, %rd1046;
	mov.b32 	%r2515, 0;
	st.local.v2.u32 	[%rd17+24], {%r2515, %r2515};
	st.local.u32 	[%rd17+32], %r2515;
	mov.b64 	%rd220, 0;
	st.local.u64 	[%rd17+40], %rd220;
	mul.lo.s32 	%r1471, %r1, 81;
	mul.wide.u32 	%rd221, %r1471, 4;
	add.s64 	%rd222, %rd219, %rd221;
	ld.global.u32 	%r1472, [%rd222];
	st.local.u32 	[%rd18], %r1472;
	add.s32 	%r1473, %r1471, 1;
	mul.wide.u32 	%rd223, %r1473, 4;
	add.s64 	%rd224, %rd219, %rd223;
	ld.global.u32 	%r1474, [%rd224];
	st.local.u32 	[%rd18+4], %r1474;
	add.s32 	%r1475, %r1471, 2;
	mul.wide.u32 	%rd225, %r1475, 4;
	add.s64 	%rd226, %rd219, %rd225;
	ld.global.u32 	%r1476, [%rd226];
	st.local.u32 	[%rd18+8], %r1476;
	add.s32 	%r1477, %r1471, 3;
	mul.wide.u32 	%rd227, %r1477, 4;
	add.s64 	%rd228, %rd219, %rd227;
	ld.global.u32 	%r1478, [%rd228];
	st.local.u32 	[%rd18+12], %r1478;
	add.s32 	%r1479, %r1471, 4;
	mul.wide.u32 	%rd229, %r1479, 4;
	add.s64 	%rd230, %rd219, %rd229;
	ld.global.u32 	%r1480, [%rd230];
	st.local.u32 	[%rd18+16], %r1480;
	add.s32 	%r1481, %r1471, 5;
	mul.wide.u32 	%rd231, %r1481, 4;
	add.s64 	%rd232, %rd219, %rd231;
	ld.global.u32 	%r1482, [%rd232];
	st.local.u32 	[%rd18+20], %r1482;
	add.s32 	%r1483, %r1471, 6;
	mul.wide.u32 	%rd233, %r1483, 4;
	add.s64 	%rd234, %rd219, %rd233;
	ld.global.u32 	%r1484, [%rd234];
	st.local.u32 	[%rd18+24], %r1484;
	add.s32 	%r1485, %r1471, 7;
	mul.wide.u32 	%rd235, %r1485, 4;
	add.s64 	%rd236, %rd219, %rd235;
	ld.global.u32 	%r1486, [%rd236];
	st.local.u32 	[%rd18+28], %r1486;
	add.s32 	%r1487, %r1471, 8;
	mul.wide.u32 	%rd237, %r1487, 4;
	add.s64 	%rd238, %rd219, %rd237;
	ld.global.u32 	%r1488, [%rd238];
	st.local.u32 	[%rd18+32], %r1488;
	add.s32 	%r1489, %r1471, 9;
	mul.wide.u32 	%rd239, %r1489, 4;
	add.s64 	%rd240, %rd219, %rd239;
	ld.global.u32 	%r1490, [%rd240];
	st.local.u32 	[%rd18+36], %r1490;
	add.s32 	%r1491, %r1471, 10;
	mul.wide.u32 	%rd241, %r1491, 4;
	add.s64 	%rd242, %rd219, %rd241;
	ld.global.u32 	%r1492, [%rd242];
	st.local.u32 	[%rd18+40], %r1492;
	add.s32 	%r1493, %r1471, 11;
	mul.wide.u32 	%rd243, %r1493, 4;
	add.s64 	%rd244, %rd219, %rd243;
	ld.global.u32 	%r1494, [%rd244];
	st.local.u32 	[%rd18+44], %r1494;
	add.s32 	%r1495, %r1471, 12;
	mul.wide.u32 	%rd245, %r1495, 4;
	add.s64 	%rd246, %rd219, %rd245;
	ld.global.u32 	%r1496, [%rd246];
	st.local.u32 	[%rd18+48], %r1496;
	add.s32 	%r1497, %r1471, 13;
	mul.wide.u32 	%rd247, %r1497, 4;
	add.s64 	%rd248, %rd219, %rd247;
	ld.global.u32 	%r1498, [%rd248];
	st.local.u32 	[%rd18+52], %r1498;
	add.s32 	%r1499, %r1471, 14;
	mul.wide.u32 	%rd249, %r1499, 4;
	add.s64 	%rd250, %rd219, %rd249;
	ld.global.u32 	%r1500, [%rd250];
	st.local.u32 	[%rd18+56], %r1500;
	add.s32 	%r1501, %r1471, 15;
	mul.wide.u32 	%rd251, %r1501, 4;
	add.s64 	%rd252, %rd219, %rd251;
	ld.global.u32 	%r1502, [%rd252];
	st.local.u32 	[%rd18+60], %r1502;
	add.s32 	%r1503, %r1471, 16;
	mul.wide.u32 	%rd253, %r1503, 4;
	add.s64 	%rd254, %rd219, %rd253;
	ld.global.u32 	%r1504, [%rd254];
	st.local.u32 	[%rd18+64], %r1504;
	add.s32 	%r1505, %r1471, 17;
	mul.wide.u32 	%rd255, %r1505, 4;
	add.s64 	%rd256, %rd219, %rd255;
	ld.global.u32 	%r1506, [%rd256];
	st.local.u32 	[%rd18+68], %r1506;
	add.s32 	%r1507, %r1471, 18;
	mul.wide.u32 	%rd257, %r1507, 4;
	add.s64 	%rd258, %rd219, %rd257;
	ld.global.u32 	%r1508, [%rd258];
	st.local.u32 	[%rd18+72], %r1508;
	add.s32 	%r1509, %r1471, 19;
	mul.wide.u32 	%rd259, %r1509, 4;
	add.s64 	%rd260, %rd219, %rd259;
	ld.global.u32 	%r1510, [%rd260];
	st.local.u32 	[%rd18+76], %r1510;
	add.s32 	%r1511, %r1471, 20;
	mul.wide.u32 	%rd261, %r1511, 4;
	add.s64 	%rd262, %rd219, %rd261;
	ld.global.u32 	%r1512, [%rd262];
	st.local.u32 	[%rd18+80], %r1512;
	add.s32 	%r1513, %r1471, 21;
	mul.wide.u32 	%rd263, %r1513, 4;
	add.s64 	%rd264, %rd219, %rd263;
	ld.global.u32 	%r1514, [%rd264];
	st.local.u32 	[%rd18+84], %r1514;
	add.s32 	%r1515, %r1471, 22;
	mul.wide.u32 	%rd265, %r1515, 4;
	add.s64 	%rd266, %rd219, %rd265;
	ld.global.u32 	%r1516, [%rd266];
	st.local.u32 	[%rd18+88], %r1516;
	add.s32 	%r1517, %r1471, 23;
	mul.wide.u32 	%rd267, %r1517, 4;
	add.s64 	%rd268, %rd219, %rd267;
	ld.global.u32 	%r1518, [%rd268];
	st.local.u32 	[%rd18+92], %r1518;
	add.s32 	%r1519, %r1471, 24;
	mul.wide.u32 	%rd269, %r1519, 4;
	add.s64 	%rd270, %rd219, %rd269;
	ld.global.u32 	%r1520, [%rd270];
	st.local.u32 	[%rd18+96], %r1520;
	add.s32 	%r1521, %r1471, 25;
	mul.wide.u32 	%rd271, %r1521, 4;
	add.s64 	%rd272, %rd219, %rd271;
	ld.global.u32 	%r1522, [%rd272];
	st.local.u32 	[%rd18+100], %r1522;
	add.s32 	%r1523, %r1471, 26;
	mul.wide.u32 	%rd273, %r1523, 4;
	add.s64 	%rd274, %rd219, %rd273;
	ld.global.u32 	%r1524, [%rd274];
	st.local.u32 	[%rd18+104], %r1524;
	add.s32 	%r1525, %r1471, 27;
	mul.wide.u32 	%rd275, %r1525, 4;
	add.s64 	%rd276, %rd219, %rd275;
	ld.global.u32 	%r1526, [%rd276];
	st.local.u32 	[%rd18+108], %r1526;
	add.s32 	%r1527, %r1471, 28;
	mul.wide.u32 	%rd277, %r1527, 4;
	add.s64 	%rd278, %rd219, %rd277;
	ld.global.u32 	%r1528, [%rd278];
	st.local.u32 	[%rd18+112], %r1528;
	add.s32 	%r1529, %r1471, 29;
	mul.wide.u32 	%rd279, %r1529, 4;
	add.s64 	%rd280, %rd219, %rd279;
	ld.global.u32 	%r1530, [%rd280];
	st.local.u32 	[%rd18+116], %r1530;
	add.s32 	%r1531, %r1471, 30;
	mul.wide.u32 	%rd281, %r1531, 4;
	add.s64 	%rd282, %rd219, %rd281;
	ld.global.u32 	%r1532, [%rd282];
	st.local.u32 	[%rd18+120], %r1532;
	add.s32 	%r1533, %r1471, 31;
	mul.wide.u32 	%rd283, %r1533, 4;
	add.s64 	%rd284, %rd219, %rd283;
	ld.global.u32 	%r1534, [%rd284];
	st.local.u32 	[%rd18+124], %r1534;
	add.s32 	%r1535, %r1471, 32;
	mul.wide.u32 	%rd285, %r1535, 4;
	add.s64 	%rd286, %rd219, %rd285;
	ld.global.u32 	%r1536, [%rd286];
	st.local.u32 	[%rd18+128], %r1536;
	add.s32 	%r1537, %r1471, 33;
	mul.wide.u32 	%rd287, %r1537, 4;
	add.s64 	%rd288, %rd219, %rd287;
	ld.global.u32 	%r1538, [%rd288];
	st.local.u32 	[%rd18+132], %r1538;
	add.s32 	%r1539, %r1471, 34;
	mul.wide.u32 	%rd289, %r1539, 4;
	add.s64 	%rd290, %rd219, %rd289;
	ld.global.u32 	%r1540, [%rd290];
	st.local.u32 	[%rd18+136], %r1540;
	add.s32 	%r1541, %r1471, 35;
	mul.wide.u32 	%rd291, %r1541, 4;
	add.s64 	%rd292, %rd219, %rd291;
	ld.global.u32 	%r1542, [%rd292];
	st.local.u32 	[%rd18+140], %r1542;
	add.s32 	%r1543, %r1471, 36;
	mul.wide.u32 	%rd293, %r1543, 4;
	add.s64 	%rd294, %rd219, %rd293;
	ld.global.u32 	%r1544, [%rd294];
	st.local.u32 	[%rd18+144], %r1544;
	add.s32 	%r1545, %r1471, 37;
	mul.wide.u32 	%rd295, %r1545, 4;
	add.s64 	%rd296, %rd219, %rd295;
	ld.global.u32 	%r1546, [%rd296];
	st.local.u32 	[%rd18+148], %r1546;
	add.s32 	%r1547, %r1471, 38;
	mul.wide.u32 	%rd297, %r1547, 4;
	add.s64 	%rd298, %rd219, %rd297;
	ld.global.u32 	%r1548, [%rd298];
	st.local.u32 	[%rd18+152], %r1548;
	add.s32 	%r1549, %r1471, 39;
	mul.wide.u32 	%rd299, %r1549, 4;
	add.s64 	%rd300, %rd219, %rd299;
	ld.global.u32 	%r1550, [%rd300];
	st.local.u32 	[%rd18+156], %r1550;
	add.s32 	%r1551, %r1471, 40;
	mul.wide.u32 	%rd301, %r1551, 4;
	add.s64 	%rd302, %rd219, %rd301;
	ld.global.u32 	%r1552, [%rd302];
	st.local.u32 	[%rd18+160], %r1552;
	add.s32 	%r1553, %r1471, 41;
	mul.wide.u32 	%rd303, %r1553, 4;
	add.s64 	%rd304, %rd219, %rd303;
	ld.global.u32 	%r1554, [%rd304];
	st.local.u32 	[%rd18+164], %r1554;
	add.s32 	%r1555, %r1471, 42;
	mul.wide.u32 	%rd305, %r1555, 4;
	add.s64 	%rd306, %rd219, %rd305;
	ld.global.u32 	%r1556, [%rd306];
	st.local.u32 	[%rd18+168], %r1556;
	add.s32 	%r1557, %r1471, 43;
	mul.wide.u32 	%rd307, %r1557, 4;
	add.s64 	%rd308, %rd219, %rd307;
	ld.global.u32 	%r1558, [%rd308];
	st.local.u32 	[%rd18+172], %r1558;
	add.s32 	%r1559, %r1471, 44;
	mul.wide.u32 	%rd309, %r1559, 4;
	add.s64 	%rd310, %rd219, %rd309;
	ld.global.u32 	%r1560, [%rd310];
	st.local.u32 	[%rd18+176], %r1560;
	add.s32 	%r1561, %r1471, 45;
	mul.wide.u32 	%rd311, %r1561, 4;
	add.s64 	%rd312, %rd219, %rd311;
	ld.global.u32 	%r1562, [%rd312];
	st.local.u32 	[%rd18+180], %r1562;
	add.s32 	%r1563, %r1471, 46;
	mul.wide.u32 	%rd313, %r1563, 4;
	add.s64 	%rd314, %rd219, %rd313;
	ld.global.u32 	%r1564, [%rd314];
	st.local.u32 	[%rd18+184], %r1564;
	add.s32 	%r1565, %r1471, 47;
	mul.wide.u32 	%rd315, %r1565, 4;
	add.s64 	%rd316, %rd219, %rd315;
	ld.global.u32 	%r1566, [%rd316];
	st.local.u32 	[%rd18+188], %r1566;
	add.s32 	%r1567, %r1471, 48;
	mul.wide.u32 	%rd317, %r1567, 4;
	add.s64 	%rd318, %rd219, %rd317;
	ld.global.u32 	%r1568, [%rd318];
	st.local.u32 	[%rd18+192], %r1568;
	add.s32 	%r1569, %r1471, 49;
	mul.wide.u32 	%rd319, %r1569, 4;
	add.s64 	%rd320, %rd219, %rd319;
	ld.global.u32 	%r1570, [%rd320];
	st.local.u32 	[%rd18+196], %r1570;
	add.s32 	%r1571, %r1471, 50;
	mul.wide.u32 	%rd321, %r1571, 4;
	add.s64 	%rd322, %rd219, %rd321;
	ld.global.u32 	%r1572, [%rd322];
	st.local.u32 	[%rd18+200], %r1572;
	add.s32 	%r1573, %r1471, 51;
	mul.wide.u32 	%rd323, %r1573, 4;
	add.s64 	%rd324, %rd219, %rd323;
	ld.global.u32 	%r1574, [%rd324];
	st.local.u32 	[%rd18+204], %r1574;
	add.s32 	%r1575, %r1471, 52;
	mul.wide.u32 	%rd325, %r1575, 4;
	add.s64 	%rd326, %rd219, %rd325;
	ld.global.u32 	%r1576, [%rd326];
	st.local.u32 	[%rd18+208], %r1576;
	add.s32 	%r1577, %r1471, 53;
	mul.wide.u32 	%rd327, %r1577, 4;
	add.s64 	%rd328, %rd219, %rd327;
	ld.global.u32 	%r1578, [%rd328];
	st.local.u32 	[%rd18+212], %r1578;
	add.s32 	%r1579, %r1471, 54;
	mul.wide.u32 	%rd329, %r1579, 4;
	add.s64 	%rd330, %rd219, %rd329;
	ld.global.u32 	%r1580, [%rd330];
	st.local.u32 	[%rd18+216], %r1580;
	add.s32 	%r1581, %r1471, 55;
	mul.wide.u32 	%rd331, %r1581, 4;
	add.s64 	%rd332, %rd219, %rd331;
	ld.global.u32 	%r1582, [%rd332];
	st.local.u32 	[%rd18+220], %r1582;
	add.s32 	%r1583, %r1471, 56;
	mul.wide.u32 	%rd333, %r1583, 4;
	add.s64 	%rd334, %rd219, %rd333;
	ld.global.u32 	%r1584, [%rd334];
	st.local.u32 	[%rd18+224], %r1584;
	add.s32 	%r1585, %r1471, 57;
	mul.wide.u32 	%rd335, %r1585, 4;
	add.s64 	%rd336, %rd219, %rd335;
	ld.global.u32 	%r1586, [%rd336];
	st.local.u32 	[%rd18+228], %r1586;
	add.s32 	%r1587, %r1471, 58;
	mul.wide.u32 	%rd337, %r1587, 4;
	add.s64 	%rd338, %rd219, %rd337;
	ld.global.u32 	%r1588, [%rd338];
	st.local.u32 	[%rd18+232], %r1588;
	add.s32 	%r1589, %r1471, 59;
	mul.wide.u32 	%rd339, %r1589, 4;
	add.s64 	%rd340, %rd219, %rd339;
	ld.global.u32 	%r1590, [%rd340];
	st.local.u32 	[%rd18+236], %r1590;
	add.s32 	%r1591, %r1471, 60;
	mul.wide.u32 	%rd341, %r1591, 4;
	add.s64 	%rd342, %rd219, %rd341;
	ld.global.u32 	%r1592, [%rd342];
	st.local.u32 	[%rd18+240], %r1592;
	add.s32 	%r1593, %r1471, 61;
	mul.wide.u32 	%rd343, %r1593, 4;
	add.s64 	%rd344, %rd219, %rd343;
	ld.global.u32 	%r1594, [%rd344];
	st.local.u32 	[%rd18+244], %r1594;
	add.s32 	%r1595, %r1471, 62;
	mul.wide.u32 	%rd345, %r1595, 4;
	add.s64 	%rd346, %rd219, %rd345;
	ld.global.u32 	%r1596, [%rd346];
	st.local.u32 	[%rd18+248], %r1596;
	add.s32 	%r1597, %r1471, 63;
	mul.wide.u32 	%rd347, %r1597, 4;
	add.s64 	%rd348, %rd219, %rd347;
	ld.global.u32 	%r1598, [%rd348];
	st.local.u32 	[%rd18+252], %r1598;
	add.s32 	%r1599, %r1471, 64;
	mul.wide.u32 	%rd349, %r1599, 4;
	add.s64 	%rd350, %rd219, %rd349;
	ld.global.u32 	%r1600, [%rd350];
	st.local.u32 	[%rd18+256], %r1600;
	add.s32 	%r1601, %r1471, 65;
	mul.wide.u32 	%rd351, %r1601, 4;
	add.s64 	%rd352, %rd219, %rd351;
	ld.global.u32 	%r1602, [%rd352];
	st.local.u32 	[%rd18+260], %r1602;
	add.s32 	%r1603, %r1471, 66;
	mul.wide.u32 	%rd353, %r1603, 4;
	add.s64 	%rd354, %rd219, %rd353;
	ld.global.u32 	%r1604, [%rd354];
	st.local.u32 	[%rd18+264], %r1604;
	add.s32 	%r1605, %r1471, 67;
	mul.wide.u32 	%rd355, %r1605, 4;
	add.s64 	%rd356, %rd219, %rd355;
	ld.global.u32 	%r1606, [%rd356];
	st.local.u32 	[%rd18+268], %r1606;
	add.s32 	%r1607, %r1471, 68;
	mul.wide.u32 	%rd357, %r1607, 4;
	add.s64 	%rd358, %rd219, %rd357;
	ld.global.u32 	%r1608, [%rd358];
	st.local.u32 	[%rd18+272], %r1608;
	add.s32 	%r1609, %r1471, 69;
	mul.wide.u32 	%rd359, %r1609, 4;
	add.s64 	%rd360, %rd219, %rd359;
	ld.global.u32 	%r1610, [%rd360];
	st.local.u32 	[%rd18+276], %r1610;
	add.s32 	%r1611, %r1471, 70;
	mul.wide.u32 	%rd361, %r1611, 4;
	add.s64 	%rd362, %rd219, %rd361;
	ld.global.u32 	%r1612, [%rd362];
	st.local.u32 	[%rd18+280], %r1612;
	add.s32 	%r1613, %r1471, 71;
	mul.wide.u32 	%rd363, %r1613, 4;
	add.s64 	%rd364, %rd219, %rd363;
	ld.global.u32 	%r1614, [%rd364];
	st.local.u32 	[%rd18+284], %r1614;
	add.s32 	%r1615, %r1471, 72;
	mul.wide.u32 	%rd365, %r1615, 4;
	add.s64 	%rd366, %rd219, %rd365;
	ld.global.u32 	%r1616, [%rd366];
	st.local.u32 	[%rd18+288], %r1616;
	add.s32 	%r1617, %r1471, 73;
	mul.wide.u32 	%rd367, %r1617, 4;
	add.s64 	%rd368, %rd219, %rd367;
	ld.global.u32 	%r1618, [%rd368];
	st.local.u32 	[%rd18+292], %r1618;
	add.s32 	%r1619, %r1471, 74;
	mul.wide.u32 	%rd369, %r1619, 4;
	add.s64 	%rd370, %rd219, %rd369;
	ld.global.u32 	%r1620, [%rd370];
	st.local.u32 	[%rd18+296], %r1620;
	add.s32 	%r1621, %r1471, 75;
	mul.wide.u32 	%rd371, %r1621, 4;
	add.s64 	%rd372, %rd219, %rd371;
	ld.global.u32 	%r1622, [%rd372];
	st.local.u32 	[%rd18+300], %r1622;
	add.s32 	%r1623, %r1471, 76;
	mul.wide.u32 	%rd373, %r1623, 4;
	add.s64 	%rd374, %rd219, %rd373;
	ld.global.u32 	%r1624, [%rd374];
	st.local.u32 	[%rd18+304], %r1624;
	add.s32 	%r1625, %r1471, 77;
	mul.wide.u32 	%rd375, %r1625, 4;
	add.s64 	%rd376, %rd219, %rd375;
	ld.global.u32 	%r1626, [%rd376];
	st.local.u32 	[%rd18+308], %r1626;
	add.s32 	%r1627, %r1471, 78;
	mul.wide.u32 	%rd377, %r1627, 4;
	add.s64 	%rd378, %rd219, %rd377;
	ld.global.u32 	%r1628, [%rd378];
	st.local.u32 	[%rd18+312], %r1628;
	add.s32 	%r1629, %r1471, 79;
	mul.wide.u32 	%rd379, %r1629, 4;
	add.s64 	%rd380, %rd219, %rd379;
	ld.global.u32 	%r1630, [%rd380];
	st.local.u32 	[%rd18+316], %r1630;
	add.s32 	%r1631, %r1471, 80;
	mul.wide.u32 	%rd381, %r1631, 4;
	add.s64 	%rd382, %rd219, %rd381;
	ld.global.u32 	%r1632, [%rd382];
	st.local.u32 	[%rd18+320], %r1632;
	cvta.to.global.u64 	%rd383, %rd1050;
	ld.global.u32 	%r1633, [%rd383];
	setp.eq.s32 	%p65, %r1633, 1;
	selp.b32 	%r2516, 2, 1, %p65;
	cvta.to.global.u64 	%rd384, %rd1048;
	mul.wide.u32 	%rd385, %r1, 4;
	add.s64 	%rd386, %rd384, %rd385;
	ld.global.u32 	%r2569, [%rd386];
	cvta.to.global.u64 	%rd387, %rd1049;
	add.s64 	%rd388, %rd387, %rd385;
	ld.global.u32 	%r2570, [%rd388];
$L__BB0_116:
	mov.u32 	%r566, %r2516;
	mov.b32 	%r2565, -1;
	st.local.v2.u32 	[%rd16], {%r2565, %r2565};
	st.local.v2.u32 	[%rd16+8], {%r2565, %r2565};
	st.local.v2.u32 	[%rd16+16], {%r2565, %r2565};
	st.local.v2.u32 	[%rd16+24], {%r2565, %r2565};
	st.local.v2.u32 	[%rd16+32], {%r2565, %r2565};
	st.local.v2.u32 	[%rd16+40], {%r2565, %r2565};
	st.local.v2.u32 	[%rd16+48], {%r2565, %r2565};
	st.local.v2.u32 	[%rd16+56], {%r2565, %r2565};
	st.local.v2.u32 	[%rd16+64], {%r2565, %r2565};
	st.local.v2.u32 	[%rd16+72], {%r2565, %r2565};
	st.local.v2.u32 	[%rd16+80], {%r2565, %r2565};
	st.local.v2.u32 	[%rd16+88], {%r2565, %r2565};
	st.local.v2.u32 	[%rd16+96], {%r2565, %r2565};
	st.local.v2.u32 	[%rd16+104], {%r2565, %r2565};
	st.local.v2.u32 	[%rd16+112], {%r2565, %r2565};
	st.local.v2.u32 	[%rd16+120], {%r2565, %r2565};
	st.local.v2.u32 	[%rd16+128], {%r2565, %r2565};
	st.local.v2.u32 	[%rd16+136], {%r2565, %r2565};
	st.local.v2.u32 	[%rd16+144], {%r2565, %r2565};
	st.local.v2.u32 	[%rd16+152], {%r2565, %r2565};
	st.local.v2.u32 	[%rd16+160], {%r2565, %r2565};
	st.local.v2.u32 	[%rd16+168], {%r2565, %r2565};
	st.local.v2.u32 	[%rd16+176], {%r2565, %r2565};
	st.local.v2.u32 	[%rd16+184], {%r2565, %r2565};
	st.local.v2.u32 	[%rd16+192], {%r2565, %r2565};
	st.local.v2.u32 	[%rd16+200], {%r2565, %r2565};
	st.local.v2.u32 	[%rd16+208], {%r2565, %r2565};
	st.local.v2.u32 	[%rd16+216], {%r2565, %r2565};
	st.local.v2.u32 	[%rd16+224], {%r2565, %r2565};
	st.local.v2.u32 	[%rd16+232], {%r2565, %r2565};
	st.local.v2.u32 	[%rd16+240], {%r2565, %r2565};
	st.local.v2.u32 	[%rd16+248], {%r2565, %r2565};
	st.local.v2.u32 	[%rd16+256], {%r2565, %r2565};
	st.local.v2.u32 	[%rd16+264], {%r2565, %r2565};
	st.local.v2.u32 	[%rd16+272], {%r2565, %r2565};
	st.local.v2.u32 	[%rd16+280], {%r2565, %r2565};
	st.local.v2.u32 	[%rd16+288], {%r2565, %r2565};
	st.local.v2.u32 	[%rd16+296], {%r2565, %r2565};
	st.local.v2.u32 	[%rd16+304], {%r2565, %r2565};
	st.local.v2.u32 	[%rd16+312], {%r2565, %r2565};
	st.local.v2.u32 	[%rd16+320], {%r2565, %r2565};
	st.local.v2.u32 	[%rd16+328], {%r2565, %r2565};
	st.local.v2.u32 	[%rd16+336], {%r2565, %r2565};
	st.local.v2.u32 	[%rd16+344], {%r2565, %r2565};
	st.local.v2.u32 	[%rd16+352], {%r2565, %r2565};
	st.local.v2.u32 	[%rd16+360], {%r2565, %r2565};
	st.local.v2.u32 	[%rd16+368], {%r2565, %r2565};
	st.local.v2.u32 	[%rd16+376], {%r2565, %r2565};
	st.local.v2.u32 	[%rd16+384], {%r2565, %r2565};
	st.local.v2.u32 	[%rd16+392], {%r2565, %r2565};
	st.local.v2.u32 	[%rd16+400], {%r2565, %r2565};
	st.local.v2.u32 	[%rd16+408], {%r2565, %r2565};
	st.local.v2.u32 	[%rd16+416], {%r2565, %r2565};
	st.local.v2.u32 	[%rd16+424], {%r2565, %r2565};
	st.local.v2.u32 	[%rd16+432], {%r2565, %r2565};
	st.local.v2.u32 	[%rd16+440], {%r2565, %r2565};
	st.local.v2.u32 	[%rd16+448], {%r2565, %r2565};
	st.local.v2.u32 	[%rd16+456], {%r2565, %r2565};
	st.local.v2.u32 	[%rd16+464], {%r2565, %r2565};
	st.local.v2.u32 	[%rd16+472], {%r2565, %r2565};
	st.local.v2.u32 	[%rd16+480], {%r2565, %r2565};
	st.local.v2.u32 	[%rd16+488], {%r2565, %r2565};
	st.local.v2.u32 	[%rd16+496], {%r2565, %r2565};
	st.local.v2.u32 	[%rd16+504], {%r2565, %r2565};
	st.local.v2.u32 	[%rd16+512], {%r2565, %r2565};
	st.local.v2.u32 	[%rd16+520], {%r2565, %r2565};
	st.local.v2.u32 	[%rd16+528], {%r2565, %r2565};
	st.local.v2.u32 	[%rd16+536], {%r2565, %r2565};
	st.local.v2.u32 	[%rd16+544], {%r2565, %r2565};
	st.local.v2.u32 	[%rd16+552], {%r2565, %r2565};
	st.local.v2.u32 	[%rd16+560], {%r2565, %r2565};
	st.local.v2.u32 	[%rd16+568], {%r2565, %r2565};
	st.local.v2.u32 	[%rd16+576], {%r2565, %r2565};
	st.local.v2.u32 	[%rd16+584], {%r2565, %r2565};
	st.local.v2.u32 	[%rd16+592], {%r2565, %r2565};
	st.local.v2.u32 	[%rd16+600], {%r2565, %r2565};
	st.local.v2.u32 	[%rd16+608], {%r2565, %r2565};
	st.local.v2.u32 	[%rd16+616], {%r2565, %r2565};
	st.local.v2.u32 	[%rd16+624], {%r2565, %r2565};
	st.local.v2.u32 	[%rd16+632], {%r2565, %r2565};
	st.local.v2.u32 	[%rd16+640], {%r2565, %r2565};
	setp.eq.s32 	%p66, %r566, 1;
	selp.b32 	%r2516, 2, 1, %p66;
	mov.b32 	%r2525, 0;
	mov.u32 	%r2566, %r2565;
$L__BB0_117:
	mov.u32 	%r576, %r2525;
	mov.u32 	%r575, %r2237;
	mov.u32 	%r574, %r2236;
	mov.u32 	%r2237, %r2235;
	mov.u32 	%r2236, %r2234;
	mov.u32 	%r2235, %r2233;
	shr.u32 	%r1636, %r575, 2;
	xor.b32  	%r1637, %r1636, %r575;
	shl.b32 	%r1638, %r2235, 4;
	shl.b32 	%r1639, %r1637, 1;
	xor.b32  	%r1640, %r1639, %r1638;
	xor.b32  	%r1641, %r1640, %r1637;
	xor.b32  	%r2234, %r1641, %r2235;
	add.s32 	%r1642, %r2507, %r2234;
	add.s32 	%r1643, %r1642, 362437;
	mul.hi.u32 	%r1644, %r1643, 954437177;
	shr.u32 	%r1645, %r1644, 1;
	mul.lo.s32 	%r1646, %r1645, 9;
	sub.s32 	%r578, %r1643, %r1646;
	shr.u32 	%r1647, %r574, 2;
	xor.b32  	%r1648, %r1647, %r574;
	st.local.v2.u32 	[%rd17+8], {%r2236, %r2235};
	shl.b32 	%r1649, %r2234, 4;
	shl.b32 	%r1650, %r1648, 1;
	xor.b32  	%r1651, %r1650, %r1649;
	xor.b32  	%r1652, %r1651, %r1648;
	xor.b32  	%r2233, %r1652, %r2234;
	st.local.v2.u32 	[%rd17+16], {%r2234, %r2233};
	add.s32 	%r2507, %r2507, 724874;
	st.local.v2.u32 	[%rd17], {%r2507, %r2237};
	add.s32 	%r1653, %r2233, %r2507;
	mul.hi.u32 	%r1654, %r1653, 954437177;
	shr.u32 	%r1655, %r1654, 1;
	mul.lo.s32 	%r1656, %r1655, 9;
	sub.s32 	%r581, %r1653, %r1656;
	mul.wide.u32 	%rd389, %r578, 36;
	add.s64 	%rd390, %rd18, %rd389;
	mul.wide.u32 	%rd391, %r581, 4;
	add.s64 	%rd27, %rd390, %rd391;
	ld.local.u32 	%r1657, [%rd27];
	setp.ne.s32 	%p68, %r1657, 0;
	mov.pred 	%p547, -1;
	@%p68 bra 	$L__BB0_190;
	st.local.u32 	[%rd27], %r566;
	mov.b32 	%r1660, -1;
	st.local.v2.u32 	[%rd13], {%r1660, %r1660};
	st.local.v2.u32 	[%rd13+8], {%r1660, %r1660};
	st.local.v2.u32 	[%rd13+16], {%r1660, %r1660};
	st.local.v2.u32 	[%rd13+24], {%r1660, %r1660};
	st.local.v2.u32 	[%rd13+32], {%r1660, %r1660};
	st.local.v2.u32 	[%rd13+40], {%r1660, %r1660};
	st.local.v2.u32 	[%rd13+48], {%r1660, %r1660};
	st.local.v2.u32 	[%rd13+56], {%r1660, %r1660};
	st.local.v2.u32 	[%rd13+64], {%r1660, %r1660};
	st.local.v2.u32 	[%rd13+72], {%r1660, %r1660};
	st.local.v2.u32 	[%rd13+80], {%r1660, %r1660};
	st.local.v2.u32 	[%rd13+88], {%r1660, %r1660};
	st.local.v2.u32 	[%rd13+96], {%r1660, %r1660};
	st.local.v2.u32 	[%rd13+104], {%r1660, %r1660};
	st.local.v2.u32 	[%rd13+112], {%r1660, %r1660};
	st.local.v2.u32 	[%rd13+120], {%r1660, %r1660};
	st.local.v2.u32 	[%rd13+128], {%r1660, %r1660};
	st.local.v2.u32 	[%rd13+136], {%r1660, %r1660};
	st.local.v2.u32 	[%rd13+144], {%r1660, %r1660};
	st.local.v2.u32 	[%rd13+152], {%r1660, %r1660};
	st.local.v2.u32 	[%rd13+160], {%r1660, %r1660};
	st.local.v2.u32 	[%rd13+168], {%r1660, %r1660};
	st.local.v2.u32 	[%rd13+176], {%r1660, %r1660};
	st.local.v2.u32 	[%rd13+184], {%r1660, %r1660};
	st.local.v2.u32 	[%rd13+192], {%r1660, %r1660};
	st.local.v2.u32 	[%rd13+200], {%r1660, %r1660};
	st.local.v2.u32 	[%rd13+208], {%r1660, %r1660};
	st.local.v2.u32 	[%rd13+216], {%r1660, %r1660};
	st.local.v2.u32 	[%rd13+224], {%r1660, %r1660};
	st.local.v2.u32 	[%rd13+232], {%r1660, %r1660};
	st.local.v2.u32 	[%rd13+240], {%r1660, %r1660};
	st.local.v2.u32 	[%rd13+248], {%r1660, %r1660};
	st.local.v2.u32 	[%rd13+256], {%r1660, %r1660};
	st.local.v2.u32 	[%rd13+264], {%r1660, %r1660};
	st.local.v2.u32 	[%rd13+272], {%r1660, %r1660};
	st.local.v2.u32 	[%rd13+280], {%r1660, %r1660};
	st.local.v2.u32 	[%rd13+288], {%r1660, %r1660};
	st.local.v2.u32 	[%rd13+296], {%r1660, %r1660};
	st.local.v2.u32 	[%rd13+304], {%r1660, %r1660};
	st.local.v2.u32 	[%rd13+312], {%r1660, %r1660};
	st.local.v2.u32 	[%rd13+320], {%r1660, %r1660};
	st.local.v2.u32 	[%rd13+328], {%r1660, %r1660};
	st.local.v2.u32 	[%rd13+336], {%r1660, %r1660};
	st.local.v2.u32 	[%rd13+344], {%r1660, %r1660};
	st.local.v2.u32 	[%rd13+352], {%r1660, %r1660};
	st.local.v2.u32 	[%rd13+360], {%r1660, %r1660};
	st.local.v2.u32 	[%rd13+368], {%r1660, %r1660};
	st.local.v2.u32 	[%rd13+376], {%r1660, %r1660};
	st.local.v2.u32 	[%rd13+384], {%r1660, %r1660};
	st.local.v2.u32 	[%rd13+392], {%r1660, %r1660};
	st.local.v2.u32 	[%rd13+400], {%r1660, %r1660};
	st.local.v2.u32 	[%rd13+408], {%r1660, %r1660};
	st.local.v2.u32 	[%rd13+416], {%r1660, %r1660};
	st.local.v2.u32 	[%rd13+424], {%r1660, %r1660};
	st.local.v2.u32 	[%rd13+432], {%r1660, %r1660};
	st.local.v2.u32 	[%rd13+440], {%r1660, %r1660};
	st.local.v2.u32 	[%rd13+448], {%r1660, %r1660};
	st.local.v2.u32 	[%rd13+456], {%r1660, %r1660};
	st.local.v2.u32 	[%rd13+464], {%r1660, %r1660};
	st.local.v2.u32 	[%rd13+472], {%r1660, %r1660};
	st.local.v2.u32 	[%rd13+480], {%r1660, %r1660};
	st.local.v2.u32 	[%rd13+488], {%r1660, %r1660};
	st.local.v2.u32 	[%rd13+496], {%r1660, %r1660};
	st.local.v2.u32 	[%rd13+504], {%r1660, %r1660};
	st.local.v2.u32 	[%rd13+512], {%r1660, %r1660};
	st.local.v2.u32 	[%rd13+520], {%r1660, %r1660};
	st.local.v2.u32 	[%rd13+528], {%r1660, %r1660};
	st.local.v2.u32 	[%rd13+536], {%r1660, %r1660};
	st.local.v2.u32 	[%rd13+544], {%r1660, %r1660};
	st.local.v2.u32 	[%rd13+552], {%r1660, %r1660};
	st.local.v2.u32 	[%rd13+560], {%r1660, %r1660};
	st.local.v2.u32 	[%rd13+568], {%r1660, %r1660};
	st.local.v2.u32 	[%rd13+576], {%r1660, %r1660};
	st.local.v2.u32 	[%rd13+584], {%r1660, %r1660};
	st.local.v2.u32 	[%rd13+592], {%r1660, %r1660};
	st.local.v2.u32 	[%rd13+600], {%r1660, %r1660};
	st.local.v2.u32 	[%rd13+608], {%r1660, %r1660};
	st.local.v2.u32 	[%rd13+616], {%r1660, %r1660};
	st.local.v2.u32 	[%rd13+624], {%r1660, %r1660};
	st.local.v2.u32 	[%rd13+632], {%r1660, %r1660};
	st.local.v2.u32 	[%rd13+640], {%r1660, %r1660};
	mov.b32 	%r2533, 0;
	st.local.v2.u32 	[%rd10], {%r2533, %r2533};
	st.local.v2.u32 	[%rd10+8], {%r2533, %r2533};
	st.local.v2.u32 	[%rd10+16], {%r2533, %r2533};
	st.local.v2.u32 	[%rd10+24], {%r2533, %r2533};
	st.local.v2.u32 	[%rd10+32], {%r2533, %r2533};
	st.local.v2.u32 	[%rd10+40], {%r2533, %r2533};
	st.local.v2.u32 	[%rd10+48], {%r2533, %r2533};
	st.local.v2.u32 	[%rd10+56], {%r2533, %r2533};
	st.local.v2.u32 	[%rd10+64], {%r2533, %r2533};
	st.local.v2.u32 	[%rd10+72], {%r2533, %r2533};
	st.local.v2.u32 	[%rd10+80], {%r2533, %r2533};
	st.local.v2.u32 	[%rd10+88], {%r2533, %r2533};
	st.local.v2.u32 	[%rd10+96], {%r2533, %r2533};
	st.local.v2.u32 	[%rd10+104], {%r2533, %r2533};
	st.local.v2.u32 	[%rd10+112], {%r2533, %r2533};
	st.local.v2.u32 	[%rd10+120], {%r2533, %r2533};
	st.local.v2.u32 	[%rd10+128], {%r2533, %r2533};
	st.local.v2.u32 	[%rd10+136], {%r2533, %r2533};
	st.local.v2.u32 	[%rd10+144], {%r2533, %r2533};
	st.local.v2.u32 	[%rd10+152], {%r2533, %r2533};
	st.local.v2.u32 	[%rd10+160], {%r2533, %r2533};
	st.local.v2.u32 	[%rd10+168], {%r2533, %r2533};
	st.local.v2.u32 	[%rd10+176], {%r2533, %r2533};
	st.local.v2.u32 	[%rd10+184], {%r2533, %r2533};
	st.local.v2.u32 	[%rd10+192], {%r2533, %r2533};
	st.local.v2.u32 	[%rd10+200], {%r2533, %r2533};
	st.local.v2.u32 	[%rd10+208], {%r2533, %r2533};
	st.local.v2.u32 	[%rd10+216], {%r2533, %r2533};
	st.local.v2.u32 	[%rd10+224], {%r2533, %r2533};
	st.local.v2.u32 	[%rd10+232], {%r2533, %r2533};
	st.local.v2.u32 	[%rd10+240], {%r2533, %r2533};
	st.local.v2.u32 	[%rd10+248], {%r2533, %r2533};
	st.local.v2.u32 	[%rd10+256], {%r2533, %r2533};
	st.local.v2.u32 	[%rd10+264], {%r2533, %r2533};
	st.local.v2.u32 	[%rd10+272], {%r2533, %r2533};
	st.local.v2.u32 	[%rd10+280], {%r2533, %r2533};
	st.local.v2.u32 	[%rd10+288], {%r2533, %r2533};
	st.local.v2.u32 	[%rd10+296], {%r2533, %r2533};
	st.local.v2.u32 	[%rd10+304], {%r2533, %r2533};
	st.local.v2.u32 	[%rd10+312], {%r2533, %r2533};
	st.local.v2.u32 	[%rd10+320], {%r2533, %r2533};
	st.local.v2.u32 	[%rd10+328], {%r2533, %r2533};
	st.local.v2.u32 	[%rd10+336], {%r2533, %r2533};
	st.local.v2.u32 	[%rd10+344], {%r2533, %r2533};
	st.local.v2.u32 	[%rd10+352], {%r2533, %r2533};
	st.local.v2.u32 	[%rd10+360], {%r2533, %r2533};
	st.local.v2.u32 	[%rd10+368], {%r2533, %r2533};
	st.local.v2.u32 	[%rd10+376], {%r2533, %r2533};
	st.local.v2.u32 	[%rd10+384], {%r2533, %r2533};
	st.local.v2.u32 	[%rd10+392], {%r2533, %r2533};
	st.local.v2.u32 	[%rd10+400], {%r2533, %r2533};
	st.local.v2.u32 	[%rd10+408], {%r2533, %r2533};
	st.local.v2.u32 	[%rd10+416], {%r2533, %r2533};
	st.local.v2.u32 	[%rd10+424], {%r2533, %r2533};
	st.local.v2.u32 	[%rd10+432], {%r2533, %r2533};
	st.local.v2.u32 	[%rd10+440], {%r2533, %r2533};
	st.local.v2.u32 	[%rd10+448], {%r2533, %r2533};
	st.local.v2.u32 	[%rd10+456], {%r2533, %r2533};
	st.local.v2.u32 	[%rd10+464], {%r2533, %r2533};
	st.local.v2.u32 	[%rd10+472], {%r2533, %r2533};
	st.local.v2.u32 	[%rd10+480], {%r2533, %r2533};
	st.local.v2.u32 	[%rd10+488], {%r2533, %r2533};
	st.local.v2.u32 	[%rd10+496], {%r2533, %r2533};
	st.local.v2.u32 	[%rd10+504], {%r2533, %r2533};
	st.local.v2.u32 	[%rd10+512], {%r2533, %r2533};
	st.local.v2.u32 	[%rd10+520], {%r2533, %r2533};
	st.local.v2.u32 	[%rd10+528], {%r2533, %r2533};
	st.local.v2.u32 	[%rd10+536], {%r2533, %r2533};
	st.local.v2.u32 	[%rd10+544], {%r2533, %r2533};
	st.local.v2.u32 	[%rd10+552], {%r2533, %r2533};
	st.local.v2.u32 	[%rd10+560], {%r2533, %r2533};
	st.local.v2.u32 	[%rd10+568], {%r2533, %r2533};
	st.local.v2.u32 	[%rd10+576], {%r2533, %r2533};
	st.local.v2.u32 	[%rd10+584], {%r2533, %r2533};
	st.local.v2.u32 	[%rd10+592], {%r2533, %r2533};
	st.local.v2.u32 	[%rd10+600], {%r2533, %r2533};
	st.local.v2.u32 	[%rd10+608], {%r2533, %r2533};
	st.local.v2.u32 	[%rd10+616], {%r2533, %r2533};
	st.local.v2.u32 	[%rd10+624], {%r2533, %r2533};
	st.local.v2.u32 	[%rd10+632], {%r2533, %r2533};
	st.local.v2.u32 	[%rd10+640], {%r2533, %r2533};
	st.local.v2.u32 	[%rd10], {%r578, %r581};
	mov.b16 	%rs1, 0;
	st.local.u8 	[%rd11], %rs1;
	st.local.u8 	[%rd11+1], %rs1;
	st.local.u8 	[%rd12], %rs1;
	st.local.u8 	[%rd12+1], %rs1;
	st.local.u8 	[%rd11+9], %rs1;
	st.local.u8 	[%rd11+10], %rs1;
	st.local.u8 	[%rd12+9], %rs1;
	st.local.u8 	[%rd12+10], %rs1;
	st.local.u8 	[%rd11+18], %rs1;
	st.local.u8 	[%rd11+19], %rs1;
	st.local.u8 	[%rd12+18], %rs1;
	st.local.u8 	[%rd12+19], %rs1;
	st.local.u8 	[%rd11+27], %rs1;
	st.local.u8 	[%rd11+28], %rs1;
	st.local.u8 	[%rd12+27], %rs1;
	st.local.u8 	[%rd12+28], %rs1;
	st.local.u8 	[%rd11+36], %rs1;
	st.local.u8 	[%rd11+37], %rs1;
	st.local.u8 	[%rd12+36], %rs1;
	st.local.u8 	[%rd12+37], %rs1;
	st.local.u8 	[%rd11+45], %rs1;
	st.local.u8 	[%rd11+46], %rs1;
	st.local.u8 	[%rd12+45], %rs1;
	st.local.u8 	[%rd12+46], %rs1;
	st.local.u8 	[%rd11+54], %rs1;
	st.local.u8 	[%rd11+55], %rs1;
	st.local.u8 	[%rd12+54], %rs1;
	st.local.u8 	[%rd12+55], %rs1;
	st.local.u8 	[%rd11+63], %rs1;
	st.local.u8 	[%rd11+64], %rs1;
	st.local.u8 	[%rd12+63], %rs1;
	st.local.u8 	[%rd12+64], %rs1;
	st.local.u8 	[%rd11+72], %rs1;
	st.local.u8 	[%rd11+73], %rs1;
	st.local.u8 	[%rd12+72], %rs1;
	st.local.u8 	[%rd12+73], %rs1;
	st.local.u8 	[%rd11+81], %rs1;
	st.local.u8 	[%rd11+82], %rs1;
	st.local.u8 	[%rd12+81], %rs1;
	st.local.u8 	[%rd12+82], %rs1;
	st.local.u8 	[%rd11+90], %rs1;
	st.local.u8 	[%rd11+91], %rs1;
	st.local.u8 	[%rd12+90], %rs1;
	st.local.u8 	[%rd12+91], %rs1;
	st.local.u8 	[%rd11+99], %rs1;
	st.local.u8 	[%rd11+100], %rs1;
	st.local.u8 	[%rd12+99], %rs1;
	st.local.u8 	[%rd12+100], %rs1;
	st.local.u8 	[%rd11+108], %rs1;
	st.local.u8 	[%rd11+109], %rs1;
	st.local.u8 	[%rd12+108], %rs1;
	st.local.u8 	[%rd12+109], %rs1;
	st.local.u8 	[%rd11+117], %rs1;
	st.local.u8 	[%rd11+118], %rs1;
	st.local.u8 	[%rd12+117], %rs1;
	st.local.u8 	[%rd12+118], %rs1;
	st.local.u8 	[%rd11+126], %rs1;
	st.local.u8 	[%rd11+127], %rs1;
	st.local.u8 	[%rd12+126], %rs1;
	st.local.u8 	[%rd12+127], %rs1;
	st.local.u8 	[%rd11+135], %rs1;
	st.local.u8 	[%rd11+136], %rs1;
	st.local.u8 	[%rd12+135], %rs1;
	st.local.u8 	[%rd12+136], %rs1;
	st.local.u8 	[%rd11+144], %rs1;
	st.local.u8 	[%rd11+145], %rs1;
	st.local.u8 	[%rd12+144], %rs1;
	st.local.u8 	[%rd12+145], %rs1;
	st.local.u8 	[%rd11+153], %rs1;
	st.local.u8 	[%rd11+154], %rs1;
	st.local.u8 	[%rd12+153], %rs1;
	st.local.u8 	[%rd12+154], %rs1;
	st.local.u8 	[%rd11+162], %rs1;
	st.local.u8 	[%rd11+163], %rs1;
	st.local.u8 	[%rd12+162], %rs1;
	st.local.u8 	[%rd12+163], %rs1;
	st.local.u8 	[%rd11+171], %rs1;
	st.local.u8 	[%rd11+172], %rs1;
	st.local.u8 	[%rd12+171], %rs1;
	st.local.u8 	[%rd12+172], %rs1;
	st.local.u8 	[%rd11+180], %rs1;
	st.local.u8 	[%rd11+181], %rs1;
	st.local.u8 	[%rd12+180], %rs1;
	st.local.u8 	[%rd12+181], %rs1;
	st.local.u8 	[%rd11+189], %rs1;
	st.local.u8 	[%rd11+190], %rs1;
	st.local.u8 	[%rd12+189], %rs1;
	st.local.u8 	[%rd12+190], %rs1;
	st.local.u8 	[%rd11+198], %rs1;
	st.local.u8 	[%rd11+199], %rs1;
	st.local.u8 	[%rd12+198], %rs1;
	st.local.u8 	[%rd12+199], %rs1;
	st.local.u8 	[%rd11+207], %rs1;
	st.local.u8 	[%rd11+208], %rs1;
	st.local.u8 	[%rd12+207], %rs1;
	st.local.u8 	[%rd12+208], %rs1;
	st.local.u8 	[%rd11+216], %rs1;
	st.local.u8 	[%rd11+217], %rs1;
	st.local.u8 	[%rd12+216], %rs1;
	st.local.u8 	[%rd12+217], %rs1;
	st.local.u8 	[%rd11+225], %rs1;
	st.local.u8 	[%rd11+226], %rs1;
	st.local.u8 	[%rd12+225], %rs1;
	st.local.u8 	[%rd12+226], %rs1;
	st.local.u8 	[%rd11+234], %rs1;
	st.local.u8 	[%rd11+235], %rs1;
	st.local.u8 	[%rd12+234], %rs1;
	st.local.u8 	[%rd12+235], %rs1;
	st.local.u8 	[%rd11+243], %rs1;
	st.local.u8 	[%rd11+244], %rs1;
	st.local.u8 	[%rd12+243], %rs1;
	st.local.u8 	[%rd12+244], %rs1;
	st.local.u8 	[%rd11+252], %rs1;
	st.local.u8 	[%rd11+253], %rs1;
	st.local.u8 	[%rd12+252], %rs1;
	st.local.u8 	[%rd12+253], %rs1;
	st.local.u8 	[%rd11+261], %rs1;
	st.local.u8 	[%rd11+262], %rs1;
	st.local.u8 	[%rd12+261], %rs1;
	st.local.u8 	[%rd12+262], %rs1;
	st.local.u8 	[%rd11+270], %rs1;
	st.local.u8 	[%rd11+271], %rs1;
	st.local.u8 	[%rd12+270], %rs1;
	st.local.u8 	[%rd12+271], %rs1;
	st.local.u8 	[%rd11+279], %rs1;
	st.local.u8 	[%rd11+280], %rs1;
	st.local.u8 	[%rd12+279], %rs1;
	st.local.u8 	[%rd12+280], %rs1;
	st.local.u8 	[%rd11+288], %rs1;
	st.local.u8 	[%rd11+289], %rs1;
	st.local.u8 	[%rd12+288], %rs1;
	st.local.u8 	[%rd12+289], %rs1;
	st.local.u8 	[%rd11+297], %rs1;
	st.local.u8 	[%rd11+298], %rs1;
	st.local.u8 	[%rd12+297], %rs1;
	st.local.u8 	[%rd12+298], %rs1;
	st.local.u8 	[%rd11+306], %rs1;
	st.local.u8 	[%rd11+307], %rs1;
	st.local.u8 	[%rd12+306], %rs1;
	st.local.u8 	[%rd12+307], %rs1;
	st.local.u8 	[%rd11+315], %rs1;
	st.local.u8 	[%rd11+316], %rs1;
	st.local.u8 	[%rd12+315], %rs1;
	st.local.u8 	[%rd12+316], %rs1;
	st.local.u8 	[%rd11+324], %rs1;
	st.local.u8 	[%rd11+325], %rs1;
	st.local.u8 	[%rd12+324], %rs1;
	st.local.u8 	[%rd12+325], %rs1;
	st.local.u8 	[%rd11+333], %rs1;
	st.local.u8 	[%rd11+334], %rs1;
	st.local.u8 	[%rd12+333], %rs1;
	st.local.u8 	[%rd12+334], %rs1;
	st.local.u8 	[%rd11+342], %rs1;
	st.local.u8 	[%rd11+343], %rs1;
	st.local.u8 	[%rd12+342], %rs1;
	st.local.u8 	[%rd12+343], %rs1;
	st.local.u8 	[%rd11+351], %rs1;
	st.local.u8 	[%rd11+352], %rs1;
	st.local.u8 	[%rd12+351], %rs1;
	st.local.u8 	[%rd12+352], %rs1;
	st.local.u8 	[%rd11+360], %rs1;
	st.local.u8 	[%rd11+361], %rs1;
	st.local.u8 	[%rd12+360], %rs1;
	st.local.u8 	[%rd12+361], %rs1;
	st.local.u8 	[%rd11+369], %rs1;
	st.local.u8 	[%rd11+370], %rs1;
	st.local.u8 	[%rd12+369], %rs1;
	st.local.u8 	[%rd12+370], %rs1;
	st.local.u8 	[%rd11+378], %rs1;
	st.local.u8 	[%rd11+379], %rs1;
	st.local.u8 	[%rd12+378], %rs1;
	st.local.u8 	[%rd12+379], %rs1;
	st.local.u8 	[%rd11+387], %rs1;
	st.local.u8 	[%rd11+388], %rs1;
	st.local.u8 	[%rd12+387], %rs1;
	st.local.u8 	[%rd12+388], %rs1;
	st.local.u8 	[%rd11+396], %rs1;
	st.local.u8 	[%rd11+397], %rs1;
	st.local.u8 	[%rd12+396], %rs1;
	st.local.u8 	[%rd12+397], %rs1;
	st.local.u8 	[%rd11+405], %rs1;
	st.local.u8 	[%rd11+406], %rs1;
	st.local.u8 	[%rd12+405], %rs1;
	st.local.u8 	[%rd12+406], %rs1;
	st.local.u8 	[%rd11+414], %rs1;
	st.local.u8 	[%rd11+415], %rs1;
	st.local.u8 	[%rd12+414], %rs1;
	st.local.u8 	[%rd12+415], %rs1;
	st.local.u8 	[%rd11+423], %rs1;
	st.local.u8 	[%rd11+424], %rs1;
	st.local.u8 	[%rd12+423], %rs1;
	st.local.u8 	[%rd12+424], %rs1;
	st.local.u8 	[%rd11+432], %rs1;
	st.local.u8 	[%rd11+433], %rs1;
	st.local.u8 	[%rd12+432], %rs1;
	st.local.u8 	[%rd12+433], %rs1;
	st.local.u8 	[%rd11+441], %rs1;
	st.local.u8 	[%rd11+442], %rs1;
	st.local.u8 	[%rd12+441], %rs1;
	st.local.u8 	[%rd12+442], %rs1;
	st.local.u8 	[%rd11+450], %rs1;
	st.local.u8 	[%rd11+451], %rs1;
	st.local.u8 	[%rd12+450], %rs1;
	st.local.u8 	[%rd12+451], %rs1;
	st.local.u8 	[%rd11+459], %rs1;
	st.local.u8 	[%rd11+460], %rs1;
	st.local.u8 	[%rd12+459], %rs1;
	st.local.u8 	[%rd12+460], %rs1;
	st.local.u8 	[%rd11+468], %rs1;
	st.local.u8 	[%rd11+469], %rs1;
	st.local.u8 	[%rd12+468], %rs1;
	st.local.u8 	[%rd12+469], %rs1;
	st.local.u8 	[%rd11+477], %rs1;
	st.local.u8 	[%rd11+478], %rs1;
	st.local.u8 	[%rd12+477], %rs1;
	st.local.u8 	[%rd12+478], %rs1;
	st.local.u8 	[%rd11+486], %rs1;
	st.local.u8 	[%rd11+487], %rs1;
	st.local.u8 	[%rd12+486], %rs1;
	st.local.u8 	[%rd12+487], %rs1;
	st.local.u8 	[%rd11+495], %rs1;
	st.local.u8 	[%rd11+496], %rs1;
	st.local.u8 	[%rd12+495], %rs1;
	st.local.u8 	[%rd12+496], %rs1;
	st.local.u8 	[%rd11+504], %rs1;
	st.local.u8 	[%rd11+505], %rs1;
	st.local.u8 	[%rd12+504], %rs1;
	st.local.u8 	[%rd12+505], %rs1;
	st.local.u8 	[%rd11+513], %rs1;
	st.local.u8 	[%rd11+514], %rs1;
	st.local.u8 	[%rd12+513], %rs1;
	st.local.u8 	[%rd12+514], %rs1;
	st.local.u8 	[%rd11+522], %rs1;
	st.local.u8 	[%rd11+523], %rs1;
	st.local.u8 	[%rd12+522], %rs1;
	st.local.u8 	[%rd12+523], %rs1;
	st.local.u8 	[%rd11+531], %rs1;
	st.local.u8 	[%rd11+532], %rs1;
	st.local.u8 	[%rd12+531], %rs1;
	st.local.u8 	[%rd12+532], %rs1;
	st.local.u8 	[%rd11+540], %rs1;
	st.local.u8 	[%rd11+541], %rs1;
	st.local.u8 	[%rd12+540], %rs1;
	st.local.u8 	[%rd12+541], %rs1;
	st.local.u8 	[%rd11+549], %rs1;
	st.local.u8 	[%rd11+550], %rs1;
	st.local.u8 	[%rd12+549], %rs1;
	st.local.u8 	[%rd12+550], %rs1;
	st.local.u8 	[%rd11+558], %rs1;
	st.local.u8 	[%rd11+559], %rs1;
	st.local.u8 	[%rd12+558], %rs1;
	st.local.u8 	[%rd12+559], %rs1;
	st.local.u8 	[%rd11+567], %rs1;
	st.local.u8 	[%rd11+568], %rs1;
	st.local.u8 	[%rd12+567], %rs1;
	st.local.u8 	[%rd12+568], %rs1;
	st.local.u8 	[%rd11+576], %rs1;
	st.local.u8 	[%rd11+577], %rs1;
	st.local.u8 	[%rd12+576], %rs1;
	st.local.u8 	[%rd12+577], %rs1;
	st.local.u8 	[%rd11+585], %rs1;
	st.local.u8 	[%rd11+586], %rs1;
	st.local.u8 	[%rd12+585], %rs1;
	st.local.u8 	[%rd12+586], %rs1;
	st.local.u8 	[%rd11+594], %rs1;
	st.local.u8 	[%rd11+595], %rs1;
	st.local.u8 	[%rd12+594], %rs1;
	st.local.u8 	[%rd12+595], %rs1;
	st.local.u8 	[%rd11+603], %rs1;
	st.local.u8 	[%rd11+604], %rs1;
	st.local.u8 	[%rd12+603], %rs1;
	st.local.u8 	[%rd12+604], %rs1;
	st.local.u8 	[%rd11+612], %rs1;
	st.local.u8 	[%rd11+613], %rs1;
	st.local.u8 	[%rd12+612], %rs1;
	st.local.u8 	[%rd12+613], %rs1;
	st.local.u8 	[%rd11+621], %rs1;
	st.local.u8 	[%rd11+622], %rs1;
	st.local.u8 	[%rd12+621], %rs1;
	st.local.u8 	[%rd12+622], %rs1;
	st.local.u8 	[%rd11+630], %rs1;
	st.local.u8 	[%rd11+631], %rs1;
	st.local.u8 	[%rd12+630], %rs1;
	st.local.u8 	[%rd12+631], %rs1;
	st.local.u8 	[%rd11+639], %rs1;
	st.local.u8 	[%rd11+640], %rs1;
	st.local.u8 	[%rd12+639], %rs1;
	st.local.u8 	[%rd12+640], %rs1;
	st.local.u8 	[%rd11+648], %rs1;
	st.local.u8 	[%rd11+649], %rs1;
	st.local.u8 	[%rd12+648], %rs1;
	st.local.u8 	[%rd12+649], %rs1;
	st.local.u8 	[%rd11+657], %rs1;
	st.local.u8 	[%rd11+658], %rs1;
	st.local.u8 	[%rd12+657], %rs1;
	st.local.u8 	[%rd12+658], %rs1;
	st.local.u8 	[%rd11+666], %rs1;
	st.local.u8 	[%rd11+667], %rs1;
	st.local.u8 	[%rd12+666], %rs1;
	st.local.u8 	[%rd12+667], %rs1;
	st.local.u8 	[%rd11+675], %rs1;
	st.local.u8 	[%rd11+676], %rs1;
	st.local.u8 	[%rd12+675], %rs1;
	st.local.u8 	[%rd12+676], %rs1;
	st.local.u8 	[%rd11+684], %rs1;
	st.local.u8 	[%rd11+685], %rs1;
	st.local.u8 	[%rd12+684], %rs1;
	st.local.u8 	[%rd12+685], %rs1;
	st.local.u8 	[%rd11+693], %rs1;
	st.local.u8 	[%rd11+694], %rs1;
	st.local.u8 	[%rd12+693], %rs1;
	st.local.u8 	[%rd12+694], %rs1;
	st.local.u8 	[%rd11+702], %rs1;
	st.local.u8 	[%rd11+703], %rs1;
	st.local.u8 	[%rd12+702], %rs1;
	st.local.u8 	[%rd12+703], %rs1;
	st.local.u8 	[%rd11+711], %rs1;
	st.local.u8 	[%rd11+712], %rs1;
	st.local.u8 	[%rd12+711], %rs1;
	st.local.u8 	[%rd12+712], %rs1;
	st.local.u8 	[%rd11+720], %rs1;
	st.local.u8 	[%rd11+721], %rs1;
	st.local.u8 	[%rd12+720], %rs1;
	st.local.u8 	[%rd12+721], %rs1;
	mov.b32 	%r2532, 1;
$L__BB0_119:
	mov.u32 	%r583, %r2532;
	add.s32 	%r2532, %r583, -1;
	mul.wide.s32 	%rd392, %r583, 8;
	add.s64 	%rd393, %rd10, %rd392;
	ld.local.v2.u32 	{%r585, %r586}, [%rd393+-8];
	mul.wide.s32 	%rd394, %r585, 9;
	add.s64 	%rd28, %rd11, %rd394;
	cvt.s64.s32 	%rd395, %r586;
	add.s64 	%rd29, %rd28, %rd395;
	ld.local.u8 	%rs2, [%rd29];
	max.u16 	%rs3, %rs2, 1;
	st.local.u8 	[%rd29], %rs3;
	setp.lt.s32 	%p69, %r585, 1;
	mul.wide.s32 	%rd396, %r585, 36;
	add.s64 	%rd30, %rd18, %rd396;
	mul.wide.s32 	%rd397, %r586, 4;
	add.s64 	%rd31, %rd30, %rd397;
	@%p69 bra 	$L__BB0_126;
	add.s32 	%r587, %r585, -1;
	mul.wide.u32 	%rd398, %r587, 36;
	add.s64 	%rd399, %rd18, %rd398;
	mul.wide.s32 	%rd400, %r586, 4;
	add.s64 	%rd401, %rd399, %rd400;
	ld.local.u32 	%r1661, [%rd401];
	setp.ne.s32 	%p70, %r1661, %r566;
	@%p70 bra 	$L__BB0_123;
	cvt.s64.s32 	%rd407, %r586;
	mul.wide.u32 	%rd408, %r587, 9;
	add.s64 	%rd409, %rd11, %rd408;
	add.s64 	%rd410, %rd409, %rd407;
	ld.local.u8 	%rs6, [%rd410];
	setp.ne.s16 	%p72, %rs6, 0;
	@%p72 bra 	$L__BB0_125;
	mul.wide.s32 	%rd411, %r583, 8;
	add.s64 	%rd412, %rd10, %rd411;
	st.local.v2.u32 	[%rd412+-8], {%r587, %r586};
	mov.u32 	%r2532, %r583;
	bra.uni 	$L__BB0_125;
$L__BB0_123:
	cvt.s64.s32 	%rd402, %r586;
	mul.wide.u32 	%rd403, %r587, 9;
	add.s64 	%rd404, %rd12, %rd403;
	add.s64 	%rd32, %rd404, %rd402;
	ld.local.u8 	%rs4, [%rd32];
	setp.eq.s16 	%p71, %rs4, 0;
	@%p71 bra 	$L__BB0_125;
	mul.wide.s32 	%rd405, %r2533, 8;
	add.s64 	%rd406, %rd13, %rd405;
	st.local.v2.u32 	[%rd406], {%r587, %r586};
	mov.b16 	%rs5, 1;
	st.local.u8 	[%rd32], %rs5;
	add.s32 	%r2533, %r2533, 1;
$L__BB0_125:
	setp.gt.u32 	%p73, %r585, 7;
	@%p73 bra 	$L__BB0_131;
$L__BB0_126:
	add.s32 	%r593, %r585, 1;
	ld.local.u32 	%r1662, [%rd31+36];
	setp.ne.s32 	%p74, %r1662, %r566;
	@%p74 bra 	$L__BB0_129;
	ld.local.u8 	%rs9, [%rd29+9];
	setp.ne.s16 	%p76, %rs9, 0;
	@%p76 bra 	$L__BB0_131;
	mul.wide.s32 	%rd420, %r2532, 8;
	add.s64 	%rd421, %rd10, %rd420;
	st.local.v2.u32 	[%rd421], {%r593, %r586};
	add.s32 	%r2532, %r2532, 1;
	bra.uni 	$L__BB0_131;
$L__BB0_129:
	cvt.s64.s32 	%rd413, %r586;
	mul.wide.s32 	%rd414, %r585, 9;
	add.s64 	%rd33, %rd12, %rd414;
	add.s64 	%rd415, %rd33, %rd413;
	ld.local.u8 	%rs7, [%rd415+9];
	setp.eq.s16 	%p75, %rs7, 0;
	@%p75 bra 	$L__BB0_131;
	mul.wide.s32 	%rd416, %r2533, 8;
	add.s64 	%rd417, %rd13, %rd416;
	st.local.v2.u32 	[%rd417], {%r593, %r586};
	cvt.s64.s32 	%rd418, %r586;
	add.s64 	%rd419, %rd33, %rd418;
	mov.b16 	%rs8, 1;
	st.local.u8 	[%rd419+9], %rs8;
	add.s32 	%r2533, %r2533, 1;
$L__BB0_131:
	setp.lt.s32 	%p77, %r586, 1;
	@%p77 bra 	$L__BB0_138;
	add.s32 	%r599, %r586, -1;
	mul.wide.u32 	%rd422, %r599, 4;
	add.s64 	%rd423, %rd30, %rd422;
	ld.local.u32 	%r1663, [%rd423];
	setp.ne.s32 	%p78, %r1663, %r566;
	@%p78 bra 	$L__BB0_135;
	cvt.u64.u32 	%rd429, %r599;
	add.s64 	%rd430, %rd28, %rd429;
	ld.local.u8 	%rs12, [%rd430];
	setp.ne.s16 	%p80, %rs12, 0;
	@%p80 bra 	$L__BB0_137;
	mul.wide.s32 	%rd431, %r2532, 8;
	add.s64 	%rd432, %rd10, %rd431;
	st.local.v2.u32 	[%rd432], {%r585, %r599};
	add.s32 	%r2532, %r2532, 1;
	bra.uni 	$L__BB0_137;
$L__BB0_135:
	cvt.u64.u32 	%rd424, %r599;
	mul.wide.s32 	%rd425, %r585, 9;
	add.s64 	%rd426, %rd12, %rd425;
	add.s64 	%rd34, %rd426, %rd424;
	ld.local.u8 	%rs10, [%rd34];
	setp.eq.s16 	%p79, %rs10, 0;
	@%p79 bra 	$L__BB0_137;
	mul.wide.s32 	%rd427, %r2533, 8;
	add.s64 	%rd428, %rd13, %rd427;
	st.local.v2.u32 	[%rd428], {%r585, %r599};
	mov.b16 	%rs11, 1;
	st.local.u8 	[%rd34], %rs11;
	add.s32 	%r2533, %r2533, 1;
$L__BB0_137:
	setp.gt.u32 	%p81, %r586, 7;
	@%p81 bra 	$L__BB0_143;
$L__BB0_138:
	add.s32 	%r606, %r586, 1;
	ld.local.u32 	%r1664, [%rd31+4];
	setp.ne.s32 	%p82, %r1664, %r566;
	@%p82 bra 	$L__BB0_141;
	ld.local.u8 	%rs15, [%rd29+1];
	setp.ne.s16 	%p84, %rs15, 0;
	@%p84 bra 	$L__BB0_143;
	mul.wide.s32 	%rd438, %r2532, 8;
	add.s64 	%rd439, %rd10, %rd438;
	st.local.v2.u32 	[%rd439], {%r585, %r606};
	add.s32 	%r2532, %r2532, 1;
	bra.uni 	$L__BB0_143;
$L__BB0_141:
	mul.wide.s32 	%rd433, %r585, 9;
	add.s64 	%rd434, %rd12, %rd433;
	cvt.s64.s32 	%rd435, %r586;
	add.s64 	%rd35, %rd434, %rd435;
	ld.local.u8 	%rs13, [%rd35+1];
	setp.eq.s16 	%p83, %rs13, 0;
	@%p83 bra 	$L__BB0_143;
	mul.wide.s32 	%rd436, %r2533, 8;
	add.s64 	%rd437, %rd13, %rd436;
	st.local.v2.u32 	[%rd437], {%r585, %r606};
	mov.b16 	%rs14, 1;
	st.local.u8 	[%rd35+1], %rs14;
	add.s32 	%r2533, %r2533, 1;
$L__BB0_143:
	setp.ne.s32 	%p85, %r2532, 0;
	@%p85 bra 	$L__BB0_119;
	ld.local.u32 	%r2564, [%rd13];
	setp.eq.s32 	%p86, %r2564, -1;
	@%p86 bra 	$L__BB0_184;
	mov.b32 	%r2561, 0;
	mov.b64 	%rd1052, 0;
	mov.u32 	%r2540, %r2564;
$L__BB0_146:
	mov.u64 	%rd36, %rd1052;
	mov.b32 	%r1666, -1;
	st.local.v2.u32 	[%rd14], {%r1666, %r1666};
	st.local.v2.u32 	[%rd15], {%r1666, %r1666};
	st.local.v2.u32 	[%rd14+8], {%r1666, %r1666};
	st.local.v2.u32 	[%rd15+8], {%r1666, %r1666};
	st.local.v2.u32 	[%rd14+16], {%r1666, %r1666};
	st.local.v2.u32 	[%rd15+16], {%r1666, %r1666};
	st.local.v2.u32 	[%rd14+24], {%r1666, %r1666};
	st.local.v2.u32 	[%rd15+24], {%r1666, %r1666};
	st.local.v2.u32 	[%rd14+32], {%r1666, %r1666};
	st.local.v2.u32 	[%rd15+32], {%r1666, %r1666};
	st.local.v2.u32 	[%rd14+40], {%r1666, %r1666};
	st.local.v2.u32 	[%rd15+40], {%r1666, %r1666};
	st.local.v2.u32 	[%rd14+48], {%r1666, %r1666};
	st.local.v2.u32 	[%rd15+48], {%r1666, %r1666};
	st.local.v2.u32 	[%rd14+56], {%r1666, %r1666};
	st.local.v2.u32 	[%rd15+56], {%r1666, %r1666};
	st.local.v2.u32 	[%rd14+64], {%r1666, %r1666};
	st.local.v2.u32 	[%rd15+64], {%r1666, %r1666};
	st.local.v2.u32 	[%rd14+72], {%r1666, %r1666};
	st.local.v2.u32 	[%rd15+72], {%r1666, %r1666};
	st.local.v2.u32 	[%rd14+80], {%r1666, %r1666};
	st.local.v2.u32 	[%rd15+80], {%r1666, %r1666};
	st.local.v2.u32 	[%rd14+88], {%r1666, %r1666};
	st.local.v2.u32 	[%rd15+88], {%r1666, %r1666};
	st.local.v2.u32 	[%rd14+96], {%r1666, %r1666};
	st.local.v2.u32 	[%rd15+96], {%r1666, %r1666};
	st.local.v2.u32 	[%rd14+104], {%r1666, %r1666};
	st.local.v2.u32 	[%rd15+104], {%r1666, %r1666};
	st.local.v2.u32 	[%rd14+112], {%r1666, %r1666};
	st.local.v2.u32 	[%rd15+112], {%r1666, %r1666};
	st.local.v2.u32 	[%rd14+120], {%r1666, %r1666};
	st.local.v2.u32 	[%rd15+120], {%r1666, %r1666};
	st.local.v2.u32 	[%rd14+128], {%r1666, %r1666};
	st.local.v2.u32 	[%rd15+128], {%r1666, %r1666};
	st.local.v2.u32 	[%rd14+136], {%r1666, %r1666};
	st.local.v2.u32 	[%rd15+136], {%r1666, %r1666};
	st.local.v2.u32 	[%rd14+144], {%r1666, %r1666};
	st.local.v2.u32 	[%rd15+144], {%r1666, %r1666};
	st.local.v2.u32 	[%rd14+152], {%r1666, %r1666};
	st.local.v2.u32 	[%rd15+152], {%r1666, %r1666};
	st.local.v2.u32 	[%rd14+160], {%r1666, %r1666};
	st.local.v2.u32 	[%rd15+160], {%r1666, %r1666};
	st.local.v2.u32 	[%rd14+168], {%r1666, %r1666};
	st.local.v2.u32 	[%rd15+168], {%r1666, %r1666};
	st.local.v2.u32 	[%rd14+176], {%r1666, %r1666};
	st.local.v2.u32 	[%rd15+176], {%r1666, %r1666};
	st.local.v2.u32 	[%rd14+184], {%r1666, %r1666};
	st.local.v2.u32 	[%rd15+184], {%r1666, %r1666};
	st.local.v2.u32 	[%rd14+192], {%r1666, %r1666};
	st.local.v2.u32 	[%rd15+192], {%r1666, %r1666};
	st.local.v2.u32 	[%rd14+200], {%r1666, %r1666};
	st.local.v2.u32 	[%rd15+200], {%r1666, %r1666};
	st.local.v2.u32 	[%rd14+208], {%r1666, %r1666};
	st.local.v2.u32 	[%rd15+208], {%r1666, %r1666};
	st.local.v2.u32 	[%rd14+216], {%r1666, %r1666};
	st.local.v2.u32 	[%rd15+216], {%r1666, %r1666};
	st.local.v2.u32 	[%rd14+224], {%r1666, %r1666};
	st.local.v2.u32 	[%rd15+224], {%r1666, %r1666};
	st.local.v2.u32 	[%rd14+232], {%r1666, %r1666};
	st.local.v2.u32 	[%rd15+232], {%r1666, %r1666};
	st.local.v2.u32 	[%rd14+240], {%r1666, %r1666};
	st.local.v2.u32 	[%rd15+240], {%r1666, %r1666};
	st.local.v2.u32 	[%rd14+248], {%r1666, %r1666};
	st.local.v2.u32 	[%rd15+248], {%r1666, %r1666};
	st.local.v2.u32 	[%rd14+256], {%r1666, %r1666};
	st.local.v2.u32 	[%rd15+256], {%r1666, %r1666};
	st.local.v2.u32 	[%rd14+264], {%r1666, %r1666};
	st.local.v2.u32 	[%rd15+264], {%r1666, %r1666};
	st.local.v2.u32 	[%rd14+272], {%r1666, %r1666};
	st.local.v2.u32 	[%rd15+272], {%r1666, %r1666};
	st.local.v2.u32 	[%rd14+280], {%r1666, %r1666};
	st.local.v2.u32 	[%rd15+280], {%r1666, %r1666};
	st.local.v2.u32 	[%rd14+288], {%r1666, %r1666};
	st.local.v2.u32 	[%rd15+288], {%r1666, %r1666};
	st.local.v2.u32 	[%rd14+296], {%r1666, %r1666};
	st.local.v2.u32 	[%rd15+296], {%r1666, %r1666};
	st.local.v2.u32 	[%rd14+304], {%r1666, %r1666};
	st.local.v2.u32 	[%rd15+304], {%r1666, %r1666};
	st.local.v2.u32 	[%rd14+312], {%r1666, %r1666};
	st.local.v2.u32 	[%rd15+312], {%r1666, %r1666};
	st.local.v2.u32 	[%rd14+320], {%r1666, %r1666};
	st.local.v2.u32 	[%rd15+320], {%r1666, %r1666};
	st.local.v2.u32 	[%rd14+328], {%r1666, %r1666};
	st.local.v2.u32 	[%rd15+328], {%r1666, %r1666};
	st.local.v2.u32 	[%rd14+336], {%r1666, %r1666};
	st.local.v2.u32 	[%rd15+336], {%r1666, %r1666};
	st.local.v2.u32 	[%rd14+344], {%r1666, %r1666};
	st.local.v2.u32 	[%rd15+344], {%r1666, %r1666};
	st.local.v2.u32 	[%rd14+352], {%r1666, %r1666};
	st.local.v2.u32 	[%rd15+352], {%r1666, %r1666};
	st.local.v2.u32 	[%rd14+360], {%r1666, %r1666};
	st.local.v2.u32 	[%rd15+360], {%r1666, %r1666};
	st.local.v2.u32 	[%rd14+368], {%r1666, %r1666};
	st.local.v2.u32 	[%rd15+368], {%r1666, %r1666};
	st.local.v2.u32 	[%rd14+376], {%r1666, %r1666};
	st.local.v2.u32 	[%rd15+376], {%r1666, %r1666};
	st.local.v2.u32 	[%rd14+384], {%r1666, %r1666};
	st.local.v2.u32 	[%rd15+384], {%r1666, %r1666};
	st.local.v2.u32 	[%rd14+392], {%r1666, %r1666};
	st.local.v2.u32 	[%rd15+392], {%r1666, %r1666};
	st.local.v2.u32 	[%rd14+400], {%r1666, %r1666};
	st.local.v2.u32 	[%rd15+400], {%r1666, %r1666};
	st.local.v2.u32 	[%rd14+408], {%r1666, %r1666};
	st.local.v2.u32 	[%rd15+408], {%r1666, %r1666};
	st.local.v2.u32 	[%rd14+416], {%r1666, %r1666};
	st.local.v2.u32 	[%rd15+416], {%r1666, %r1666};
	st.local.v2.u32 	[%rd14+424], {%r1666, %r1666};
	st.local.v2.u32 	[%rd15+424], {%r1666, %r1666};
	st.local.v2.u32 	[%rd14+432], {%r1666, %r1666};
	st.local.v2.u32 	[%rd15+432], {%r1666, %r1666};
	st.local.v2.u32 	[%rd14+440], {%r1666, %r1666};
	st.local.v2.u32 	[%rd15+440], {%r1666, %r1666};
	st.local.v2.u32 	[%rd14+448], {%r1666, %r1666};
	st.local.v2.u32 	[%rd15+448], {%r1666, %r1666};
	st.local.v2.u32 	[%rd14+456], {%r1666, %r1666};
	st.local.v2.u32 	[%rd15+456], {%r1666, %r1666};
	st.local.v2.u32 	[%rd14+464], {%r1666, %r1666};
	st.local.v2.u32 	[%rd15+464], {%r1666, %r1666};
	st.local.v2.u32 	[%rd14+472], {%r1666, %r1666};
	st.local.v2.u32 	[%rd15+472], {%r1666, %r1666};
	st.local.v2.u32 	[%rd14+480], {%r1666, %r1666};
	st.local.v2.u32 	[%rd15+480], {%r1666, %r1666};
	st.local.v2.u32 	[%rd14+488], {%r1666, %r1666};
	st.local.v2.u32 	[%rd15+488], {%r1666, %r1666};
	st.local.v2.u32 	[%rd14+496], {%r1666, %r1666};
	st.local.v2.u32 	[%rd15+496], {%r1666, %r1666};
	st.local.v2.u32 	[%rd14+504], {%r1666, %r1666};
	st.local.v2.u32 	[%rd15+504], {%r1666, %r1666};
	st.local.v2.u32 	[%rd14+512], {%r1666, %r1666};
	st.local.v2.u32 	[%rd15+512], {%r1666, %r1666};
	st.local.v2.u32 	[%rd14+520], {%r1666, %r1666};
	st.local.v2.u32 	[%rd15+520], {%r1666, %r1666};
	st.local.v2.u32 	[%rd14+528], {%r1666, %r1666};
	st.local.v2.u32 	[%rd15+528], {%r1666, %r1666};
	st.local.v2.u32 	[%rd14+536], {%r1666, %r1666};
	st.local.v2.u32 	[%rd15+536], {%r1666, %r1666};
	st.local.v2.u32 	[%rd14+544], {%r1666, %r1666};
	st.local.v2.u32 	[%rd15+544], {%r1666, %r1666};
	st.local.v2.u32 	[%rd14+552], {%r1666, %r1666};
	st.local.v2.u32 	[%rd15+552], {%r1666, %r1666};
	st.local.v2.u32 	[%rd14+560], {%r1666, %r1666};
	st.local.v2.u32 	[%rd15+560], {%r1666, %r1666};
	st.local.v2.u32 	[%rd14+568], {%r1666, %r1666};
	st.local.v2.u32 	[%rd15+568], {%r1666, %r1666};
	st.local.v2.u32 	[%rd14+576], {%r1666, %r1666};
	st.local.v2.u32 	[%rd15+576], {%r1666, %r1666};
	st.local.v2.u32 	[%rd14+584], {%r1666, %r1666};
	st.local.v2.u32 	[%rd15+584], {%r1666, %r1666};
	st.local.v2.u32 	[%rd14+592], {%r1666, %r1666};
	st.local.v2.u32 	[%rd15+592], {%r1666, %r1666};
	st.local.v2.u32 	[%rd14+600], {%r1666, %r1666};
	st.local.v2.u32 	[%rd15+600], {%r1666, %r1666};
	st.local.v2.u32 	[%rd14+608], {%r1666, %r1666};
	st.local.v2.u32 	[%rd15+608], {%r1666, %r1666};
	st.local.v2.u32 	[%rd14+616], {%r1666, %r1666};
	st.local.v2.u32 	[%rd15+616], {%r1666, %r1666};
	st.local.v2.u32 	[%rd14+624], {%r1666, %r1666};
	st.local.v2.u32 	[%rd15+624], {%r1666, %r1666};
	st.local.v2.u32 	[%rd14+632], {%r1666, %r1666};
	st.local.v2.u32 	[%rd15+632], {%r1666, %r1666};
	st.local.v2.u32 	[%rd14+640], {%r1666, %r1666};
	st.local.v2.u32 	[%rd15+640], {%r1666, %r1666};
	mul.wide.s32 	%rd441, %r2540, 36;
	add.s64 	%rd442, %rd18, %rd441;
	shl.b64 	%rd443, %rd36, 3;
	add.s64 	%rd444, %rd13, %rd443;
	ld.local.u32 	%r614, [%rd444+4];
	mul.wide.s32 	%rd445, %r614, 4;
	add.s64 	%rd446, %rd442, %rd445;
	ld.local.u32 	%r615, [%rd446];
	setp.eq.s32 	%p87, %r615, 0;
	@%p87 bra 	$L__BB0_182;
	mov.b32 	%r2551, 0;
	st.local.v2.u32 	[%rd7], {%r2551, %r2551};
	st.local.v2.u32 	[%rd7+8], {%r2551, %r2551};
	st.local.v2.u32 	[%rd7+16], {%r2551, %r2551};
	st.local.v2.u32 	[%rd7+24], {%r2551, %r2551};
	st.local.v2.u32 	[%rd7+32], {%r2551, %r2551};
	st.local.v2.u32 	[%rd7+40], {%r2551, %r2551};
	st.local.v2.u32 	[%rd7+48], {%r2551, %r2551};
	st.local.v2.u32 	[%rd7+56], {%r2551, %r2551};
	st.local.v2.u32 	[%rd7+64], {%r2551, %r2551};
	st.local.v2.u32 	[%rd7+72], {%r2551, %r2551};
	st.local.v2.u32 	[%rd7+80], {%r2551, %r2551};
	st.local.v2.u32 	[%rd7+88], {%r2551, %r2551};
	st.local.v2.u32 	[%rd7+96], {%r2551, %r2551};
	st.local.v2.u32 	[%rd7+104], {%r2551, %r2551};
	st.local.v2.u32 	[%rd7+112], {%r2551, %r2551};
	st.local.v2.u32 	[%rd7+120], {%r2551, %r2551};
	st.local.v2.u32 	[%rd7+128], {%r2551, %r2551};
	st.local.v2.u32 	[%rd7+136], {%r2551, %r2551};
	st.local.v2.u32 	[%rd7+144], {%r2551, %r2551};
	st.local.v2.u32 	[%rd7+152], {%r2551, %r2551};
	st.local.v2.u32 	[%rd7+160], {%r2551, %r2551};
	st.local.v2.u32 	[%rd7+168], {%r2551, %r2551};
	st.local.v2.u32 	[%rd7+176], {%r2551, %r2551};
	st.local.v2.u32 	[%rd7+184], {%r2551, %r2551};
	st.local.v2.u32 	[%rd7+192], {%r2551, %r2551};
	st.local.v2.u32 	[%rd7+200], {%r2551, %r2551};
	st.local.v2.u32 	[%rd7+208], {%r2551, %r2551};
	st.local.v2.u32 	[%rd7+216], {%r2551, %r2551};
	st.local.v2.u32 	[%rd7+224], {%r2551, %r2551};
	st.local.v2.u32 	[%rd7+232], {%r2551, %r2551};
	st.local.v2.u32 	[%rd7+240], {%r2551, %r2551};
	st.local.v2.u32 	[%rd7+248], {%r2551, %r2551};
	st.local.v2.u32 	[%rd7+256], {%r2551, %r2551};
	st.local.v2.u32 	[%rd7+264], {%r2551, %r2551};
	st.local.v2.u32 	[%rd7+272], {%r2551, %r2551};
	st.local.v2.u32 	[%rd7+280], {%r2551, %r2551};
	st.local.v2.u32 	[%rd7+288], {%r2551, %r2551};
	st.local.v2.u32 	[%rd7+296], {%r2551, %r2551};
	st.local.v2.u32 	[%rd7+304], {%r2551, %r2551};
	st.local.v2.u32 	[%rd7+312], {%r2551, %r2551};
	st.local.v2.u32 	[%rd7+320], {%r2551, %r2551};
	st.local.v2.u32 	[%rd7+328], {%r2551, %r2551};
	st.local.v2.u32 	[%rd7+336], {%r2551, %r2551};
	st.local.v2.u32 	[%rd7+344], {%r2551, %r2551};
	st.local.v2.u32 	[%rd7+352], {%r2551, %r2551};
	st.local.v2.u32 	[%rd7+360], {%r2551, %r2551};
	st.local.v2.u32 	[%rd7+368], {%r2551, %r2551};
	st.local.v2.u32 	[%rd7+376], {%r2551, %r2551};
	st.local.v2.u32 	[%rd7+384], {%r2551, %r2551};
	st.local.v2.u32 	[%rd7+392], {%r2551, %r2551};
	st.local.v2.u32 	[%rd7+400], {%r2551, %r2551};
	st.local.v2.u32 	[%rd7+408], {%r2551, %r2551};
	st.local.v2.u32 	[%rd7+416], {%r2551, %r2551};
	st.local.v2.u32 	[%rd7+424], {%r2551, %r2551};
	st.local.v2.u32 	[%rd7+432], {%r2551, %r2551};
	st.local.v2.u32 	[%rd7+440], {%r2551, %r2551};
	st.local.v2.u32 	[%rd7+448], {%r2551, %r2551};
	st.local.v2.u32 	[%rd7+456], {%r2551, %r2551};
	st.local.v2.u32 	[%rd7+464], {%r2551, %r2551};
	st.local.v2.u32 	[%rd7+472], {%r2551, %r2551};
	st.local.v2.u32 	[%rd7+480], {%r2551, %r2551};
	st.local.v2.u32 	[%rd7+488], {%r2551, %r2551};
	st.local.v2.u32 	[%rd7+496], {%r2551, %r2551};
	st.local.v2.u32 	[%rd7+504], {%r2551, %r2551};
	st.local.v2.u32 	[%rd7+512], {%r2551, %r2551};
	st.local.v2.u32 	[%rd7+520], {%r2551, %r2551};
	st.local.v2.u32 	[%rd7+528], {%r2551, %r2551};
	st.local.v2.u32 	[%rd7+536], {%r2551, %r2551};
	st.local.v2.u32 	[%rd7+544], {%r2551, %r2551};
	st.local.v2.u32 	[%rd7+552], {%r2551, %r2551};
	st.local.v2.u32 	[%rd7+560], {%r2551, %r2551};
	st.local.v2.u32 	[%rd7+568], {%r2551, %r2551};
	st.local.v2.u32 	[%rd7+576], {%r2551, %r2551};
	st.local.v2.u32 	[%rd7+584], {%r2551, %r2551};
	st.local.v2.u32 	[%rd7+592], {%r2551, %r2551};
	st.local.v2.u32 	[%rd7+600], {%r2551, %r2551};
	st.local.v2.u32 	[%rd7+608], {%r2551, %r2551};
	st.local.v2.u32 	[%rd7+616], {%r2551, %r2551};
	st.local.v2.u32 	[%rd7+624], {%r2551, %r2551};
	st.local.v2.u32 	[%rd7+632], {%r2551, %r2551};
	st.local.v2.u32 	[%rd7+640], {%r2551, %r2551};
	st.local.v2.u32 	[%rd7], {%r2540, %r614};
	mov.b16 	%rs16, 0;
	st.local.u8 	[%rd8], %rs16;
	st.local.u8 	[%rd8+1], %rs16;
	st.local.u8 	[%rd9], %rs16;
	st.local.u8 	[%rd9+1], %rs16;
	st.local.u8 	[%rd8+9], %rs16;
	st.local.u8 	[%rd8+10], %rs16;
	st.local.u8 	[%rd9+9], %rs16;
	st.local.u8 	[%rd9+10], %rs16;
	st.local.u8 	[%rd8+18], %rs16;
	st.local.u8 	[%rd8+19], %rs16;
	st.local.u8 	[%rd9+18], %rs16;
	st.local.u8 	[%rd9+19], %rs16;
	st.local.u8 	[%rd8+27], %rs16;
	st.local.u8 	[%rd8+28], %rs16;
	st.local.u8 	[%rd9+27], %rs16;
	st.local.u8 	[%rd9+28], %rs16;
	st.local.u8 	[%rd8+36], %rs16;
	st.local.u8 	[%rd8+37], %rs16;
	st.local.u8 	[%rd9+36], %rs16;
	st.local.u8 	[%rd9+37], %rs16;
	st.local.u8 	[%rd8+45], %rs16;
	st.local.u8 	[%rd8+46], %rs16;
	st.local.u8 	[%rd9+45], %rs16;
	st.local.u8 	[%rd9+46], %rs16;
	st.local.u8 	[%rd8+54], %rs16;
	st.local.u8 	[%rd8+55], %rs16;
	st.local.u8 	[%rd9+54], %rs16;
	st.local.u8 	[%rd9+55], %rs16;
	st.local.u8 	[%rd8+63], %rs16;
	st.local.u8 	[%rd8+64], %rs16;
	st.local.u8 	[%rd9+63], %rs16;
	st.local.u8 	[%rd9+64], %rs16;
	st.local.u8 	[%rd8+72], %rs16;
	st.local.u8 	[%rd8+73], %rs16;
	st.local.u8 	[%rd9+72], %rs16;
	st.local.u8 	[%rd9+73], %rs16;
	st.local.u8 	[%rd8+81], %rs16;
	st.local.u8 	[%rd8+82], %rs16;
	st.local.u8 	[%rd9+81], %rs16;
	st.local.u8 	[%rd9+82], %rs16;
	st.local.u8 	[%rd8+90], %rs16;
	st.local.u8 	[%rd8+91], %rs16;
	st.local.u8 	[%rd9+90], %rs16;
	st.local.u8 	[%rd9+91], %rs16;
	st.local.u8 	[%rd8+99], %rs16;
	st.local.u8 	[%rd8+100], %rs16;
	st.local.u8 	[%rd9+99], %rs16;
	st.local.u8 	[%rd9+100], %rs16;
	st.local.u8 	[%rd8+108], %rs16;
	st.local.u8 	[%rd8+109], %rs16;
	st.local.u8 	[%rd9+108], %rs16;
	st.local.u8 	[%rd9+109], %rs16;
	st.local.u8 	[%rd8+117], %rs16;
	st.local.u8 	[%rd8+118], %rs16;
	st.local.u8 	[%rd9+117], %rs16;
	st.local.u8 	[%rd9+118], %rs16;
	st.local.u8 	[%rd8+126], %rs16;
	st.local.u8 	[%rd8+127], %rs16;
	st.local.u8 	[%rd9+126], %rs16;
	st.local.u8 	[%rd9+127], %rs16;
	st.local.u8 	[%rd8+135], %rs16;
	st.local.u8 	[%rd8+136], %rs16;
	st.local.u8 	[%rd9+135], %rs16;
	st.local.u8 	[%rd9+136], %rs16;
	st.local.u8 	[%rd8+144], %rs16;
	st.local.u8 	[%rd8+145], %rs16;
	st.local.u8 	[%rd9+144], %rs16;
	st.local.u8 	[%rd9+145], %rs16;
	st.local.u8 	[%rd8+153], %rs16;
	st.local.u8 	[%rd8+154], %rs16;
	st.local.u8 	[%rd9+153], %rs16;
	st.local.u8 	[%rd9+154], %rs16;
	st.local.u8 	[%rd8+162], %rs16;
	st.local.u8 	[%rd8+163], %rs16;
	st.local.u8 	[%rd9+162], %rs16;
	st.local.u8 	[%rd9+163], %rs16;
	st.local.u8 	[%rd8+171], %rs16;
	st.local.u8 	[%rd8+172], %rs16;
	st.local.u8 	[%rd9+171], %rs16;
	st.local.u8 	[%rd9+172], %rs16;
	st.local.u8 	[%rd8+180], %rs16;
	st.local.u8 	[%rd8+181], %rs16;
	st.local.u8 	[%rd9+180], %rs16;
	st.local.u8 	[%rd9+181], %rs16;
	st.local.u8 	[%rd8+189], %rs16;
	st.local.u8 	[%rd8+190], %rs16;
	st.local.u8 	[%rd9+189], %rs16;
	st.local.u8 	[%rd9+190], %rs16;
	st.local.u8 	[%rd8+198], %rs16;
	st.local.u8 	[%rd8+199], %rs16;
	st.local.u8 	[%rd9+198], %rs16;
	st.local.u8 	[%rd9+199], %rs16;
	st.local.u8 	[%rd8+207], %rs16;
	st.local.u8 	[%rd8+208], %rs16;
	st.local.u8 	[%rd9+207], %rs16;
	st.local.u8 	[%rd9+208], %rs16;
	st.local.u8 	[%rd8+216], %rs16;
	st.local.u8 	[%rd8+217], %rs16;
	st.local.u8 	[%rd9+216], %rs16;
	st.local.u8 	[%rd9+217], %rs16;
	st.local.u8 	[%rd8+225], %rs16;
	st.local.u8 	[%rd8+226], %rs16;
	st.local.u8 	[%rd9+225], %rs16;
	st.local.u8 	[%rd9+226], %rs16;
	st.local.u8 	[%rd8+234], %rs16;
	st.local.u8 	[%rd8+235], %rs16;
	st.local.u8 	[%rd9+234], %rs16;
	st.local.u8 	[%rd9+235], %rs16;
	st.local.u8 	[%rd8+243], %rs16;
	st.local.u8 	[%rd8+244], %rs16;
	st.local.u8 	[%rd9+243], %rs16;
	st.local.u8 	[%rd9+244], %rs16;
	st.local.u8 	[%rd8+252], %rs16;
	st.local.u8 	[%rd8+253], %rs16;
	st.local.u8 	[%rd9+252], %rs16;
	st.local.u8 	[%rd9+253], %rs16;
	st.local.u8 	[%rd8+261], %rs16;
	st.local.u8 	[%rd8+262], %rs16;
	st.local.u8 	[%rd9+261], %rs16;
	st.local.u8 	[%rd9+262], %rs16;
	st.local.u8 	[%rd8+270], %rs16;
	st.local.u8 	[%rd8+271], %rs16;
	st.local.u8 	[%rd9+270], %rs16;
	st.local.u8 	[%rd9+271], %rs16;
	st.local.u8 	[%rd8+279], %rs16;
	st.local.u8 	[%rd8+280], %rs16;
	st.local.u8 	[%rd9+279], %rs16;
	st.local.u8 	[%rd9+280], %rs16;
	st.local.u8 	[%rd8+288], %rs16;
	st.local.u8 	[%rd8+289], %rs16;
	st.local.u8 	[%rd9+288], %rs16;
	st.local.u8 	[%rd9+289], %rs16;
	st.local.u8 	[%rd8+297], %rs16;
	st.local.u8 	[%rd8+298], %rs16;
	st.local.u8 	[%rd9+297], %rs16;
	st.local.u8 	[%rd9+298], %rs16;
	st.local.u8 	[%rd8+306], %rs16;
	st.local.u8 	[%rd8+307], %rs16;
	st.local.u8 	[%rd9+306], %rs16;
	st.local.u8 	[%rd9+307], %rs16;
	st.local.u8 	[%rd8+315], %rs16;
	st.local.u8 	[%rd8+316], %rs16;
	st.local.u8 	[%rd9+315], %rs16;
	st.local.u8 	[%rd9+316], %rs16;
	st.local.u8 	[%rd8+324], %rs16;
	st.local.u8 	[%rd8+325], %rs16;
	st.local.u8 	[%rd9+324], %rs16;
	st.local.u8 	[%rd9+325], %rs16;
	st.local.u8 	[%rd8+333], %rs16;
	st.local.u8 	[%rd8+334], %rs16;
	st.local.u8 	[%rd9+333], %rs16;
	st.local.u8 	[%rd9+334], %rs16;
	st.local.u8 	[%rd8+342], %rs16;
	st.local.u8 	[%rd8+343], %rs16;
	st.local.u8 	[%rd9+342], %rs16;
	st.local.u8 	[%rd9+343], %rs16;
	st.local.u8 	[%rd8+351], %rs16;
	st.local.u8 	[%rd8+352], %rs16;
	st.local.u8 	[%rd9+351], %rs16;
	st.local.u8 	[%rd9+352], %rs16;
	st.local.u8 	[%rd8+360], %rs16;
	st.local.u8 	[%rd8+361], %rs16;
	st.local.u8 	[%rd9+360], %rs16;
	st.local.u8 	[%rd9+361], %rs16;
	st.local.u8 	[%rd8+369], %rs16;
	st.local.u8 	[%rd8+370], %rs16;
	st.local.u8 	[%rd9+369], %rs16;
	st.local.u8 	[%rd9+370], %rs16;
	st.local.u8 	[%rd8+378], %rs16;
	st.local.u8 	[%rd8+379], %rs16;
	st.local.u8 	[%rd9+378], %rs16;
	st.local.u8 	[%rd9+379], %rs16;
	st.local.u8 	[%rd8+387], %rs16;
	st.local.u8 	[%rd8+388], %rs16;
	st.local.u8 	[%rd9+387], %rs16;
	st.local.u8 	[%rd9+388], %rs16;
	st.local.u8 	[%rd8+396], %rs16;
	st.local.u8 	[%rd8+397], %rs16;
	st.local.u8 	[%rd9+396], %rs16;
	st.local.u8 	[%rd9+397], %rs16;
	st.local.u8 	[%rd8+405], %rs16;
	st.local.u8 	[%rd8+406], %rs16;
	st.local.u8 	[%rd9+405], %rs16;
	st.local.u8 	[%rd9+406], %rs16;
	st.local.u8 	[%rd8+414], %rs16;
	st.local.u8 	[%rd8+415], %rs16;
	st.local.u8 	[%rd9+414], %rs16;
	st.local.u8 	[%rd9+415], %rs16;
	st.local.u8 	[%rd8+423], %rs16;
	st.local.u8 	[%rd8+424], %rs16;
	st.local.u8 	[%rd9+423], %rs16;
	st.local.u8 	[%rd9+424], %rs16;
	st.local.u8 	[%rd8+432], %rs16;
	st.local.u8 	[%rd8+433], %rs16;
	st.local.u8 	[%rd9+432], %rs16;
	st.local.u8 	[%rd9+433], %rs16;
	st.local.u8 	[%rd8+441], %rs16;
	st.local.u8 	[%rd8+442], %rs16;
	st.local.u8 	[%rd9+441], %rs16;
	st.local.u8 	[%rd9+442], %rs16;
	st.local.u8 	[%rd8+450], %rs16;
	st.local.u8 	[%rd8+451], %rs16;
	st.local.u8 	[%rd9+450], %rs16;
	st.local.u8 	[%rd9+451], %rs16;
	st.local.u8 	[%rd8+459], %rs16;
	st.local.u8 	[%rd8+460], %rs16;
	st.local.u8 	[%rd9+459], %rs16;
	st.local.u8 	[%rd9+460], %rs16;
	st.local.u8 	[%rd8+468], %rs16;
	st.local.u8 	[%rd8+469], %rs16;
	st.local.u8 	[%rd9+468], %rs16;
	st.local.u8 	[%rd9+469], %rs16;
	st.local.u8 	[%rd8+477], %rs16;
	st.local.u8 	[%rd8+478], %rs16;
	st.local.u8 	[%rd9+477], %rs16;
	st.local.u8 	[%rd9+478], %rs16;
	st.local.u8 	[%rd8+486], %rs16;
	st.local.u8 	[%rd8+487], %rs16;
	st.local.u8 	[%rd9+486], %rs16;
	st.local.u8 	[%rd9+487], %rs16;
	st.local.u8 	[%rd8+495], %rs16;
	st.local.u8 	[%rd8+496], %rs16;
	st.local.u8 	[%rd9+495], %rs16;
	st.local.u8 	[%rd9+496], %rs16;
	st.local.u8 	[%rd8+504], %rs16;
	st.local.u8 	[%rd8+505], %rs16;
	st.local.u8 	[%rd9+504], %rs16;
	st.local.u8 	[%rd9+505], %rs16;
	st.local.u8 	[%rd8+513], %rs16;
	st.local.u8 	[%rd8+514], %rs16;
	st.local.u8 	[%rd9+513], %rs16;
	st.local.u8 	[%rd9+514], %rs16;
	st.local.u8 	[%rd8+522], %rs16;
	st.local.u8 	[%rd8+523], %rs16;
	st.local.u8 	[%rd9+522], %rs16;
	st.local.u8 	[%rd9+523], %rs16;
	st.local.u8 	[%rd8+531], %rs16;
	st.local.u8 	[%rd8+532], %rs16;
	st.local.u8 	[%rd9+531], %rs16;
	st.local.u8 	[%rd9+532], %rs16;
	st.local.u8 	[%rd8+540], %rs16;
	st.local.u8 	[%rd8+541], %rs16;
	st.local.u8 	[%rd9+540], %rs16;
	st.local.u8 	[%rd9+541], %rs16;
	st.local.u8 	[%rd8+549], %rs16;
	st.local.u8 	[%rd8+550], %rs16;
	st.local.u8 	[%rd9+549], %rs16;
	st.local.u8 	[%rd9+550], %rs16;
	st.local.u8 	[%rd8+558], %rs16;
	st.local.u8 	[%rd8+559], %rs16;
	st.local.u8 	[%rd9+558], %rs16;
	st.local.u8 	[%rd9+559], %rs16;
	st.local.u8 	[%rd8+567], %rs16;
	st.local.u8 	[%rd8+568], %rs16;
	st.local.u8 	[%rd9+567], %rs16;
	st.local.u8 	[%rd9+568], %rs16;
	st.local.u8 	[%rd8+576], %rs16;
	st.local.u8 	[%rd8+577], %rs16;
	st.local.u8 	[%rd9+576], %rs16;
	st.local.u8 	[%rd9+577], %rs16;
	st.local.u8 	[%rd8+585], %rs16;
	st.local.u8 	[%rd8+586], %rs16;
	st.local.u8 	[%rd9+585], %rs16;
	st.local.u8 	[%rd9+586], %rs16;
	st.local.u8 	[%rd8+594], %rs16;
	st.local.u8 	[%rd8+595], %rs16;
	st.local.u8 	[%rd9+594], %rs16;
	st.local.u8 	[%rd9+595], %rs16;
	st.local.u8 	[%rd8+603], %rs16;
	st.local.u8 	[%rd8+604], %rs16;
	st.local.u8 	[%rd9+603], %rs16;
	st.local.u8 	[%rd9+604], %rs16;
	st.local.u8 	[%rd8+612], %rs16;
	st.local.u8 	[%rd8+613], %rs16;
	st.local.u8 	[%rd9+612], %rs16;
	st.local.u8 	[%rd9+613], %rs16;
	st.local.u8 	[%rd8+621], %rs16;
	st.local.u8 	[%rd8+622], %rs16;
	st.local.u8 	[%rd9+621], %rs16;
	st.local.u8 	[%rd9+622], %rs16;
	st.local.u8 	[%rd8+630], %rs16;
	st.local.u8 	[%rd8+631], %rs16;
	st.local.u8 	[%rd9+630], %rs16;
	st.local.u8 	[%rd9+631], %rs16;
	st.local.u8 	[%rd8+639], %rs16;
	st.local.u8 	[%rd8+640], %rs16;
	st.local.u8 	[%rd9+639], %rs16;
	st.local.u8 	[%rd9+640], %rs16;
	st.local.u8 	[%rd8+648], %rs16;
	st.local.u8 	[%rd8+649], %rs16;
	st.local.u8 	[%rd9+648], %rs16;
	st.local.u8 	[%rd9+649], %rs16;
	st.local.u8 	[%rd8+657], %rs16;
	st.local.u8 	[%rd8+658], %rs16;
	st.local.u8 	[%rd9+657], %rs16;
	st.local.u8 	[%rd9+658], %rs16;
	st.local.u8 	[%rd8+666], %rs16;
	st.local.u8 	[%rd8+667], %rs16;
	st.local.u8 	[%rd9+666], %rs16;
	st.local.u8 	[%rd9+667], %rs16;
	st.local.u8 	[%rd8+675], %rs16;
	st.local.u8 	[%rd8+676], %rs16;
	st.local.u8 	[%rd9+675], %rs16;
	st.local.u8 	[%rd9+676], %rs16;
	st.local.u8 	[%rd8+684], %rs16;
	st.local.u8 	[%rd8+685], %rs16;
	st.local.u8 	[%rd9+684], %rs16;
	st.local.u8 	[%rd9+685], %rs16;
	st.local.u8 	[%rd8+693], %rs16;
	st.local.u8 	[%rd8+694], %rs16;
	st.local.u8 	[%rd9+693], %rs16;
	st.local.u8 	[%rd9+694], %rs16;
	st.local.u8 	[%rd8+702], %rs16;
	st.local.u8 	[%rd8+703], %rs16;
	st.local.u8 	[%rd9+702], %rs16;
	st.local.u8 	[%rd9+703], %rs16;
	st.local.u8 	[%rd8+711], %rs16;
	st.local.u8 	[%rd8+712], %rs16;
	st.local.u8 	[%rd9+711], %rs16;
	st.local.u8 	[%rd9+712], %rs16;
	st.local.u8 	[%rd8+720], %rs16;
	st.local.u8 	[%rd8+721], %rs16;
	st.local.u8 	[%rd9+720], %rs16;
	st.local.u8 	[%rd9+721], %rs16;
	mov.b32 	%r2550, 1;
	mov.u32 	%r2545, %r2551;
$L__BB0_148:
	mov.u32 	%r618, %r2550;
	add.s32 	%r2550, %r618, -1;
	mul.wide.s32 	%rd447, %r618, 8;
	add.s64 	%rd37, %rd7, %rd447;
	ld.local.v2.u32 	{%r620, %r621}, [%rd37+-8];
	mul.wide.s32 	%rd448, %r620, 9;
	add.s64 	%rd38, %rd8, %rd448;
	cvt.s64.s32 	%rd449, %r621;
	add.s64 	%rd39, %rd38, %rd449;
	ld.local.u8 	%rs17, [%rd39];
	setp.ne.s16 	%p88, %rs17, 0;
	@%p88 bra 	$L__BB0_150;
	mul.wide.s32 	%rd450, %r2545, 8;
	add.s64 	%rd451, %rd14, %rd450;
	st.local.v2.u32 	[%rd451], {%r620, %r621};
	mov.b16 	%rs18, 1;
	st.local.u8 	[%rd39], %rs18;
	add.s32 	%r2545, %r2545, 1;
$L__BB0_150:
	cvt.s64.s32 	%rd452, %r621;
	setp.lt.s32 	%p89, %r620, 1;
	mul.wide.s32 	%rd453, %r620, 36;
	add.s64 	%rd40, %rd18, %rd453;
	mul.wide.s32 	%rd454, %r620, 9;
	add.s64 	%rd41, %rd9, %rd454;
	add.s64 	%rd42, %rd41, %rd452;
	@%p89 bra 	$L__BB0_157;
	add.s32 	%r624, %r620, -1;
	mul.wide.u32 	%rd455, %r624, 36;
	add.s64 	%rd456, %rd18, %rd455;
	mul.wide.s32 	%rd457, %r621, 4;
	add.s64 	%rd458, %rd456, %rd457;
	ld.local.u32 	%r1669, [%rd458];
	setp.ne.s32 	%p90, %r1669, %r615;
	@%p90 bra 	$L__BB0_154;
	cvt.s64.s32 	%rd464, %r621;
	mul.wide.u32 	%rd465, %r624, 9;
	add.s64 	%rd466, %rd8, %rd465;
	add.s64 	%rd467, %rd466, %rd464;
	ld.local.u8 	%rs21, [%rd467];
	setp.ne.s16 	%p92, %rs21, 0;
	@%p92 bra 	$L__BB0_156;
	st.local.v2.u32 	[%rd37+-8], {%r624, %r621};
	mov.u32 	%r2550, %r618;
	bra.uni 	$L__BB0_156;
$L__BB0_154:
	cvt.s64.s32 	%rd459, %r621;
	mul.wide.u32 	%rd460, %r624, 9;
	add.s64 	%rd461, %rd9, %rd460;
	add.s64 	%rd43, %rd461, %rd459;
	ld.local.u8 	%rs19, [%rd43];
	setp.eq.s16 	%p91, %rs19, 0;
	@%p91 bra 	$L__BB0_156;
	mul.wide.s32 	%rd462, %r2551, 8;
	add.s64 	%rd463, %rd15, %rd462;
	st.local.v2.u32 	[%rd463], {%r624, %r621};
	mov.b16 	%rs20, 1;
	st.local.u8 	[%rd43], %rs20;
	add.s32 	%r2551, %r2551, 1;
$L__BB0_156:
	setp.gt.u32 	%p93, %r620, 7;
	@%p93 bra 	$L__BB0_162;
$L__BB0_157:
	mul.wide.s32 	%rd468, %r621, 4;
	add.s64 	%rd469, %rd40, %rd468;
	ld.local.u32 	%r1670, [%rd469+36];
	setp.ne.s32 	%p94, %r1670, %r615;
	@%p94 bra 	$L__BB0_160;
	ld.local.u8 	%rs24, [%rd39+9];
	setp.ne.s16 	%p96, %rs24, 0;
	@%p96 bra 	$L__BB0_162;
	mul.wide.s32 	%rd472, %r2550, 8;
	add.s64 	%rd473, %rd7, %rd472;
	add.s32 	%r1672, %r620, 1;
	st.local.v2.u32 	[%rd473], {%r1672, %r621};
	add.s32 	%r2550, %r2550, 1;
	bra.uni 	$L__BB0_162;
$L__BB0_160:
	ld.local.u8 	%rs22, [%rd42+9];
	setp.eq.s16 	%p95, %rs22, 0;
	@%p95 bra 	$L__BB0_162;
	mul.wide.s32 	%rd470, %r2551, 8;
	add.s64 	%rd471, %rd15, %rd470;
	add.s32 	%r1671, %r620, 1;
	st.local.v2.u32 	[%rd471], {%r1671, %r621};
	mov.b16 	%rs23, 1;
	st.local.u8 	[%rd42+9], %rs23;
	add.s32 	%r2551, %r2551, 1;
$L__BB0_162:
	setp.lt.s32 	%p97, %r621, 1;
	@%p97 bra 	$L__BB0_169;
	add.s32 	%r634, %r621, -1;
	mul.wide.u32 	%rd474, %r634, 4;
	add.s64 	%rd475, %rd40, %rd474;
	ld.local.u32 	%r1673, [%rd475];
	setp.ne.s32 	%p98, %r1673, %r615;
	@%p98 bra 	$L__BB0_166;
	cvt.u64.u32 	%rd479, %r634;
	add.s64 	%rd480, %rd38, %rd479;
	ld.local.u8 	%rs27, [%rd480];
	setp.ne.s16 	%p100, %rs27, 0;
	@%p100 bra 	$L__BB0_168;
	mul.wide.s32 	%rd481, %r2550, 8;
	add.s64 	%rd482, %rd7, %rd481;
	st.local.v2.u32 	[%rd482], {%r620, %r634};
	add.s32 	%r2550, %r2550, 1;
	bra.uni 	$L__BB0_168;
$L__BB0_166:
	cvt.u64.u32 	%rd476, %r634;
	add.s64 	%rd44, %rd41, %rd476;
	ld.local.u8 	%rs25, [%rd44];
	setp.eq.s16 	%p99, %rs25, 0;
	@%p99 bra 	$L__BB0_168;
	mul.wide.s32 	%rd477, %r2551, 8;
	add.s64 	%rd478, %rd15, %rd477;
	st.local.v2.u32 	[%rd478], {%r620, %r634};
	mov.b16 	%rs26, 1;
	st.local.u8 	[%rd44], %rs26;
	add.s32 	%r2551, %r2551, 1;
$L__BB0_168:
	setp.gt.u32 	%p101, %r621, 7;
	@%p101 bra 	$L__BB0_174;
$L__BB0_169:
	add.s32 	%r641, %r621, 1;
	mul.wide.s32 	%rd483, %r620, 36;
	add.s64 	%rd484, %rd18, %rd483;
	mul.wide.s32 	%rd485, %r621, 4;
	add.s64 	%rd486, %rd484, %rd485;
	ld.local.u32 	%r1674, [%rd486+4];
	setp.ne.s32 	%p102, %r1674, %r615;
	@%p102 bra 	$L__BB0_172;
	ld.local.u8 	%rs30, [%rd39+1];
	setp.ne.s16 	%p104, %rs30, 0;
	@%p104 bra 	$L__BB0_174;
	mul.wide.s32 	%rd489, %r2550, 8;
	add.s64 	%rd490, %rd7, %rd489;
	st.local.v2.u32 	[%rd490], {%r620, %r641};
	add.s32 	%r2550, %r2550, 1;
	bra.uni 	$L__BB0_174;
$L__BB0_172:
	ld.local.u8 	%rs28, [%rd42+1];
	setp.eq.s16 	%p103, %rs28, 0;
	@%p103 bra 	$L__BB0_174;
	mul.wide.s32 	%rd487, %r2551, 8;
	add.s64 	%rd488, %rd15, %rd487;
	st.local.v2.u32 	[%rd488], {%r620, %r641};
	mov.b16 	%rs29, 1;
	st.local.u8 	[%rd42+1], %rs29;
	add.s32 	%r2551, %r2551, 1;
$L__BB0_174:
	setp.ne.s32 	%p105, %r2550, 0;
	@%p105 bra 	$L__BB0_148;
	ld.local.u32 	%r2558, [%rd15];
	setp.eq.s32 	%p107, %r2558, -1;
	mov.pred 	%p106, 0;
	mov.pred 	%p546, %p106;
	@%p107 bra 	$L__BB0_179;
	mov.b64 	%rd1053, 0;
	bra.uni 	$L__BB0_178;
$L__BB0_177:
	add.s64 	%rd1053, %rd1053, 1;
	ld.local.u32 	%r2558, [%rd47+8];
	setp.eq.s32 	%p111, %r2558, -1;
	mov.pred 	%p546, %p106;
	@%p111 bra 	$L__BB0_179;
$L__BB0_178:
	mul.wide.s32 	%rd492, %r2558, 36;
	add.s64 	%rd493, %rd18, %rd492;
	shl.b64 	%rd494, %rd1053, 3;
	add.s64 	%rd47, %rd15, %rd494;
	ld.local.u32 	%r1675, [%rd47+4];
	mul.wide.s32 	%rd495, %r1675, 4;
	add.s64 	%rd496, %rd493, %rd495;
	ld.local.u32 	%r1676, [%rd496];
	setp.eq.s32 	%p109, %r1676, %r566;
	mov.pred 	%p546, -1;
	@%p109 bra 	$L__BB0_177;
$L__BB0_179:
	ld.local.u32 	%r2559, [%rd14];
	setp.eq.s32 	%p112, %r2559, -1;
	or.pred  	%p113, %p546, %p112;
	@%p113 bra 	$L__BB0_182;
	mov.b64 	%rd1054, 0;
$L__BB0_181:
	mul.wide.s32 	%rd498, %r2561, 8;
	add.s64 	%rd499, %rd16, %rd498;
	shl.b64 	%rd500, %rd1054, 3;
	add.s64 	%rd501, %rd14, %rd500;
	ld.local.u32 	%r1678, [%rd501+4];
	st.local.v2.u32 	[%rd499], {%r2559, %r1678};
	add.s32 	%r2561, %r2561, 1;
	add.s64 	%rd1054, %rd1054, 1;
	ld.local.u32 	%r2559, [%rd501+8];
	setp.ne.s32 	%p114, %r2559, -1;
	@%p114 bra 	$L__BB0_181;
$L__BB0_182:
	add.s64 	%rd1052, %rd36, 1;
	shl.b64 	%rd502, %rd36, 3;
	add.s64 	%rd503, %rd13, %rd502;
	ld.local.u32 	%r2540, [%rd503+8];
	setp.ne.s32 	%p115, %r2540, -1;
	@%p115 bra 	$L__BB0_146;
	ld.local.u32 	%r2565, [%rd16];
	mov.u32 	%r2566, %r2565;
$L__BB0_184:
	setp.ne.s32 	%p116, %r2566, -1;
	@%p116 bra 	$L__BB0_189;
	@%p86 bra 	$L__BB0_581;
	mov.b64 	%rd1055, 0;
	bra.uni 	$L__BB0_188;
$L__BB0_187:
	add.s64 	%rd1055, %rd1055, 1;
	ld.local.u32 	%r2564, [%rd53+8];
	setp.eq.s32 	%p120, %r2564, -1;
	@%p120 bra 	$L__BB0_581;
$L__BB0_188:
	mul.wide.s32 	%rd505, %r2564, 36;
	add.s64 	%rd506, %rd18, %rd505;
	shl.b64 	%rd507, %rd1055, 3;
	add.s64 	%rd53, %rd13, %rd507;
	ld.local.u32 	%r1679, [%rd53+4];
	mul.wide.s32 	%rd508, %r1679, 4;
	add.s64 	%rd509, %rd506, %rd508;
	ld.local.u32 	%r1680, [%rd509];
	setp.eq.s32 	%p118, %r1680, %r2516;
	@%p118 bra 	$L__BB0_187;
$L__BB0_189:
	mov.b32 	%r1681, 0;
	st.local.u32 	[%rd27], %r1681;
	mov.pred 	%p547, 0;
$L__BB0_190:
	add.s32 	%r2525, %r576, 1;
	setp.lt.u32 	%p122, %r576, 19;
	and.pred  	%p123, %p547, %p122;
	@%p123 bra 	$L__BB0_117;
	setp.eq.s32 	%p124, %r2525, 20;
	@%p124 bra 	$L__BB0_198;
	mov.b32 	%r2567, 0;
$L__BB0_193:
	mov.u32 	%r664, %r2567;
	mul.wide.u32 	%rd510, %r664, 8;
	add.s64 	%rd511, %rd16, %rd510;
	ld.local.u32 	%r1685, [%rd511];
	setp.ne.s32 	%p125, %r1685, -1;
	add.s32 	%r2567, %r664, 1;
	@%p125 bra 	$L__BB0_193;
	setp.eq.s32 	%p126, %r566, 1;
	st.local.u32 	[%rd27], %r566;
	selp.b32 	%r1686, 0, %r664, %p126;
	add.s32 	%r2569, %r1686, %r2569;
	selp.b32 	%r1687, %r664, 0, %p126;
	add.s32 	%r2570, %r1687, %r2570;
	setp.eq.s32 	%p127, %r2565, -1;
	@%p127 bra 	$L__BB0_197;
	mov.b64 	%rd1056, 0;
$L__BB0_196:
	mul.wide.s32 	%rd513, %r2565, 36;
	add.s64 	%rd514, %rd18, %rd513;
	shl.b64 	%rd515, %rd1056, 3;
	add.s64 	%rd516, %rd16, %rd515;
	ld.local.u32 	%r1688, [%rd516+4];
	mul.wide.s32 	%rd517, %r1688, 4;
	add.s64 	%rd518, %rd514, %rd517;
	mov.b32 	%r1689, 0;
	st.local.u32 	[%rd518], %r1689;
	add.s64 	%rd1056, %rd1056, 1;
	ld.local.u32 	%r2565, [%rd516+8];
	setp.ne.s32 	%p128, %r2565, -1;
	@%p128 bra 	$L__BB0_196;
$L__BB0_197:
	add.s32 	%r2515, %r2515, 1;
	setp.ne.s32 	%p129, %r2515, 10;
	@%p129 bra 	$L__BB0_116;
$L__BB0_198:
	mov.b16 	%rs31, 0;
	st.local.u8 	[%rd4], %rs31;
	st.local.u8 	[%rd4+1], %rs31;
	st.local.u8 	[%rd4+2], %rs31;
	st.local.u8 	[%rd4+3], %rs31;
	st.local.u8 	[%rd4+4], %rs31;
	st.local.u8 	[%rd4+5], %rs31;
	st.local.u8 	[%rd4+6], %rs31;
	st.local.u8 	[%rd4+7], %rs31;
	st.local.u8 	[%rd4+8], %rs31;
	st.local.u8 	[%rd4+9], %rs31;
	st.local.u8 	[%rd4+10], %rs31;
	st.local.u8 	[%rd4+11], %rs31;
	st.local.u8 	[%rd4+12], %rs31;
	st.local.u8 	[%rd4+13], %rs31;
	st.local.u8 	[%rd4+14], %rs31;
	st.local.u8 	[%rd4+15], %rs31;
	st.local.u8 	[%rd4+16], %rs31;
	st.local.u8 	[%rd4+17], %rs31;
	st.local.u8 	[%rd4+18], %rs31;
	st.local.u8 	[%rd4+19], %rs31;
	st.local.u8 	[%rd4+20], %rs31;
	st.local.u8 	[%rd4+21], %rs31;
	st.local.u8 	[%rd4+22], %rs31;
	st.local.u8 	[%rd4+23], %rs31;
	st.local.u8 	[%rd4+24], %rs31;
	st.local.u8 	[%rd4+25], %rs31;
	st.local.u8 	[%rd4+26], %rs31;
	st.local.u8 	[%rd4+27], %rs31;
	st.local.u8 	[%rd4+28], %rs31;
	st.local.u8 	[%rd4+29], %rs31;
	st.local.u8 	[%rd4+30], %rs31;
	st.local.u8 	[%rd4+31], %rs31;
	st.local.u8 	[%rd4+32], %rs31;
	st.local.u8 	[%rd4+33], %rs31;
	st.local.u8 	[%rd4+34], %rs31;
	st.local.u8 	[%rd4+35], %rs31;
	st.local.u8 	[%rd4+36], %rs31;
	st.local.u8 	[%rd4+37], %rs31;
	st.local.u8 	[%rd4+38], %rs31;
	st.local.u8 	[%rd4+39], %rs31;
	st.local.u8 	[%rd4+40], %rs31;
	st.local.u8 	[%rd4+41], %rs31;
	st.local.u8 	[%rd4+42], %rs31;
	st.local.u8 	[%rd4+43], %rs31;
	st.local.u8 	[%rd4+44], %rs31;
	st.local.u8 	[%rd4+45], %rs31;
	st.local.u8 	[%rd4+46], %rs31;
	st.local.u8 	[%rd4+47], %rs31;
	st.local.u8 	[%rd4+48], %rs31;
	st.local.u8 	[%rd4+49], %rs31;
	st.local.u8 	[%rd4+50], %rs31;
	st.local.u8 	[%rd4+51], %rs31;
	st.local.u8 	[%rd4+52], %rs31;
	st.local.u8 	[%rd4+53], %rs31;
	st.local.u8 	[%rd4+54], %rs31;
	st.local.u8 	[%rd4+55], %rs31;
	st.local.u8 	[%rd4+56], %rs31;
	st.local.u8 	[%rd4+57], %rs31;
	st.local.u8 	[%rd4+58], %rs31;
	st.local.u8 	[%rd4+59], %rs31;
	st.local.u8 	[%rd4+60], %rs31;
	st.local.u8 	[%rd4+61], %rs31;
	st.local.u8 	[%rd4+62], %rs31;
	st.local.u8 	[%rd4+63], %rs31;
	st.local.u8 	[%rd4+64], %rs31;
	st.local.u8 	[%rd4+65], %rs31;
	st.local.u8 	[%rd4+66], %rs31;
	st.local.u8 	[%rd4+67], %rs31;
	st.local.u8 	[%rd4+68], %rs31;
	st.local.u8 	[%rd4+69], %rs31;
	st.local.u8 	[%rd4+70], %rs31;
	st.local.u8 	[%rd4+71], %rs31;
	st.local.u8 	[%rd4+72], %rs31;
	st.local.u8 	[%rd4+73], %rs31;
	st.local.u8 	[%rd4+74], %rs31;
	st.local.u8 	[%rd4+75], %rs31;
	st.local.u8 	[%rd4+76], %rs31;
	st.local.u8 	[%rd4+77], %rs31;
	st.local.u8 	[%rd4+78], %rs31;
	st.local.u8 	[%rd4+79], %rs31;
	st.local.u8 	[%rd4+80], %rs31;
	mov.b32 	%r2571, 0;
	mov.u32 	%r2594, %r2571;
	mov.u32 	%r2614, %r2571;
$L__BB0_199:
	mul.wide.u32 	%rd519, %r2571, 36;
	add.s64 	%rd56, %rd18, %rd519;
	mul.wide.u32 	%rd520, %r2571, 9;
	add.s64 	%rd57, %rd4, %rd520;
	mov.b32 	%r1691, -1;
	st.local.v2.u32 	[%rd5], {%r1691, %r1691};
	st.local.v2.u32 	[%rd6], {%r1691, %r1691};
	st.local.v2.u32 	[%rd5+8], {%r1691, %r1691};
	st.local.v2.u32 	[%rd6+8], {%r1691, %r1691};
	st.local.v2.u32 	[%rd5+16], {%r1691, %r1691};
	st.local.v2.u32 	[%rd6+16], {%r1691, %r1691};
	st.local.v2.u32 	[%rd5+24], {%r1691, %r1691};
	st.local.v2.u32 	[%rd6+24], {%r1691, %r1691};
	st.local.v2.u32 	[%rd5+32], {%r1691, %r1691};
	st.local.v2.u32 	[%rd6+32], {%r1691, %r1691};
	st.local.v2.u32 	[%rd5+40], {%r1691, %r1691};
	st.local.v2.u32 	[%rd6+40], {%r1691, %r1691};
	st.local.v2.u32 	[%rd5+48], {%r1691, %r1691};
	st.local.v2.u32 	[%rd6+48], {%r1691, %r1691};
	st.local.v2.u32 	[%rd5+56], {%r1691, %r1691};
	st.local.v2.u32 	[%rd6+56], {%r1691, %r1691};
	st.local.v2.u32 	[%rd5+64], {%r1691, %r1691};
	st.local.v2.u32 	[%rd6+64], {%r1691, %r1691};
	st.local.v2.u32 	[%rd5+72], {%r1691, %r1691};
	st.local.v2.u32 	[%rd6+72], {%r1691, %r1691};
	st.local.v2.u32 	[%rd5+80], {%r1691, %r1691};
	st.local.v2.u32 	[%rd6+80], {%r1691, %r1691};
	st.local.v2.u32 	[%rd5+88], {%r1691, %r1691};
	st.local.v2.u32 	[%rd6+88], {%r1691, %r1691};
	st.local.v2.u32 	[%rd5+96], {%r1691, %r1691};
	st.local.v2.u32 	[%rd6+96], {%r1691, %r1691};
	st.local.v2.u32 	[%rd5+104], {%r1691, %r1691};
	st.local.v2.u32 	[%rd6+104], {%r1691, %r1691};
	st.local.v2.u32 	[%rd5+112], {%r1691, %r1691};
	st.local.v2.u32 	[%rd6+112], {%r1691, %r1691};
	st.local.v2.u32 	[%rd5+120], {%r1691, %r1691};
	st.local.v2.u32 	[%rd6+120], {%r1691, %r1691};
	st.local.v2.u32 	[%rd5+128], {%r1691, %r1691};
	st.local.v2.u32 	[%rd6+128], {%r1691, %r1691};
	st.local.v2.u32 	[%rd5+136], {%r1691, %r1691};
	st.local.v2.u32 	[%rd6+136], {%r1691, %r1691};
	st.local.v2.u32 	[%rd5+144], {%r1691, %r1691};
	st.local.v2.u32 	[%rd6+144], {%r1691, %r1691};
	st.local.v2.u32 	[%rd5+152], {%r1691, %r1691};
	st.local.v2.u32 	[%rd6+152], {%r1691, %r1691};
	st.local.v2.u32 	[%rd5+160], {%r1691, %r1691};
	st.local.v2.u32 	[%rd6+160], {%r1691, %r1691};
	st.local.v2.u32 	[%rd5+168], {%r1691, %r1691};
	st.local.v2.u32 	[%rd6+168], {%r1691, %r1691};
	st.local.v2.u32 	[%rd5+176], {%r1691, %r1691};
	st.local.v2.u32 	[%rd6+176], {%r1691, %r1691};
	st.local.v2.u32 	[%rd5+184], {%r1691, %r1691};
	st.local.v2.u32 	[%rd6+184], {%r1691, %r1691};
	st.local.v2.u32 	[%rd5+192], {%r1691, %r1691};
	st.local.v2.u32 	[%rd6+192], {%r1691, %r1691};
	st.local.v2.u32 	[%rd5+200], {%r1691, %r1691};
	st.local.v2.u32 	[%rd6+200], {%r1691, %r1691};
	st.local.v2.u32 	[%rd5+208], {%r1691, %r1691};
	st.local.v2.u32 	[%rd6+208], {%r1691, %r1691};
	st.local.v2.u32 	[%rd5+216], {%r1691, %r1691};
	st.local.v2.u32 	[%rd6+216], {%r1691, %r1691};
	st.local.v2.u32 	[%rd5+224], {%r1691, %r1691};
	st.local.v2.u32 	[%rd6+224], {%r1691, %r1691};
	st.local.v2.u32 	[%rd5+232], {%r1691, %r1691};
	st.local.v2.u32 	[%rd6+232], {%r1691, %r1691};
	st.local.v2.u32 	[%rd5+240], {%r1691, %r1691};
	st.local.v2.u32 	[%rd6+240], {%r1691, %r1691};
	st.local.v2.u32 	[%rd5+248], {%r1691, %r1691};
	st.local.v2.u32 	[%rd6+248], {%r1691, %r1691};
	st.local.v2.u32 	[%rd5+256], {%r1691, %r1691};
	st.local.v2.u32 	[%rd6+256], {%r1691, %r1691};
	st.local.v2.u32 	[%rd5+264], {%r1691, %r1691};
	st.local.v2.u32 	[%rd6+264], {%r1691, %r1691};
	st.local.v2.u32 	[%rd5+272], {%r1691, %r1691};
	st.local.v2.u32 	[%rd6+272], {%r1691, %r1691};
	st.local.v2.u32 	[%rd5+280], {%r1691, %r1691};
	st.local.v2.u32 	[%rd6+280], {%r1691, %r1691};
	st.local.v2.u32 	[%rd5+288], {%r1691, %r1691};
	st.local.v2.u32 	[%rd6+288], {%r1691, %r1691};
	st.local.v2.u32 	[%rd5+296], {%r1691, %r1691};
	st.local.v2.u32 	[%rd6+296], {%r1691, %r1691};
	st.local.v2.u32 	[%rd5+304], {%r1691, %r1691};
	st.local.v2.u32 	[%rd6+304], {%r1691, %r1691};
	st.local.v2.u32 	[%rd5+312], {%r1691, %r1691};
	st.local.v2.u32 	[%rd6+312], {%r1691, %r1691};
	st.local.v2.u32 	[%rd5+320], {%r1691, %r1691};
	st.local.v2.u32 	[%rd6+320], {%r1691, %r1691};
	st.local.v2.u32 	[%rd5+328], {%r1691, %r1691};
	st.local.v2.u32 	[%rd6+328], {%r1691, %r1691};
	st.local.v2.u32 	[%rd5+336], {%r1691, %r1691};
	st.local.v2.u32 	[%rd6+336], {%r1691, %r1691};
	st.local.v2.u32 	[%rd5+344], {%r1691, %r1691};
	st.local.v2.u32 	[%rd6+344], {%r1691, %r1691};
	st.local.v2.u32 	[%rd5+352], {%r1691, %r1691};
	st.local.v2.u32 	[%rd6+352], {%r1691, %r1691};
	st.local.v2.u32 	[%rd5+360], {%r1691, %r1691};
	st.local.v2.u32 	[%rd6+360], {%r1691, %r1691};
	st.local.v2.u32 	[%rd5+368], {%r1691, %r1691};
	st.local.v2.u32 	[%rd6+368], {%r1691, %r1691};
	st.local.v2.u32 	[%rd5+376], {%r1691, %r1691};
	st.local.v2.u32 	[%rd6+376], {%r1691, %r1691};
	st.local.v2.u32 	[%rd5+384], {%r1691, %r1691};
	st.local.v2.u32 	[%rd6+384], {%r1691, %r1691};
	st.local.v2.u32 	[%rd5+392], {%r1691, %r1691};
	st.local.v2.u32 	[%rd6+392], {%r1691, %r1691};
	st.local.v2.u32 	[%rd5+400], {%r1691, %r1691};
	st.local.v2.u32 	[%rd6+400], {%r1691, %r1691};
	st.local.v2.u32 	[%rd5+408], {%r1691, %r1691};
	st.local.v2.u32 	[%rd6+408], {%r1691, %r1691};
	st.local.v2.u32 	[%rd5+416], {%r1691, %r1691};
	st.local.v2.u32 	[%rd6+416], {%r1691, %r1691};
	st.local.v2.u32 	[%rd5+424], {%r1691, %r1691};
	st.local.v2.u32 	[%rd6+424], {%r1691, %r1691};
	st.local.v2.u32 	[%rd5+432], {%r1691, %r1691};
	st.local.v2.u32 	[%rd6+432], {%r1691, %r1691};
	st.local.v2.u32 	[%rd5+440], {%r1691, %r1691};
	st.local.v2.u32 	[%rd6+440], {%r1691, %r1691};
	st.local.v2.u32 	[%rd5+448], {%r1691, %r1691};
	st.local.v2.u32 	[%rd6+448], {%r1691, %r1691};
	st.local.v2.u32 	[%rd5+456], {%r1691, %r1691};
	st.local.v2.u32 	[%rd6+456], {%r1691, %r1691};
	st.local.v2.u32 	[%rd5+464], {%r1691, %r1691};
	st.local.v2.u32 	[%rd6+464], {%r1691, %r1691};
	st.local.v2.u32 	[%rd5+472], {%r1691, %r1691};
	st.local.v2.u32 	[%rd6+472], {%r1691, %r1691};
	st.local.v2.u32 	[%rd5+480], {%r1691, %r1691};
	st.local.v2.u32 	[%rd6+480], {%r1691, %r1691};
	st.local.v2.u32 	[%rd5+488], {%r1691, %r1691};
	st.local.v2.u32 	[%rd6+488], {%r1691, %r1691};
	st.local.v2.u32 	[%rd5+496], {%r1691, %r1691};
	st.local.v2.u32 	[%rd6+496], {%r1691, %r1691};
	st.local.v2.u32 	[%rd5+504], {%r1691, %r1691};
	st.local.v2.u32 	[%rd6+504], {%r1691, %r1691};
	st.local.v2.u32 	[%rd5+512], {%r1691, %r1691};
	st.local.v2.u32 	[%rd6+512], {%r1691, %r1691};
	st.local.v2.u32 	[%rd5+520], {%r1691, %r1691};
	st.local.v2.u32 	[%rd6+520], {%r1691, %r1691};
	st.local.v2.u32 	[%rd5+528], {%r1691, %r1691};
	st.local.v2.u32 	[%rd6+528], {%r1691, %r1691};
	st.local.v2.u32 	[%rd5+536], {%r1691, %r1691};
	st.local.v2.u32 	[%rd6+536], {%r1691, %r1691};
	st.local.v2.u32 	[%rd5+544], {%r1691, %r1691};
	st.local.v2.u32 	[%rd6+544], {%r1691, %r1691};
	st.local.v2.u32 	[%rd5+552], {%r1691, %r1691};
	st.local.v2.u32 	[%rd6+552], {%r1691, %r1691};
	st.local.v2.u32 	[%rd5+560], {%r1691, %r1691};
	st.local.v2.u32 	[%rd6+560], {%r1691, %r1691};
	st.local.v2.u32 	[%rd5+568], {%r1691, %r1691};
	st.local.v2.u32 	[%rd6+568], {%r1691, %r1691};
	st.local.v2.u32 	[%rd5+576], {%r1691, %r1691};
	st.local.v2.u32 	[%rd6+576], {%r1691, %r1691};
	st.local.v2.u32 	[%rd5+584], {%r1691, %r1691};
	st.local.v2.u32 	[%rd6+584], {%r1691, %r1691};
	st.local.v2.u32 	[%rd5+592], {%r1691, %r1691};
	st.local.v2.u32 	[%rd6+592], {%r1691, %r1691};
	st.local.v2.u32 	[%rd5+600], {%r1691, %r1691};
	st.local.v2.u32 	[%rd6+600], {%r1691, %r1691};
	st.local.v2.u32 	[%rd5+608], {%r1691, %r1691};
	st.local.v2.u32 	[%rd6+608], {%r1691, %r1691};
	st.local.v2.u32 	[%rd5+616], {%r1691, %r1691};
	st.local.v2.u32 	[%rd6+616], {%r1691, %r1691};
	st.local.v2.u32 	[%rd5+624], {%r1691, %r1691};
	st.local.v2.u32 	[%rd6+624], {%r1691, %r1691};
	st.local.v2.u32 	[%rd5+632], {%r1691, %r1691};
	st.local.v2.u32 	[%rd6+632], {%r1691, %r1691};
	st.local.v2.u32 	[%rd5+640], {%r1691, %r1691};
	st.local.v2.u32 	[%rd6+640], {%r1691, %r1691};
	ld.local.u32 	%r1692, [%rd56];
	setp.ne.s32 	%p130, %r1692, 0;
	@%p130 bra 	$L__BB0_241;
	ld.local.u8 	%rs32, [%rd57];
	setp.ne.s16 	%p131, %rs32, 0;
	@%p131 bra 	$L__BB0_241;
	mov.b32 	%r2583, 0;
	st.local.v2.u32 	[%rd1], {%r2583, %r2583};
	st.local.v2.u32 	[%rd1+8], {%r2583, %r2583};
	st.local.v2.u32 	[%rd1+16], {%r2583, %r2583};
	st.local.v2.u32 	[%rd1+24], {%r2583, %r2583};
	st.local.v2.u32 	[%rd1+32], {%r2583, %r2583};
	st.local.v2.u32 	[%rd1+40], {%r2583, %r2583};
	st.local.v2.u32 	[%rd1+48], {%r2583, %r2583};
	st.local.v2.u32 	[%rd1+56], {%r2583, %r2583};
	st.local.v2.u32 	[%rd1+64], {%r2583, %r2583};
	st.local.v2.u32 	[%rd1+72], {%r2583, %r2583};
	st.local.v2.u32 	[%rd1+80], {%r2583, %r2583};
	st.local.v2.u32 	[%rd1+88], {%r2583, %r2583};
	st.local.v2.u32 	[%rd1+96], {%r2583, %r2583};
	st.local.v2.u32 	[%rd1+104], {%r2583, %r2583};
	st.local.v2.u32 	[%rd1+112], {%r2583, %r2583};
	st.local.v2.u32 	[%rd1+120], {%r2583, %r2583};
	st.local.v2.u32 	[%rd1+128], {%r2583, %r2583};
	st.local.v2.u32 	[%rd1+136], {%r2583, %r2583};
	st.local.v2.u32 	[%rd1+144], {%r2583, %r2583};
	st.local.v2.u32 	[%rd1+152], {%r2583, %r2583};
	st.local.v2.u32 	[%rd1+160], {%r2583, %r2583};
	st.local.v2.u32 	[%rd1+168], {%r2583, %r2583};
	st.local.v2.u32 	[%rd1+176], {%r2583, %r2583};
	st.local.v2.u32 	[%rd1+184], {%r2583, %r2583};
	st.local.v2.u32 	[%rd1+192], {%r2583, %r2583};
	st.local.v2.u32 	[%rd1+200], {%r2583, %r2583};
	st.local.v2.u32 	[%rd1+208], {%r2583, %r2583};
	st.local.v2.u32 	[%rd1+216], {%r2583, %r2583};
	st.local.v2.u32 	[%rd1+224], {%r2583, %r2583};
	st.local.v2.u32 	[%rd1+232], {%r2583, %r2583};
	st.local.v2.u32 	[%rd1+240], {%r2583, %r2583};
	st.local.v2.u32 	[%rd1+248], {%r2583, %r2583};
	st.local.v2.u32 	[%rd1+256], {%r2583, %r2583};
	st.local.v2.u32 	[%rd1+264], {%r2583, %r2583};
	st.local.v2.u32 	[%rd1+272], {%r2583, %r2583};
	st.local.v2.u32 	[%rd1+280], {%r2583, %r2583};
	st.local.v2.u32 	[%rd1+288], {%r2583, %r2583};
	st.local.v2.u32 	[%rd1+296], {%r2583, %r2583};
	st.local.v2.u32 	[%rd1+304], {%r2583, %r2583};
	st.local.v2.u32 	[%rd1+312], {%r2583, %r2583};
	st.local.v2.u32 	[%rd1+320], {%r2583, %r2583};
	st.local.v2.u32 	[%rd1+328], {%r2583, %r2583};
	st.local.v2.u32 	[%rd1+336], {%r2583, %r2583};
	st.local.v2.u32 	[%rd1+344], {%r2583, %r2583};
	st.local.v2.u32 	[%rd1+352], {%r2583, %r2583};
	st.local.v2.u32 	[%rd1+360], {%r2583, %r2583};
	st.local.v2.u32 	[%rd1+368], {%r2583, %r2583};
	st.local.v2.u32 	[%rd1+376], {%r2583, %r2583};
	st.local.v2.u32 	[%rd1+384], {%r2583, %r2583};
	st.local.v2.u32 	[%rd1+392], {%r2583, %r2583};
	st.local.v2.u32 	[%rd1+400], {%r2583, %r2583};
	st.local.v2.u32 	[%rd1+408], {%r2583, %r2583};
	st.local.v2.u32 	[%rd1+416], {%r2583, %r2583};
	st.local.v2.u32 	[%rd1+424], {%r2583, %r2583};
	st.local.v2.u32 	[%rd1+432], {%r2583, %r2583};
	st.local.v2.u32 	[%rd1+440], {%r2583, %r2583};
	st.local.v2.u32 	[%rd1+448], {%r2583, %r2583};
	st.local.v2.u32 	[%rd1+456], {%r2583, %r2583};
	st.local.v2.u32 	[%rd1+464], {%r2583, %r2583};
	st.local.v2.u32 	[%rd1+472], {%r2583, %r2583};
	st.local.v2.u32 	[%rd1+480], {%r2583, %r2583};
	st.local.v2.u32 	[%rd1+488], {%r2583, %r2583};
	st.local.v2.u32 	[%rd1+496], {%r2583, %r2583};
	st.local.v2.u32 	[%rd1+504], {%r2583, %r2583};
	st.local.v2.u32 	[%rd1+512], {%r2583, %r2583};
	st.local.v2.u32 	[%rd1+520], {%r2583, %r2583};
	st.local.v2.u32 	[%rd1+528], {%r2583, %r2583};
	st.local.v2.u32 	[%rd1+536], {%r2583, %r2583};
	st.local.v2.u32 	[%rd1+544], {%r2583, %r2583};
	st.local.v2.u32 	[%rd1+552], {%r2583, %r2583};
	st.local.v2.u32 	[%rd1+560], {%r2583, %r2583};
	st.local.v2.u32 	[%rd1+568], {%r2583, %r2583};
	st.local.v2.u32 	[%rd1+576], {%r2583, %r2583};
	st.local.v2.u32 	[%rd1+584], {%r2583, %r2583};
	st.local.v2.u32 	[%rd1+592], {%r2583, %r2583};
	st.local.v2.u32 	[%rd1+600], {%r2583, %r2583};
	st.local.v2.u32 	[%rd1+608], {%r2583, %r2583};
	st.local.v2.u32 	[%rd1+616], {%r2583, %r2583};
	st.local.v2.u32 	[%rd1+624], {%r2583, %r2583};
	st.local.v2.u32 	[%rd1+632], {%r2583, %r2583};
	st.local.v2.u32 	[%rd1+640], {%r2583, %r2583};
	st.local.v2.u32 	[%rd1], {%r2571, %r2583};
	mov.b16 	%rs33, 0;
	st.local.u8 	[%rd2], %rs33;
	st.local.u8 	[%rd2+1], %rs33;
	st.local.u8 	[%rd3], %rs33;
	st.local.u8 	[%rd3+1], %rs33;
	st.local.u8 	[%rd2+9], %rs33;
	st.local.u8 	[%rd2+10], %rs33;
	st.local.u8 	[%rd3+9], %rs33;
	st.local.u8 	[%rd3+10], %rs33;
	st.local.u8 	[%rd2+18], %rs33;
	st.local.u8 	[%rd2+19], %rs33;
	st.local.u8 	[%rd3+18], %rs33;
	st.local.u8 	[%rd3+19], %rs33;
	st.local.u8 	[%rd2+27], %rs33;
	st.local.u8 	[%rd2+28], %rs33;
	st.local.u8 	[%rd3+27], %rs33;
	st.local.u8 	[%rd3+28], %rs33;
	st.local.u8 	[%rd2+36], %rs33;
	st.local.u8 	[%rd2+37], %rs33;
	st.local.u8 	[%rd3+36], %rs33;
	st.local.u8 	[%rd3+37], %rs33;
	st.local.u8 	[%rd2+45], %rs33;
	st.local.u8 	[%rd2+46], %rs33;
	st.local.u8 	[%rd3+45], %rs33;
	st.local.u8 	[%rd3+46], %rs33;
	st.local.u8 	[%rd2+54], %rs33;
	st.local.u8 	[%rd2+55], %rs33;
	st.local.u8 	[%rd3+54], %rs33;
	st.local.u8 	[%rd3+55], %rs33;
	st.local.u8 	[%rd2+63], %rs33;
	st.local.u8 	[%rd2+64], %rs33;
	st.local.u8 	[%rd3+63], %rs33;
	st.local.u8 	[%rd3+64], %rs33;
	st.local.u8 	[%rd2+72], %rs33;
	st.local.u8 	[%rd2+73], %rs33;
	st.local.u8 	[%rd3+72], %rs33;
	st.local.u8 	[%rd3+73], %rs33;
	st.local.u8 	[%rd2+81], %rs33;
	st.local.u8 	[%rd2+82], %rs33;
	st.local.u8 	[%rd3+81], %rs33;
	st.local.u8 	[%rd3+82], %rs33;
	st.local.u8 	[%rd2+90], %rs33;
	st.local.u8 	[%rd2+91], %rs33;
	st.local.u8 	[%rd3+90], %rs33;
	st.local.u8 	[%rd3+91], %rs33;
	st.local.u8 	[%rd2+99], %rs33;
	st.local.u8 	[%rd2+100], %rs33;
	st.local.u8 	[%rd3+99], %rs33;
	st.local.u8 	[%rd3+100], %rs33;
	st.local.u8 	[%rd2+108], %rs33;
	st.local.u8 	[%rd2+109], %rs33;
	st.local.u8 	[%rd3+108], %rs33;
	st.local.u8 	[%rd3+109], %rs33;
	st.local.u8 	[%rd2+117], %rs33;
	st.local.u8 	[%rd2+118], %rs33;
	st.local.u8 	[%rd3+117], %rs33;
	st.local.u8 	[%rd3+118], %rs33;
	st.local.u8 	[%rd2+126], %rs33;
	st.local.u8 	[%rd2+127], %rs33;
	st.local.u8 	[%rd3+126], %rs33;
	st.local.u8 	[%rd3+127], %rs33;
	st.local.u8 	[%rd2+135], %rs33;
	st.local.u8 	[%rd2+136], %rs33;
	st.local.u8 	[%rd3+135], %rs33;
	st.local.u8 	[%rd3+136], %rs33;
	st.local.u8 	[%rd2+144], %rs33;
	st.local.u8 	[%rd2+145], %rs33;
	st.local.u8 	[%rd3+144], %rs33;
	st.local.u8 	[%rd3+145], %rs33;
	st.local.u8 	[%rd2+153], %rs33;
	st.local.u8 	[%rd2+154], %rs33;
	st.local.u8 	[%rd3+153], %rs33;
	st.local.u8 	[%rd3+154], %rs33;
	st.local.u8 	[%rd2+162], %rs33;
	st.local.u8 	[%rd2+163], %rs33;
	st.local.u8 	[%rd3+162], %rs33;
	st.local.u8 	[%rd3+163], %rs33;
	st.local.u8 	[%rd2+171], %rs33;
	st.local.u8 	[%rd2+172], %rs33;
	st.local.u8 	[%rd3+171], %rs33;
	st.local.u8 	[%rd3+172], %rs33;
	st.local.u8 	[%rd2+180], %rs33;
	st.local.u8 	[%rd2+181], %rs33;
	st.local.u8 	[%rd3+180], %rs33;
	st.local.u8 	[%rd3+181], %rs33;
	st.local.u8 	[%rd2+189], %rs33;
	st.local.u8 	[%rd2+190], %rs33;
	st.local.u8 	[%rd3+189], %rs33;
	st.local.u8 	[%rd3+190], %rs33;
	st.local.u8 	[%rd2+198], %rs33;
	st.local.u8 	[%rd2+199], %rs33;
	st.local.u8 	[%rd3+198], %rs33;
	st.local.u8 	[%rd3+199], %rs33;
	st.local.u8 	[%rd2+207], %rs33;
	st.local.u8 	[%rd2+208], %rs33;
	st.local.u8 	[%rd3+207], %rs33;
	st.local.u8 	[%rd3+208], %rs33;
	st.local.u8 	[%rd2+216], %rs33;
	st.local.u8 	[%rd2+217], %rs33;
	st.local.u8 	[%rd3+216], %rs33;
	st.local.u8 	[%rd3+217], %rs33;
	st.local.u8 	[%rd2+225], %rs33;
	st.local.u8 	[%rd2+226], %rs33;
	st.local.u8 	[%rd3+225], %rs33;
	st.local.u8 	[%rd3+226], %rs33;
	st.local.u8 	[%rd2+234], %rs33;
	st.local.u8 	[%rd2+235], %rs33;
	st.local.u8 	[%rd3+234], %rs33;
	st.local.u8 	[%rd3+235], %rs33;
	st.local.u8 	[%rd2+243], %rs33;
	st.local.u8 	[%rd2+244], %rs33;
	st.local.u8 	[%rd3+243], %rs33;
	st.local.u8 	[%rd3+244], %rs33;
	st.local.u8 	[%rd2+252], %rs33;
	st.local.u8 	[%rd2+253], %rs33;
	st.local.u8 	[%rd3+252], %rs33;
	st.local.u8 	[%rd3+253], %rs33;
	st.local.u8 	[%rd2+261], %rs33;
	st.local.u8 	[%rd2+262], %rs33;
	st.local.u8 	[%rd3+261], %rs33;
	st.local.u8 	[%rd3+262], %rs33;
	st.local.u8 	[%rd2+270], %rs33;
	st.local.u8 	[%rd2+271], %rs33;
	st.local.u8 	[%rd3+270], %rs33;
	st.local.u8 	[%rd3+271], %rs33;
	st.local.u8 	[%rd2+279], %rs33;
	st.local.u8 	[%rd2+280], %rs33;
	st.local.u8 	[%rd3+279], %rs33;
	st.local.u8 	[%rd3+280], %rs33;
	st.local.u8 	[%rd2+288], %rs33;
	st.local.u8 	[%rd2+289], %rs33;
	st.local.u8 	[%rd3+288], %rs33;
	st.local.u8 	[%rd3+289], %rs33;
	st.local.u8 	[%rd2+297], %rs33;
	st.local.u8 	[%rd2+298], %rs33;
	st.local.u8 	[%rd3+297], %rs33;
	st.local.u8 	[%rd3+298], %rs33;
	st.local.u8 	[%rd2+306], %rs33;
	st.local.u8 	[%rd2+307], %rs33;
	st.local.u8 	[%rd3+306], %rs33;
	st.local.u8 	[%rd3+307], %rs33;
	st.local.u8 	[%rd2+315], %rs33;
	st.local.u8 	[%rd2+316], %rs33;
	st.local.u8 	[%rd3+315], %rs33;
	st.local.u8 	[%rd3+316], %rs33;
	st.local.u8 	[%rd2+324], %rs33;
	st.local.u8 	[%rd2+325], %rs33;
	st.local.u8 	[%rd3+324], %rs33;
	st.local.u8 	[%rd3+325], %rs33;
	st.local.u8 	[%rd2+333], %rs33;
	st.local.u8 	[%rd2+334], %rs33;
	st.local.u8 	[%rd3+333], %rs33;
	st.local.u8 	[%rd3+334], %rs33;
	st.local.u8 	[%rd2+342], %rs33;
	st.local.u8 	[%rd2+343], %rs33;
	st.local.u8 	[%rd3+342], %rs33;
	st.local.u8 	[%rd3+343], %rs33;
	st.local.u8 	[%rd2+351], %rs33;
	st.local.u8 	[%rd2+352], %rs33;
	st.local.u8 	[%rd3+351], %rs33;
	st.local.u8 	[%rd3+352], %rs33;
	st.local.u8 	[%rd2+360], %rs33;
	st.local.u8 	[%rd2+361], %rs33;
	st.local.u8 	[%rd3+360], %rs33;
	st.local.u8 	[%rd3+361], %rs33;
	st.local.u8 	[%rd2+369], %rs33;
	st.local.u8 	[%rd2+370], %rs33;
	st.local.u8 	[%rd3+369], %rs33;
	st.local.u8 	[%rd3+370], %rs33;
	st.local.u8 	[%rd2+378], %rs33;
	st.local.u8 	[%rd2+379], %rs33;
	st.local.u8 	[%rd3+378], %rs33;
	st.local.u8 	[%rd3+379], %rs33;
	st.local.u8 	[%rd2+387], %rs33;
	st.local.u8 	[%rd2+388], %rs33;
	st.local.u8 	[%rd3+387], %rs33;
	st.local.u8 	[%rd3+388], %rs33;
	st.local.u8 	[%rd2+396], %rs33;
	st.local.u8 	[%rd2+397], %rs33;
	st.local.u8 	[%rd3+396], %rs33;
	st.local.u8 	[%rd3+397], %rs33;
	st.local.u8 	[%rd2+405], %rs33;
	st.local.u8 	[%rd2+406], %rs33;
	st.local.u8 	[%rd3+405], %rs33;
	st.local.u8 	[%rd3+406], %rs33;
	st.local.u8 	[%rd2+414], %rs33;
	st.local.u8 	[%rd2+415], %rs33;
	st.local.u8 	[%rd3+414], %rs33;
	st.local.u8 	[%rd3+415], %rs33;
	st.local.u8 	[%rd2+423], %rs33;
	st.local.u8 	[%rd2+424], %rs33;
	st.local.u8 	[%rd3+423], %rs33;
	st.local.u8 	[%rd3+424], %rs33;
	st.local.u8 	[%rd2+432], %rs33;
	st.local.u8 	[%rd2+433], %rs33;
	st.local.u8 	[%rd3+432], %rs33;
	st.local.u8 	[%rd3+433], %rs33;
	st.local.u8 	[%rd2+441], %rs33;
	st.local.u8 	[%rd2+442], %rs33;
	st.local.u8 	[%rd3+441], %rs33;
	st.local.u8 	[%rd3+442], %rs33;
	st.local.u8 	[%rd2+450], %rs33;
	st.local.u8 	[%rd2+451], %rs33;
	st.local.u8 	[%rd3+450], %rs33;
	st.local.u8 	[%rd3+451], %rs33;
	st.local.u8 	[%rd2+459], %rs33;
	st.local.u8 	[%rd2+460], %rs33;
	st.local.u8 	[%rd3+459], %rs33;
	st.local.u8 	[%rd3+460], %rs33;
	st.local.u8 	[%rd2+468], %rs33;
	st.local.u8 	[%rd2+469], %rs33;
	st.local.u8 	[%rd3+468], %rs33;
	st.local.u8 	[%rd3+469], %rs33;
	st.local.u8 	[%rd2+477], %rs33;
	st.local.u8 	[%rd2+478], %rs33;
	st.local.u8 	[%rd3+477], %rs33;
	st.local.u8 	[%rd3+478], %rs33;
	st.local.u8 	[%rd2+486], %rs33;
	st.local.u8 	[%rd2+487], %rs33;
	st.local.u8 	[%rd3+486], %rs33;
	st.local.u8 	[%rd3+487], %rs33;
	st.local.u8 	[%rd2+495], %rs33;
	st.local.u8 	[%rd2+496], %rs33;
	st.local.u8 	[%rd3+495], %rs33;
	st.local.u8 	[%rd3+496], %rs33;
	st.local.u8 	[%rd2+504], %rs33;
	st.local.u8 	[%rd2+505], %rs33;
	st.local.u8 	[%rd3+504], %rs33;
	st.local.u8 	[%rd3+505], %rs33;
	st.local.u8 	[%rd2+513], %rs33;
	st.local.u8 	[%rd2+514], %rs33;
	st.local.u8 	[%rd3+513], %rs33;
	st.local.u8 	[%rd3+514], %rs33;
	st.local.u8 	[%rd2+522], %rs33;
	st.local.u8 	[%rd2+523], %rs33;
	st.local.u8 	[%rd3+522], %rs33;
	st.local.u8 	[%rd3+523], %rs33;
	st.local.u8 	[%rd2+531], %rs33;
	st.local.u8 	[%rd2+532], %rs33;
	st.local.u8 	[%rd3+531], %rs33;
	st.local.u8 	[%rd3+532], %rs33;
	st.local.u8 	[%rd2+540], %rs33;
	st.local.u8 	[%rd2+541], %rs33;
	st.local.u8 	[%rd3+540], %rs33;
	st.local.u8 	[%rd3+541], %rs33;
	st.local.u8 	[%rd2+549], %rs33;
	st.local.u8 	[%rd2+550], %rs33;
	st.local.u8 	[%rd3+549], %rs33;
	st.local.u8 	[%rd3+550], %rs33;
	st.local.u8 	[%rd2+558], %rs33;
	st.local.u8 	[%rd2+559], %rs33;
	st.local.u8 	[%rd3+558], %rs33;
	st.local.u8 	[%rd3+559], %rs33;
	st.local.u8 	[%rd2+567], %rs33;
	st.local.u8 	[%rd2+568], %rs33;
	st.local.u8 	[%rd3+567], %rs33;
	st.local.u8 	[%rd3+568], %rs33;
	st.local.u8 	[%rd2+576], %rs33;
	st.local.u8 	[%rd2+577], %rs33;
	st.local.u8 	[%rd3+576], %rs33;
	st.local.u8 	[%rd3+577], %rs33;
	st.local.u8 	[%rd2+585], %rs33;
	st.local.u8 	[%rd2+586], %rs33;
	st.local.u8 	[%rd3+585], %rs33;
	st.local.u8 	[%rd3+586], %rs33;
	st.local.u8 	[%rd2+594], %rs33;
	st.local.u8 	[%rd2+595], %rs33;
	st.local.u8 	[%rd3+594], %rs33;
	st.local.u8 	[%rd3+595], %rs33;
	st.local.u8 	[%rd2+603], %rs33;
	st.local.u8 	[%rd2+604], %rs33;
	st.local.u8 	[%rd3+603], %rs33;
	st.local.u8 	[%rd3+604], %rs33;
	st.local.u8 	[%rd2+612], %rs33;
	st.local.u8 	[%rd2+613], %rs33;
	st.local.u8 	[%rd3+612], %rs33;
	st.local.u8 	[%rd3+613], %rs33;
	st.local.u8 	[%rd2+621], %rs33;
	st.local.u8 	[%rd2+622], %rs33;
	st.local.u8 	[%rd3+621], %rs33;
	st.local.u8 	[%rd3+622], %rs33;
	st.local.u8 	[%rd2+630], %rs33;
	st.local.u8 	[%rd2+631], %rs33;
	st.local.u8 	[%rd3+630], %rs33;
	st.local.u8 	[%rd3+631], %rs33;
	st.local.u8 	[%rd2+639], %rs33;
	st.local.u8 	[%rd2+640], %rs33;
	st.local.u8 	[%rd3+639], %rs33;
	st.local.u8 	[%rd3+640], %rs33;
	st.local.u8 	[%rd2+648], %rs33;
	st.local.u8 	[%rd2+649], %rs33;
	st.local.u8 	[%rd3+648], %rs33;
	st.local.u8 	[%rd3+649], %rs33;
	st.local.u8 	[%rd2+657], %rs33;
	st.local.u8 	[%rd2+658], %rs33;
	st.local.u8 	[%rd3+657], %rs33;
	st.local.u8 	[%rd3+658], %rs33;
	st.local.u8 	[%rd2+666], %rs33;
	st.local.u8 	[%rd2+667], %rs33;
	st.local.u8 	[%rd3+666], %rs33;
	st.local.u8 	[%rd3+667], %rs33;
	st.local.u8 	[%rd2+675], %rs33;
	st.local.u8 	[%rd2+676], %rs33;
	st.local.u8 	[%rd3+675], %rs33;
	st.local.u8 	[%rd3+676], %rs33;
	st.local.u8 	[%rd2+684], %rs33;
	st.local.u8 	[%rd2+685], %rs33;
	st.local.u8 	[%rd3+684], %rs33;
	st.local.u8 	[%rd3+685], %rs33;
	st.local.u8 	[%rd2+693], %rs33;
	st.local.u8 	[%rd2+694], %rs33;
	st.local.u8 	[%rd3+693], %rs33;
	st.local.u8 	[%rd3+694], %rs33;
	st.local.u8 	[%rd2+702], %rs33;
	st.local.u8 	[%rd2+703], %rs33;
	st.local.u8 	[%rd3+702], %rs33;
	st.local.u8 	[%rd3+703], %rs33;
	st.local.u8 	[%rd2+711], %rs33;
	st.local.u8 	[%rd2+712], %rs33;
	st.local.u8 	[%rd3+711], %rs33;
	st.local.u8 	[%rd3+712], %rs33;
	st.local.u8 	[%rd2+720], %rs33;
	st.local.u8 	[%rd2+721], %rs33;
	st.local.u8 	[%rd3+720], %rs33;
	st.local.u8 	[%rd3+721], %rs33;
	mov.b32 	%r2582, 1;
	mov.u32 	%r2577, %r2583;
$L__BB0_202:
	mov.u32 	%r678, %r2582;
	add.s32 	%r2582, %r678, -1;
	mul.wide.s32 	%rd521, %r678, 8;
	add.s64 	%rd58, %rd1, %rd521;
	ld.local.v2.u32 	{%r682, %r683}, [%rd58+-8];
	mul.wide.s32 	%rd522, %r682, 9;
	add.s64 	%rd59, %rd2, %rd522;
	cvt.s64.s32 	%rd523, %r683;
	add.s64 	%rd60, %rd59, %rd523;
	ld.local.u8 	%rs34, [%rd60];
	setp.ne.s16 	%p132, %rs34, 0;
	@%p132 bra 	$L__BB0_204;
	mul.wide.s32 	%rd524, %r2577, 8;
	add.s64 	%rd525, %rd5, %rd524;
	st.local.v2.u32 	[%rd525], {%r682, %r683};
	mov.b16 	%rs35, 1;
	st.local.u8 	[%rd60], %rs35;
	add.s32 	%r2577, %r2577, 1;
$L__BB0_204:
	setp.lt.s32 	%p133, %r682, 1;
	mul.wide.s32 	%rd527, %r682, 36;
	add.s64 	%rd61, %rd18, %rd527;
	mul.wide.s32 	%rd528, %r683, 4;
	add.s64 	%rd62, %rd61, %rd528;
	add.s64 	%rd63, %rd3, %rd522;
	add.s64 	%rd64, %rd63, %rd523;
	@%p133 bra 	$L__BB0_211;
	add.s32 	%r686, %r682, -1;
	mul.wide.u32 	%rd530, %r686, 36;
	add.s64 	%rd531, %rd18, %rd530;
	add.s64 	%rd533, %rd531, %rd528;
	ld.local.u32 	%r1695, [%rd533];
	setp.ne.s32 	%p134, %r1695, 0;
	@%p134 bra 	$L__BB0_208;
	mul.wide.u32 	%rd540, %r686, 9;
	add.s64 	%rd541, %rd2, %rd540;
	add.s64 	%rd542, %rd541, %rd523;
	ld.local.u8 	%rs38, [%rd542];
	setp.ne.s16 	%p136, %rs38, 0;
	@%p136 bra 	$L__BB0_210;
	st.local.v2.u32 	[%rd58+-8], {%r686, %r683};
	mov.u32 	%r2582, %r678;
	bra.uni 	$L__BB0_210;
$L__BB0_208:
	mul.wide.u32 	%rd535, %r686, 9;
	add.s64 	%rd536, %rd3, %rd535;
	add.s64 	%rd65, %rd536, %rd523;
	ld.local.u8 	%rs36, [%rd65];
	setp.eq.s16 	%p135, %rs36, 0;
	@%p135 bra 	$L__BB0_210;
	mul.wide.s32 	%rd537, %r2583, 8;
	add.s64 	%rd538, %rd6, %rd537;
	st.local.v2.u32 	[%rd538], {%r686, %r683};
	mov.b16 	%rs37, 1;
	st.local.u8 	[%rd65], %rs37;
	add.s32 	%r2583, %r2583, 1;
$L__BB0_210:
	setp.gt.u32 	%p137, %r682, 7;
	@%p137 bra 	$L__BB0_216;
$L__BB0_211:
	add.s32 	%r692, %r682, 1;
	ld.local.u32 	%r1696, [%rd62+36];
	setp.ne.s32 	%p138, %r1696, 0;
	@%p138 bra 	$L__BB0_214;
	ld.local.u8 	%rs41, [%rd60+9];
	setp.ne.s16 	%p140, %rs41, 0;
	@%p140 bra 	$L__BB0_216;
	mul.wide.s32 	%rd545, %r2582, 8;
	add.s64 	%rd546, %rd1, %rd545;
	st.local.v2.u32 	[%rd546], {%r692, %r683};
	add.s32 	%r2582, %r2582, 1;
	bra.uni 	$L__BB0_216;
$L__BB0_214:
	ld.local.u8 	%rs39, [%rd64+9];
	setp.eq.s16 	%p139, %rs39, 0;
	@%p139 bra 	$L__BB0_216;
	mul.wide.s32 	%rd543, %r2583, 8;
	add.s64 	%rd544, %rd6, %rd543;
	st.local.v2.u32 	[%rd544], {%r692, %r683};
	mov.b16 	%rs40, 1;
	st.local.u8 	[%rd64+9], %rs40;
	add.s32 	%r2583, %r2583, 1;
$L__BB0_216:
	setp.lt.s32 	%p141, %r683, 1;
	@%p141 bra 	$L__BB0_223;
	add.s32 	%r697, %r683, -1;
	mul.wide.u32 	%rd547, %r697, 4;
	add.s64 	%rd548, %rd61, %rd547;
	ld.local.u32 	%r1697, [%rd548];
	setp.ne.s32 	%p142, %r1697, 0;
	@%p142 bra 	$L__BB0_220;
	cvt.u64.u32 	%rd552, %r697;
	add.s64 	%rd553, %rd59, %rd552;
	ld.local.u8 	%rs44, [%rd553];
	setp.ne.s16 	%p144, %rs44, 0;
	@%p144 bra 	$L__BB0_222;
	mul.wide.s32 	%rd554, %r2582, 8;
	add.s64 	%rd555, %rd1, %rd554;
	st.local.v2.u32 	[%rd555], {%r682, %r697};
	add.s32 	%r2582, %r2582, 1;
	bra.uni 	$L__BB0_222;
$L__BB0_220:
	cvt.u64.u32 	%rd549, %r697;
	add.s64 	%rd66, %rd63, %rd549;
	ld.local.u8 	%rs42, [%rd66];
	setp.eq.s16 	%p143, %rs42, 0;
	@%p143 bra 	$L__BB0_222;
	mul.wide.s32 	%rd550, %r2583, 8;
	add.s64 	%rd551, %rd6, %rd550;
	st.local.v2.u32 	[%rd551], {%r682, %r697};
	mov.b16 	%rs43, 1;
	st.local.u8 	[%rd66], %rs43;
	add.s32 	%r2583, %r2583, 1;
$L__BB0_222:
	setp.gt.u32 	%p145, %r683, 7;
	@%p145 bra 	$L__BB0_228;
$L__BB0_223:
	add.s32 	%r704, %r683, 1;
	ld.local.u32 	%r1698, [%rd62+4];
	setp.ne.s32 	%p146, %r1698, 0;
	@%p146 bra 	$L__BB0_226;
	ld.local.u8 	%rs47, [%rd60+1];
	setp.ne.s16 	%p148, %rs47, 0;
	@%p148 bra 	$L__BB0_228;
	mul.wide.s32 	%rd558, %r2582, 8;
	add.s64 	%rd559, %rd1, %rd558;
	st.local.v2.u32 	[%rd559], {%r682, %r704};
	add.s32 	%r2582, %r2582, 1;
	bra.uni 	$L__BB0_228;
$L__BB0_226:
	ld.local.u8 	%rs45, [%rd64+1];
	setp.eq.s16 	%p147, %rs45, 0;
	@%p147 bra 	$L__BB0_228;
	mul.wide.s32 	%rd556, %r2583, 8;
	add.s64 	%rd557, %rd6, %rd556;
	st.local.v2.u32 	[%rd557], {%r682, %r704};
	mov.b16 	%rs46, 1;
	st.local.u8 	[%rd64+1], %rs46;
	add.s32 	%r2583, %r2583, 1;
$L__BB0_228:
	setp.ne.s32 	%p149, %r2582, 0;
	@%p149 bra 	$L__BB0_202;
	ld.local.u32 	%r2590, [%rd5];
	setp.lt.s32 	%p150, %r2590, 0;
	mov.b32 	%r2591, 0;
	@%p150 bra 	$L__BB0_234;
	mov.b64 	%rd1057, 0;
$L__BB0_231:
	cvt.u32.u64 	%r2591, %rd1057;
	setp.gt.u32 	%p151, %r2590, 8;
	@%p151 bra 	$L__BB0_234;
	shl.b64 	%rd561, %rd1057, 3;
	add.s64 	%rd562, %rd5, %rd561;
	ld.local.u32 	%r712, [%rd562+4];
	setp.gt.u32 	%p152, %r712, 8;
	@%p152 bra 	$L__BB0_234;
	mul.wide.u32 	%rd563, %r2590, 9;
	add.s64 	%rd564, %rd4, %rd563;
	cvt.u64.u32 	%rd565, %r712;
	add.s64 	%rd566, %rd564, %rd565;
	mov.b16 	%rs48, 1;
	st.local.u8 	[%rd566], %rs48;
	add.s32 	%r2591, %r2591, 1;
	cvt.u64.u32 	%rd1057, %r2591;
	ld.local.u32 	%r2590, [%rd562+8];
	setp.gt.s32 	%p153, %r2590, -1;
	@%p153 bra 	$L__BB0_231;
$L__BB0_234:
	ld.local.v2.u32 	{%r2592, %r1700}, [%rd6];
	mul.wide.s32 	%rd569, %r2592, 36;
	add.s64 	%rd570, %rd18, %rd569;
	mul.wide.s32 	%rd571, %r1700, 4;
	add.s64 	%rd572, %rd570, %rd571;
	ld.local.u32 	%r717, [%rd572];
	setp.eq.s32 	%p154, %r2592, -1;
	@%p154 bra 	$L__BB0_238;
	mov.b64 	%rd1058, 0;
	bra.uni 	$L__BB0_237;
$L__BB0_236:
	add.s64 	%rd1058, %rd1058, 1;
	ld.local.u32 	%r2592, [%rd71+8];
	setp.eq.s32 	%p156, %r2592, -1;
	@%p156 bra 	$L__BB0_238;
$L__BB0_237:
	mul.wide.s32 	%rd574, %r2592, 36;
	add.s64 	%rd575, %rd18, %rd574;
	shl.b64 	%rd576, %rd1058, 3;
	add.s64 	%rd71, %rd6, %rd576;
	ld.local.u32 	%r1701, [%rd71+4];
	mul.wide.s32 	%rd577, %r1701, 4;
	add.s64 	%rd578, %rd575, %rd577;
	ld.local.u32 	%r1702, [%rd578];
	setp.eq.s32 	%p155, %r1702, %r717;
	@%p155 bra 	$L__BB0_236;
	bra.uni 	$L__BB0_241;
$L__BB0_238:
	setp.ne.s32 	%p157, %r717, 1;
	@%p157 bra 	$L__BB0_240;
	add.s32 	%r2594, %r2591, %r2594;
	bra.uni 	$L__BB0_241;
$L__BB0_240:
	add.s32 	%r2614, %r2591, %r2614;
$L__BB0_241:
	mov.b32 	%r1703, -1;
	st.local.v2.u32 	[%rd5], {%r1703, %r1703};
	st.local.v2.u32 	[%rd6], {%r1703, %r1703};
	st.local.v2.u32 	[%rd5+8], {%r1703, %r1703};
	st.local.v2.u32 	[%rd6+8], {%r1703, %r1703};
	st.local.v2.u32 	[%rd5+16], {%r1703, %r1703};
	st.local.v2.u32 	[%rd6+16], {%r1703, %r1703};
	st.local.v2.u32 	[%rd5+24], {%r1703, %r1703};
	st.local.v2.u32 	[%rd6+24], {%r1703, %r1703};
	st.local.v2.u32 	[%rd5+32], {%r1703, %r1703};
	st.local.v2.u32 	[%rd6+32], {%r1703, %r1703};
	st.local.v2.u32 	[%rd5+40], {%r1703, %r1703};
	st.local.v2.u32 	[%rd6+40], {%r1703, %r1703};
	st.local.v2.u32 	[%rd5+48], {%r1703, %r1703};
	st.local.v2.u32 	[%rd6+48], {%r1703, %r1703};
	st.local.v2.u32 	[%rd5+56], {%r1703, %r1703};
	st.local.v2.u32 	[%rd6+56], {%r1703, %r1703};
	st.local.v2.u32 	[%rd5+64], {%r1703, %r1703};
	st.local.v2.u32 	[%rd6+64], {%r1703, %r1703};
	st.local.v2.u32 	[%rd5+72], {%r1703, %r1703};
	st.local.v2.u32 	[%rd6+72], {%r1703, %r1703};
	st.local.v2.u32 	[%rd5+80], {%r1703, %r1703};
	st.local.v2.u32 	[%rd6+80], {%r1703, %r1703};
	st.local.v2.u32 	[%rd5+88], {%r1703, %r1703};
	st.local.v2.u32 	[%rd6+88], {%r1703, %r1703};
	st.local.v2.u32 	[%rd5+96], {%r1703, %r1703};
	st.local.v2.u32 	[%rd6+96], {%r1703, %r1703};
	st.local.v2.u32 	[%rd5+104], {%r1703, %r1703};
	st.local.v2.u32 	[%rd6+104], {%r1703, %r1703};
	st.local.v2.u32 	[%rd5+112], {%r1703, %r1703};
	st.local.v2.u32 	[%rd6+112], {%r1703, %r1703};
	st.local.v2.u32 	[%rd5+120], {%r1703, %r1703};
	st.local.v2.u32 	[%rd6+120], {%r1703, %r1703};
	st.local.v2.u32 	[%rd5+128], {%r1703, %r1703};
	st.local.v2.u32 	[%rd6+128], {%r1703, %r1703};
	st.local.v2.u32 	[%rd5+136], {%r1703, %r1703};
	st.local.v2.u32 	[%rd6+136], {%r1703, %r1703};
	st.local.v2.u32 	[%rd5+144], {%r1703, %r1703};
	st.local.v2.u32 	[%rd6+144], {%r1703, %r1703};
	st.local.v2.u32 	[%rd5+152], {%r1703, %r1703};
	st.local.v2.u32 	[%rd6+152], {%r1703, %r1703};
	st.local.v2.u32 	[%rd5+160], {%r1703, %r1703};
	st.local.v2.u32 	[%rd6+160], {%r1703, %r1703};
	st.local.v2.u32 	[%rd5+168], {%r1703, %r1703};
	st.local.v2.u32 	[%rd6+168], {%r1703, %r1703};
	st.local.v2.u32 	[%rd5+176], {%r1703, %r1703};
	st.local.v2.u32 	[%rd6+176], {%r1703, %r1703};
	st.local.v2.u32 	[%rd5+184], {%r1703, %r1703};
	st.local.v2.u32 	[%rd6+184], {%r1703, %r1703};
	st.local.v2.u32 	[%rd5+192], {%r1703, %r1703};
	st.local.v2.u32 	[%rd6+192], {%r1703, %r1703};
	st.local.v2.u32 	[%rd5+200], {%r1703, %r1703};
	st.local.v2.u32 	[%rd6+200], {%r1703, %r1703};
	st.local.v2.u32 	[%rd5+208], {%r1703, %r1703};
	st.local.v2.u32 	[%rd6+208], {%r1703, %r1703};
	st.local.v2.u32 	[%rd5+216], {%r1703, %r1703};
	st.local.v2.u32 	[%rd6+216], {%r1703, %r1703};
	st.local.v2.u32 	[%rd5+224], {%r1703, %r1703};
	st.local.v2.u32 	[%rd6+224], {%r1703, %r1703};
	st.local.v2.u32 	[%rd5+232], {%r1703, %r1703};
	st.local.v2.u32 	[%rd6+232], {%r1703, %r1703};
	st.local.v2.u32 	[%rd5+240], {%r1703, %r1703};
	st.local.v2.u32 	[%rd6+240], {%r1703, %r1703};
	st.local.v2.u32 	[%rd5+248], {%r1703, %r1703};
	st.local.v2.u32 	[%rd6+248], {%r1703, %r1703};
	st.local.v2.u32 	[%rd5+256], {%r1703, %r1703};
	st.local.v2.u32 	[%rd6+256], {%r1703, %r1703};
	st.local.v2.u32 	[%rd5+264], {%r1703, %r1703};
	st.local.v2.u32 	[%rd6+264], {%r1703, %r1703};
	st.local.v2.u32 	[%rd5+272], {%r1703, %r1703};
	st.local.v2.u32 	[%rd6+272], {%r1703, %r1703};
	st.local.v2.u32 	[%rd5+280], {%r1703, %r1703};
	st.local.v2.u32 	[%rd6+280], {%r1703, %r1703};
	st.local.v2.u32 	[%rd5+288], {%r1703, %r1703};
	st.local.v2.u32 	[%rd6+288], {%r1703, %r1703};
	st.local.v2.u32 	[%rd5+296], {%r1703, %r1703};
	st.local.v2.u32 	[%rd6+296], {%r1703, %r1703};
	st.local.v2.u32 	[%rd5+304], {%r1703, %r1703};
	st.local.v2.u32 	[%rd6+304], {%r1703, %r1703};
	st.local.v2.u32 	[%rd5+312], {%r1703, %r1703};
	st.local.v2.u32 	[%rd6+312], {%r1703, %r1703};
	st.local.v2.u32 	[%rd5+320], {%r1703, %r1703};
	st.local.v2.u32 	[%rd6+320], {%r1703, %r1703};
	st.local.v2.u32 	[%rd5+328], {%r1703, %r1703};
	st.local.v2.u32 	[%rd6+328], {%r1703, %r1703};
	st.local.v2.u32 	[%rd5+336], {%r1703, %r1703};
	st.local.v2.u32 	[%rd6+336], {%r1703, %r1703};
	st.local.v2.u32 	[%rd5+344], {%r1703, %r1703};
	st.local.v2.u32 	[%rd6+344], {%r1703, %r1703};
	st.local.v2.u32 	[%rd5+352], {%r1703, %r1703};
	st.local.v2.u32 	[%rd6+352], {%r1703, %r1703};
	st.local.v2.u32 	[%rd5+360], {%r1703, %r1703};
	st.local.v2.u32 	[%rd6+360], {%r1703, %r1703};
	st.local.v2.u32 	[%rd5+368], {%r1703, %r1703};
	st.local.v2.u32 	[%rd6+368], {%r1703, %r1703};
	st.local.v2.u32 	[%rd5+376], {%r1703, %r1703};
	st.local.v2.u32 	[%rd6+376], {%r1703, %r1703};
	st.local.v2.u32 	[%rd5+384], {%r1703, %r1703};
	st.local.v2.u32 	[%rd6+384], {%r1703, %r1703};
	st.local.v2.u32 	[%rd5+392], {%r1703, %r1703};
	st.local.v2.u32 	[%rd6+392], {%r1703, %r1703};
	st.local.v2.u32 	[%rd5+400], {%r1703, %r1703};
	st.local.v2.u32 	[%rd6+400], {%r1703, %r1703};
	st.local.v2.u32 	[%rd5+408], {%r1703, %r1703};
	st.local.v2.u32 	[%rd6+408], {%r1703, %r1703};
	st.local.v2.u32 	[%rd5+416], {%r1703, %r1703};
	st.local.v2.u32 	[%rd6+416], {%r1703, %r1703};
	st.local.v2.u32 	[%rd5+424], {%r1703, %r1703};
	st.local.v2.u32 	[%rd6+424], {%r1703, %r1703};
	st.local.v2.u32 	[%rd5+432], {%r1703, %r1703};
	st.local.v2.u32 	[%rd6+432], {%r1703, %r1703};
	st.local.v2.u32 	[%rd5+440], {%r1703, %r1703};
	st.local.v2.u32 	[%rd6+440], {%r1703, %r1703};
	st.local.v2.u32 	[%rd5+448], {%r1703, %r1703};
	st.local.v2.u32 	[%rd6+448], {%r1703, %r1703};
	st.local.v2.u32 	[%rd5+456], {%r1703, %r1703};
	st.local.v2.u32 	[%rd6+456], {%r1703, %r1703};
	st.local.v2.u32 	[%rd5+464], {%r1703, %r1703};
	st.local.v2.u32 	[%rd6+464], {%r1703, %r1703};
	st.local.v2.u32 	[%rd5+472], {%r1703, %r1703};
	st.local.v2.u32 	[%rd6+472], {%r1703, %r1703};
	st.local.v2.u32 	[%rd5+480], {%r1703, %r1703};
	st.local.v2.u32 	[%rd6+480], {%r1703, %r1703};
	st.local.v2.u32 	[%rd5+488], {%r1703, %r1703};
	st.local.v2.u32 	[%rd6+488], {%r1703, %r1703};
	st.local.v2.u32 	[%rd5+496], {%r1703, %r1703};
	st.local.v2.u32 	[%rd6+496], {%r1703, %r1703};
	st.local.v2.u32 	[%rd5+504], {%r1703, %r1703};
	st.local.v2.u32 	[%rd6+504], {%r1703, %r1703};
	st.local.v2.u32 	[%rd5+512], {%r1703, %r1703};
	st.local.v2.u32 	[%rd6+512], {%r1703, %r1703};
	st.local.v2.u32 	[%rd5+520], {%r1703, %r1703};
	st.local.v2.u32 	[%rd6+520], {%r1703, %r1703};
	st.local.v2.u32 	[%rd5+528], {%r1703, %r1703};
	st.local.v2.u32 	[%rd6+528], {%r1703, %r1703};
	st.local.v2.u32 	[%rd5+536], {%r1703, %r1703};
	st.local.v2.u32 	[%rd6+536], {%r1703, %r1703};
	st.local.v2.u32 	[%rd5+544], {%r1703, %r1703};
	st.local.v2.u32 	[%rd6+544], {%r1703, %r1703};
	st.local.v2.u32 	[%rd5+552], {%r1703, %r1703};
	st.local.v2.u32 	[%rd6+552], {%r1703, %r1703};
	st.local.v2.u32 	[%rd5+560], {%r1703, %r1703};
	st.local.v2.u32 	[%rd6+560], {%r1703, %r1703};
	st.local.v2.u32 	[%rd5+568], {%r1703, %r1703};
	st.local.v2.u32 	[%rd6+568], {%r1703, %r1703};
	st.local.v2.u32 	[%rd5+576], {%r1703, %r1703};
	st.local.v2.u32 	[%rd6+576], {%r1703, %r1703};
	st.local.v2.u32 	[%rd5+584], {%r1703, %r1703};
	st.local.v2.u32 	[%rd6+584], {%r1703, %r1703};
	st.local.v2.u32 	[%rd5+592], {%r1703, %r1703};
	st.local.v2.u32 	[%rd6+592], {%r1703, %r1703};
	st.local.v2.u32 	[%rd5+600], {%r1703, %r1703};
	st.local.v2.u32 	[%rd6+600], {%r1703, %r1703};
	st.local.v2.u32 	[%rd5+608], {%r1703, %r1703};
	st.local.v2.u32 	[%rd6+608], {%r1703, %r1703};
	st.local.v2.u32 	[%rd5+616], {%r1703, %r1703};
	st.local.v2.u32 	[%rd6+616], {%r1703, %r1703};
	st.local.v2.u32 	[%rd5+624], {%r1703, %r1703};
	st.local.v2.u32 	[%rd6+624], {%r1703, %r1703};
	st.local.v2.u32 	[%rd5+632], {%r1703, %r1703};
	st.local.v2.u32 	[%rd6+632], {%r1703, %r1703};
	st.local.v2.u32 	[%rd5+640], {%r1703, %r1703};
	st.local.v2.u32 	[%rd6+640], {%r1703, %r1703};
	ld.local.u32 	%r1704, [%rd56+4];
	setp.ne.s32 	%p158, %r1704, 0;
	@%p158 bra 	$L__BB0_283;
	ld.local.u8 	%rs49, [%rd57+1];
	setp.ne.s16 	%p159, %rs49, 0;
	@%p159 bra 	$L__BB0_283;
	mov.b32 	%r2604, 0;
	st.local.v2.u32 	[%rd1], {%r2604, %r2604};
	st.local.v2.u32 	[%rd1+8], {%r2604, %r2604};
	st.local.v2.u32 	[%rd1+16], {%r2604, %r2604};
	st.local.v2.u32 	[%rd1+24], {%r2604, %r2604};
	st.local.v2.u32 	[%rd1+32], {%r2604, %r2604};
	st.local.v2.u32 	[%rd1+40], {%r2604, %r2604};
	st.local.v2.u32 	[%rd1+48], {%r2604, %r2604};
	st.local.v2.u32 	[%rd1+56], {%r2604, %r2604};
	st.local.v2.u32 	[%rd1+64], {%r2604, %r2604};
	st.local.v2.u32 	[%rd1+72], {%r2604, %r2604};
	st.local.v2.u32 	[%rd1+80], {%r2604, %r2604};
	st.local.v2.u32 	[%rd1+88], {%r2604, %r2604};
	st.local.v2.u32 	[%rd1+96], {%r2604, %r2604};
	st.local.v2.u32 	[%rd1+104], {%r2604, %r2604};
	st.local.v2.u32 	[%rd1+112], {%r2604, %r2604};
	st.local.v2.u32 	[%rd1+120], {%r2604, %r2604};
	st.local.v2.u32 	[%rd1+128], {%r2604, %r2604};
	st.local.v2.u32 	[%rd1+136], {%r2604, %r2604};
	st.local.v2.u32 	[%rd1+144], {%r2604, %r2604};
	st.local.v2.u32 	[%rd1+152], {%r2604, %r2604};
	st.local.v2.u32 	[%rd1+160], {%r2604, %r2604};
	st.local.v2.u32 	[%rd1+168], {%r2604, %r2604};
	st.local.v2.u32 	[%rd1+176], {%r2604, %r2604};
	st.local.v2.u32 	[%rd1+184], {%r2604, %r2604};
	st.local.v2.u32 	[%rd1+192], {%r2604, %r2604};
	st.local.v2.u32 	[%rd1+200], {%r2604, %r2604};
	st.local.v2.u32 	[%rd1+208], {%r2604, %r2604};
	st.local.v2.u32 	[%rd1+216], {%r2604, %r2604};
	st.local.v2.u32 	[%rd1+224], {%r2604, %r2604};
	st.local.v2.u32 	[%rd1+232], {%r2604, %r2604};
	st.local.v2.u32 	[%rd1+240], {%r2604, %r2604};
	st.local.v2.u32 	[%rd1+248], {%r2604, %r2604};
	st.local.v2.u32 	[%rd1+256], {%r2604, %r2604};
	st.local.v2.u32 	[%rd1+264], {%r2604, %r2604};
	st.local.v2.u32 	[%rd1+272], {%r2604, %r2604};
	st.local.v2.u32 	[%rd1+280], {%r2604, %r2604};
	st.local.v2.u32 	[%rd1+288], {%r2604, %r2604};
	st.local.v2.u32 	[%rd1+296], {%r2604, %r2604};
	st.local.v2.u32 	[%rd1+304], {%r2604, %r2604};
	st.local.v2.u32 	[%rd1+312], {%r2604, %r2604};
	st.local.v2.u32 	[%rd1+320], {%r2604, %r2604};
	st.local.v2.u32 	[%rd1+328], {%r2604, %r2604};
	st.local.v2.u32 	[%rd1+336], {%r2604, %r2604};
	st.local.v2.u32 	[%rd1+344], {%r2604, %r2604};
	st.local.v2.u32 	[%rd1+352], {%r2604, %r2604};
	st.local.v2.u32 	[%rd1+360], {%r2604, %r2604};
	st.local.v2.u32 	[%rd1+368], {%r2604, %r2604};
	st.local.v2.u32 	[%rd1+376], {%r2604, %r2604};
	st.local.v2.u32 	[%rd1+384], {%r2604, %r2604};
	st.local.v2.u32 	[%rd1+392], {%r2604, %r2604};
	st.local.v2.u32 	[%rd1+400], {%r2604, %r2604};
	st.local.v2.u32 	[%rd1+408], {%r2604, %r2604};
	st.local.v2.u32 	[%rd1+416], {%r2604, %r2604};
	st.local.v2.u32 	[%rd1+424], {%r2604, %r2604};
	st.local.v2.u32 	[%rd1+432], {%r2604, %r2604};
	st.local.v2.u32 	[%rd1+440], {%r2604, %r2604};
	st.local.v2.u32 	[%rd1+448], {%r2604, %r2604};
	st.local.v2.u32 	[%rd1+456], {%r2604, %r2604};
	st.local.v2.u32 	[%rd1+464], {%r2604, %r2604};
	st.local.v2.u32 	[%rd1+472], {%r2604, %r2604};
	st.local.v2.u32 	[%rd1+480], {%r2604, %r2604};
	st.local.v2.u32 	[%rd1+488], {%r2604, %r2604};
	st.local.v2.u32 	[%rd1+496], {%r2604, %r2604};
	st.local.v2.u32 	[%rd1+504], {%r2604, %r2604};
	st.local.v2.u32 	[%rd1+512], {%r2604, %r2604};
	st.local.v2.u32 	[%rd1+520], {%r2604, %r2604};
	st.local.v2.u32 	[%rd1+528], {%r2604, %r2604};
	st.local.v2.u32 	[%rd1+536], {%r2604, %r2604};
	st.local.v2.u32 	[%rd1+544], {%r2604, %r2604};
	st.local.v2.u32 	[%rd1+552], {%r2604, %r2604};
	st.local.v2.u32 	[%rd1+560], {%r2604, %r2604};
	st.local.v2.u32 	[%rd1+568], {%r2604, %r2604};
	st.local.v2.u32 	[%rd1+576], {%r2604, %r2604};
	st.local.v2.u32 	[%rd1+584], {%r2604, %r2604};
	st.local.v2.u32 	[%rd1+592], {%r2604, %r2604};
	st.local.v2.u32 	[%rd1+600], {%r2604, %r2604};
	st.local.v2.u32 	[%rd1+608], {%r2604, %r2604};
	st.local.v2.u32 	[%rd1+616], {%r2604, %r2604};
	st.local.v2.u32 	[%rd1+624], {%r2604, %r2604};
	st.local.v2.u32 	[%rd1+632], {%r2604, %r2604};
	st.local.v2.u32 	[%rd1+640], {%r2604, %r2604};
	mov.b32 	%r2603, 1;
	st.local.v2.u32 	[%rd1], {%r2571, %r2603};
	mov.b16 	%rs50, 0;
	st.local.u8 	[%rd2], %rs50;
	st.local.u8 	[%rd2+1], %rs50;
	st.local.u8 	[%rd3], %rs50;
	st.local.u8 	[%rd3+1], %rs50;
	st.local.u8 	[%rd2+9], %rs50;
	st.local.u8 	[%rd2+10], %rs50;
	st.local.u8 	[%rd3+9], %rs50;
	st.local.u8 	[%rd3+10], %rs50;
	st.local.u8 	[%rd2+18], %rs50;
	st.local.u8 	[%rd2+19], %rs50;
	st.local.u8 	[%rd3+18], %rs50;
	st.local.u8 	[%rd3+19], %rs50;
	st.local.u8 	[%rd2+27], %rs50;
	st.local.u8 	[%rd2+28], %rs50;
	st.local.u8 	[%rd3+27], %rs50;
	st.local.u8 	[%rd3+28], %rs50;
	st.local.u8 	[%rd2+36], %rs50;
	st.local.u8 	[%rd2+37], %rs50;
	st.local.u8 	[%rd3+36], %rs50;
	st.local.u8 	[%rd3+37], %rs50;
	st.local.u8 	[%rd2+45], %rs50;
	st.local.u8 	[%rd2+46], %rs50;
	st.local.u8 	[%rd3+45], %rs50;
	st.local.u8 	[%rd3+46], %rs50;
	st.local.u8 	[%rd2+54], %rs50;
	st.local.u8 	[%rd2+55], %rs50;
	st.local.u8 	[%rd3+54], %rs50;
	st.local.u8 	[%rd3+55], %rs50;
	st.local.u8 	[%rd2+63], %rs50;
	st.local.u8 	[%rd2+64], %rs50;
	st.local.u8 	[%rd3+63], %rs50;
	st.local.u8 	[%rd3+64], %rs50;
	st.local.u8 	[%rd2+72], %rs50;
	st.local.u8 	[%rd2+73], %rs50;
	st.local.u8 	[%rd3+72], %rs50;
	st.local.u8 	[%rd3+73], %rs50;
	st.local.u8 	[%rd2+81], %rs50;
	st.local.u8 	[%rd2+82], %rs50;
	st.local.u8 	[%rd3+81], %rs50;
	st.local.u8 	[%rd3+82], %rs50;
	st.local.u8 	[%rd2+90], %rs50;
	st.local.u8 	[%rd2+91], %rs50;
	st.local.u8 	[%rd3+90], %rs50;
	st.local.u8 	[%rd3+91], %rs50;
	st.local.u8 	[%rd2+99], %rs50;
	st.local.u8 	[%rd2+100], %rs50;
	st.local.u8 	[%rd3+99], %rs50;
	st.local.u8 	[%rd3+100], %rs50;
	st.local.u8 	[%rd2+108], %rs50;
	st.local.u8 	[%rd2+109], %rs50;
	st.local.u8 	[%rd3+108], %rs50;
	st.local.u8 	[%rd3+109], %rs50;
	st.local.u8 	[%rd2+117], %rs50;
	st.local.u8 	[%rd2+118], %rs50;
	st.local.u8 	[%rd3+117], %rs50;
	st.local.u8 	[%rd3+118], %rs50;
	st.local.u8 	[%rd2+126], %rs50;
	st.local.u8 	[%rd2+127], %rs50;
	st.local.u8 	[%rd3+126], %rs50;
	st.local.u8 	[%rd3+127], %rs50;
	st.local.u8 	[%rd2+135], %rs50;
	st.local.u8 	[%rd2+136], %rs50;
	st.local.u8 	[%rd3+135], %rs50;
	st.local.u8 	[%rd3+136], %rs50;
	st.local.u8 	[%rd2+144], %rs50;
	st.local.u8 	[%rd2+145], %rs50;
	st.local.u8 	[%rd3+144], %rs50;
	st.local.u8 	[%rd3+145], %rs50;
	st.local.u8 	[%rd2+153], %rs50;
	st.local.u8 	[%rd2+154], %rs50;
	st.local.u8 	[%rd3+153], %rs50;
	st.local.u8 	[%rd3+154], %rs50;
	st.local.u8 	[%rd2+162], %rs50;
	st.local.u8 	[%rd2+163], %rs50;
	st.local.u8 	[%rd3+162], %rs50;
	st.local.u8 	[%rd3+163], %rs50;
	st.local.u8 	[%rd2+171], %rs50;
	st.local.u8 	[%rd2+172], %rs50;
	st.local.u8 	[%rd3+171], %rs50;
	st.local.u8 	[%rd3+172], %rs50;
	st.local.u8 	[%rd2+180], %rs50;
	st.local.u8 	[%rd2+181], %rs50;
	st.local.u8 	[%rd3+180], %rs50;
	st.local.u8 	[%rd3+181], %rs50;
	st.local.u8 	[%rd2+189], %rs50;
	st.local.u8 	[%rd2+190], %rs50;
	st.local.u8 	[%rd3+189], %rs50;
	st.local.u8 	[%rd3+190], %rs50;
	st.local.u8 	[%rd2+198], %rs50;
	st.local.u8 	[%rd2+199], %rs50;
	st.local.u8 	[%rd3+198], %rs50;
	st.local.u8 	[%rd3+199], %rs50;
	st.local.u8 	[%rd2+207], %rs50;
	st.local.u8 	[%rd2+208], %rs50;
	st.local.u8 	[%rd3+207], %rs50;
	st.local.u8 	[%rd3+208], %rs50;
	st.local.u8 	[%rd2+216], %rs50;
	st.local.u8 	[%rd2+217], %rs50;
	st.local.u8 	[%rd3+216], %rs50;
	st.local.u8 	[%rd3+217], %rs50;
	st.local.u8 	[%rd2+225], %rs50;
	st.local.u8 	[%rd2+226], %rs50;
	st.local.u8 	[%rd3+225], %rs50;
	st.local.u8 	[%rd3+226], %rs50;
	st.local.u8 	[%rd2+234], %rs50;
	st.local.u8 	[%rd2+235], %rs50;
	st.local.u8 	[%rd3+234], %rs50;
	st.local.u8 	[%rd3+235], %rs50;
	st.local.u8 	[%rd2+243], %rs50;
	st.local.u8 	[%rd2+244], %rs50;
	st.local.u8 	[%rd3+243], %rs50;
	st.local.u8 	[%rd3+244], %rs50;
	st.local.u8 	[%rd2+252], %rs50;
	st.local.u8 	[%rd2+253], %rs50;
	st.local.u8 	[%rd3+252], %rs50;
	st.local.u8 	[%rd3+253], %rs50;
	st.local.u8 	[%rd2+261], %rs50;
	st.local.u8 	[%rd2+262], %rs50;
	st.local.u8 	[%rd3+261], %rs50;
	st.local.u8 	[%rd3+262], %rs50;
	st.local.u8 	[%rd2+270], %rs50;
	st.local.u8 	[%rd2+271], %rs50;
	st.local.u8 	[%rd3+270], %rs50;
	st.local.u8 	[%rd3+271], %rs50;
	st.local.u8 	[%rd2+279], %rs50;
	st.local.u8 	[%rd2+280], %rs50;
	st.local.u8 	[%rd3+279], %rs50;
	st.local.u8 	[%rd3+280], %rs50;
	st.local.u8 	[%rd2+288], %rs50;
	st.local.u8 	[%rd2+289], %rs50;
	st.local.u8 	[%rd3+288], %rs50;
	st.local.u8 	[%rd3+289], %rs50;
	st.local.u8 	[%rd2+297], %rs50;
	st.local.u8 	[%rd2+298], %rs50;
	st.local.u8 	[%rd3+297], %rs50;
	st.local.u8 	[%rd3+298], %rs50;
	st.local.u8 	[%rd2+306], %rs50;
	st.local.u8 	[%rd2+307], %rs50;
	st.local.u8 	[%rd3+306], %rs50;
	st.local.u8 	[%rd3+307], %rs50;
	st.local.u8 	[%rd2+315], %rs50;
	st.local.u8 	[%rd2+316], %rs50;
	st.local.u8 	[%rd3+315], %rs50;
	st.local.u8 	[%rd3+316], %rs50;
	st.local.u8 	[%rd2+324], %rs50;
	st.local.u8 	[%rd2+325], %rs50;
	st.local.u8 	[%rd3+324], %rs50;
	st.local.u8 	[%rd3+325], %rs50;
	st.local.u8 	[%rd2+333], %rs50;
	st.local.u8 	[%rd2+334], %rs50;
	st.local.u8 	[%rd3+333], %rs50;
	st.local.u8 	[%rd3+334], %rs50;
	st.local.u8 	[%rd2+342], %rs50;
	st.local.u8 	[%rd2+343], %rs50;
	st.local.u8 	[%rd3+342], %rs50;
	st.local.u8 	[%rd3+343], %rs50;
	st.local.u8 	[%rd2+351], %rs50;
	st.local.u8 	[%rd2+352], %rs50;
	st.local.u8 	[%rd3+351], %rs50;
	st.local.u8 	[%rd3+352], %rs50;
	st.local.u8 	[%rd2+360], %rs50;
	st.local.u8 	[%rd2+361], %rs50;
	st.local.u8 	[%rd3+360], %rs50;
	st.local.u8 	[%rd3+361], %rs50;
	st.local.u8 	[%rd2+369], %rs50;
	st.local.u8 	[%rd2+370], %rs50;
	st.local.u8 	[%rd3+369], %rs50;
	st.local.u8 	[%rd3+370], %rs50;
	st.local.u8 	[%rd2+378], %rs50;
	st.local.u8 	[%rd2+379], %rs50;
	st.local.u8 	[%rd3+378], %rs50;
	st.local.u8 	[%rd3+379], %rs50;
	st.local.u8 	[%rd2+387], %rs50;
	st.local.u8 	[%rd2+388], %rs50;
	st.local.u8 	[%rd3+387], %rs50;
	st.local.u8 	[%rd3+388], %rs50;
	st.local.u8 	[%rd2+396], %rs50;
	st.local.u8 	[%rd2+397], %rs50;
	st.local.u8 	[%rd3+396], %rs50;
	st.local.u8 	[%rd3+397], %rs50;
	st.local.u8 	[%rd2+405], %rs50;
	st.local.u8 	[%rd2+406], %rs50;
	st.local.u8 	[%rd3+405], %rs50;
	st.local.u8 	[%rd3+406], %rs50;
	st.local.u8 	[%rd2+414], %rs50;
	st.local.u8 	[%rd2+415], %rs50;
	st.local.u8 	[%rd3+414], %rs50;
	st.local.u8 	[%rd3+415], %rs50;
	st.local.u8 	[%rd2+423], %rs50;
	st.local.u8 	[%rd2+424], %rs50;
	st.local.u8 	[%rd3+423], %rs50;
	st.local.u8 	[%rd3+424], %rs50;
	st.local.u8 	[%rd2+432], %rs50;
	st.local.u8 	[%rd2+433], %rs50;
	st.local.u8 	[%rd3+432], %rs50;
	st.local.u8 	[%rd3+433], %rs50;
	st.local.u8 	[%rd2+441], %rs50;
	st.local.u8 	[%rd2+442], %rs50;
	st.local.u8 	[%rd3+441], %rs50;
	st.local.u8 	[%rd3+442], %rs50;
	st.local.u8 	[%rd2+450], %rs50;
	st.local.u8 	[%rd2+451], %rs50;
	st.local.u8 	[%rd3+450], %rs50;
	st.local.u8 	[%rd3+451], %rs50;
	st.local.u8 	[%rd2+459], %rs50;
	st.local.u8 	[%rd2+460], %rs50;
	st.local.u8 	[%rd3+459], %rs50;
	st.local.u8 	[%rd3+460], %rs50;
	st.local.u8 	[%rd2+468], %rs50;
	st.local.u8 	[%rd2+469], %rs50;
	st.local.u8 	[%rd3+468], %rs50;
	st.local.u8 	[%rd3+469], %rs50;
	st.local.u8 	[%rd2+477], %rs50;
	st.local.u8 	[%rd2+478], %rs50;
	st.local.u8 	[%rd3+477], %rs50;
	st.local.u8 	[%rd3+478], %rs50;
	st.local.u8 	[%rd2+486], %rs50;
	st.local.u8 	[%rd2+487], %rs50;
	st.local.u8 	[%rd3+486], %rs50;
	st.local.u8 	[%rd3+487], %rs50;
	st.local.u8 	[%rd2+495], %rs50;
	st.local.u8 	[%rd2+496], %rs50;
	st.local.u8 	[%rd3+495], %rs50;
	st.local.u8 	[%rd3+496], %rs50;
	st.local.u8 	[%rd2+504], %rs50;
	st.local.u8 	[%rd2+505], %rs50;
	st.local.u8 	[%rd3+504], %rs50;
	st.local.u8 	[%rd3+505], %rs50;
	st.local.u8 	[%rd2+513], %rs50;
	st.local.u8 	[%rd2+514], %rs50;
	st.local.u8 	[%rd3+513], %rs50;
	st.local.u8 	[%rd3+514], %rs50;
	st.local.u8 	[%rd2+522], %rs50;
	st.local.u8 	[%rd2+523], %rs50;
	st.local.u8 	[%rd3+522], %rs50;
	st.local.u8 	[%rd3+523], %rs50;
	st.local.u8 	[%rd2+531], %rs50;
	st.local.u8 	[%rd2+532], %rs50;
	st.local.u8 	[%rd3+531], %rs50;
	st.local.u8 	[%rd3+532], %rs50;
	st.local.u8 	[%rd2+540], %rs50;
	st.local.u8 	[%rd2+541], %rs50;
	st.local.u8 	[%rd3+540], %rs50;
	st.local.u8 	[%rd3+541], %rs50;
	st.local.u8 	[%rd2+549], %rs50;
	st.local.u8 	[%rd2+550], %rs50;
	st.local.u8 	[%rd3+549], %rs50;
	st.local.u8 	[%rd3+550], %rs50;
	st.local.u8 	[%rd2+558], %rs50;
	st.local.u8 	[%rd2+559], %rs50;
	st.local.u8 	[%rd3+558], %rs50;
	st.local.u8 	[%rd3+559], %rs50;
	st.local.u8 	[%rd2+567], %rs50;
	st.local.u8 	[%rd2+568], %rs50;
	st.local.u8 	[%rd3+567], %rs50;
	st.local.u8 	[%rd3+568], %rs50;
	st.local.u8 	[%rd2+576], %rs50;
	st.local.u8 	[%rd2+577], %rs50;
	st.local.u8 	[%rd3+576], %rs50;
	st.local.u8 	[%rd3+577], %rs50;
	st.local.u8 	[%rd2+585], %rs50;
	st.local.u8 	[%rd2+586], %rs50;
	st.local.u8 	[%rd3+585], %rs50;
	st.local.u8 	[%rd3+586], %rs50;
	st.local.u8 	[%rd2+594], %rs50;
	st.local.u8 	[%rd2+595], %rs50;
	st.local.u8 	[%rd3+594], %rs50;
	st.local.u8 	[%rd3+595], %rs50;
	st.local.u8 	[%rd2+603], %rs50;
	st.local.u8 	[%rd2+604], %rs50;
	st.local.u8 	[%rd3+603], %rs50;
	st.local.u8 	[%rd3+604], %rs50;
	st.local.u8 	[%rd2+612], %rs50;
	st.local.u8 	[%rd2+613], %rs50;
	st.local.u8 	[%rd3+612], %rs50;
	st.local.u8 	[%rd3+613], %rs50;
	st.local.u8 	[%rd2+621], %rs50;
	st.local.u8 	[%rd2+622], %rs50;
	st.local.u8 	[%rd3+621], %rs50;
	st.local.u8 	[%rd3+622], %rs50;
	st.local.u8 	[%rd2+630], %rs50;
	st.local.u8 	[%rd2+631], %rs50;
	st.local.u8 	[%rd3+630], %rs50;
	st.local.u8 	[%rd3+631], %rs50;
	st.local.u8 	[%rd2+639], %rs50;
	st.local.u8 	[%rd2+640], %rs50;
	st.local.u8 	[%rd3+639], %rs50;
	st.local.u8 	[%rd3+640], %rs50;
	st.local.u8 	[%rd2+648], %rs50;
	st.local.u8 	[%rd2+649], %rs50;
	st.local.u8 	[%rd3+648], %rs50;
	st.local.u8 	[%rd3+649], %rs50;
	st.local.u8 	[%rd2+657], %rs50;
	st.local.u8 	[%rd2+658], %rs50;
	st.local.u8 	[%rd3+657], %rs50;
	st.local.u8 	[%rd3+658], %rs50;
	st.local.u8 	[%rd2+666], %rs50;
	st.local.u8 	[%rd2+667], %rs50;
	st.local.u8 	[%rd3+666], %rs50;
	st.local.u8 	[%rd3+667], %rs50;
	st.local.u8 	[%rd2+675], %rs50;
	st.local.u8 	[%rd2+676], %rs50;
	st.local.u8 	[%rd3+675], %rs50;
	st.local.u8 	[%rd3+676], %rs50;
	st.local.u8 	[%rd2+684], %rs50;
	st.local.u8 	[%rd2+685], %rs50;
	st.local.u8 	[%rd3+684], %rs50;
	st.local.u8 	[%rd3+685], %rs50;
	st.local.u8 	[%rd2+693], %rs50;
	st.local.u8 	[%rd2+694], %rs50;
	st.local.u8 	[%rd3+693], %rs50;
	st.local.u8 	[%rd3+694], %rs50;
	st.local.u8 	[%rd2+702], %rs50;
	st.local.u8 	[%rd2+703], %rs50;
	st.local.u8 	[%rd3+702], %rs50;
	st.local.u8 	[%rd3+703], %rs50;
	st.local.u8 	[%rd2+711], %rs50;
	st.local.u8 	[%rd2+712], %rs50;
	st.local.u8 	[%rd3+711], %rs50;
	st.local.u8 	[%rd3+712], %rs50;
	st.local.u8 	[%rd2+720], %rs50;
	st.local.u8 	[%rd2+721], %rs50;
	st.local.u8 	[%rd3+720], %rs50;
	st.local.u8 	[%rd3+721], %rs50;
	mov.u32 	%r2598, %r2604;
$L__BB0_244:
	mov.u32 	%r726, %r2603;
	add.s32 	%r2603, %r726, -1;
	mul.wide.s32 	%rd579, %r726, 8;
	add.s64 	%rd72, %rd1, %rd579;
	ld.local.v2.u32 	{%r730, %r731}, [%rd72+-8];
	mul.wide.s32 	%rd580, %r730, 9;
	add.s64 	%rd73, %rd2, %rd580;
	cvt.s64.s32 	%rd581, %r731;
	add.s64 	%rd74, %rd73, %rd581;
	ld.local.u8 	%rs51, [%rd74];
	setp.ne.s16 	%p160, %rs51, 0;
	@%p160 bra 	$L__BB0_246;
	mul.wide.s32 	%rd582, %r2598, 8;
	add.s64 	%rd583, %rd5, %rd582;
	st.local.v2.u32 	[%rd583], {%r730, %r731};
	mov.b16 	%rs52, 1;
	st.local.u8 	[%rd74], %rs52;
	add.s32 	%r2598, %r2598, 1;
$L__BB0_246:
	setp.lt.s32 	%p161, %r730, 1;
	mul.wide.s32 	%rd585, %r730, 36;
	add.s64 	%rd75, %rd18, %rd585;
	mul.wide.s32 	%rd586, %r731, 4;
	add.s64 	%rd76, %rd75, %rd586;
	add.s64 	%rd77, %rd3, %rd580;
	add.s64 	%rd78, %rd77, %rd581;
	@%p161 bra 	$L__BB0_253;
	add.s32 	%r734, %r730, -1;
	mul.wide.u32 	%rd588, %r734, 36;
	add.s64 	%rd589, %rd18, %rd588;
	add.s64 	%rd591, %rd589, %rd586;
	ld.local.u32 	%r1707, [%rd591];
	setp.ne.s32 	%p162, %r1707, 0;
	@%p162 bra 	$L__BB0_250;
	mul.wide.u32 	%rd598, %r734, 9;
	add.s64 	%rd599, %rd2, %rd598;
	add.s64 	%rd600, %rd599, %rd581;
	ld.local.u8 	%rs55, [%rd600];
	setp.eq.s16 	%p164, %rs55, 0;
	@%p164 bra 	$L__BB0_249;
	bra.uni 	$L__BB0_252;
$L__BB0_249:
	st.local.v2.u32 	[%rd72+-8], {%r734, %r731};
	mov.u32 	%r2603, %r726;
	bra.uni 	$L__BB0_252;
$L__BB0_250:
	mul.wide.u32 	%rd593, %r734, 9;
	add.s64 	%rd594, %rd3, %rd593;
	add.s64 	%rd79, %rd594, %rd581;
	ld.local.u8 	%rs53, [%rd79];
	setp.eq.s16 	%p163, %rs53, 0;
	@%p163 bra 	$L__BB0_252;
	mul.wide.s32 	%rd595, %r2604, 8;
	add.s64 	%rd596, %rd6, %rd595;
	st.local.v2.u32 	[%rd596], {%r734, %r731};
	mov.b16 	%rs54, 1;
	st.local.u8 	[%rd79], %rs54;
	add.s32 	%r2604, %r2604, 1;
$L__BB0_252:
	setp.gt.u32 	%p165, %r730, 7;
	@%p165 bra 	$L__BB0_258;
$L__BB0_253:
	add.s32 	%r740, %r730, 1;
	ld.local.u32 	%r1708, [%rd76+36];
	setp.ne.s32 	%p166, %r1708, 0;
	@%p166 bra 	$L__BB0_256;
	ld.local.u8 	%rs58, [%rd74+9];
	setp.eq.s16 	%p168, %rs58, 0;
	@%p168 bra 	$L__BB0_255;
	bra.uni 	$L__BB0_258;
$L__BB0_255:
	mul.wide.s32 	%rd603, %r2603, 8;
	add.s64 	%rd604, %rd1, %rd603;
	st.local.v2.u32 	[%rd604], {%r740, %r731};
	add.s32 	%r2603, %r2603, 1;
	bra.uni 	$L__BB0_258;
$L__BB0_256:
	ld.local.u8 	%rs56, [%rd78+9];
	setp.eq.s16 	%p167, %rs56, 0;
	@%p167 bra 	$L__BB0_258;
	mul.wide.s32 	%rd601, %r2604, 8;
	add.s64 	%rd602, %rd6, %rd601;
	st.local.v2.u32 	[%rd602], {%r740, %r731};
	mov.b16 	%rs57, 1;
	st.local.u8 	[%rd78+9], %rs57;
	add.s32 	%r2604, %r2604, 1;
$L__BB0_258:
	setp.lt.s32 	%p169, %r731, 1;
	@%p169 bra 	$L__BB0_265;
	add.s32 	%r745, %r731, -1;
	mul.wide.u32 	%rd605, %r745, 4;
	add.s64 	%rd606, %rd75, %rd605;
	ld.local.u32 	%r1709, [%rd606];
	setp.ne.s32 	%p170, %r1709, 0;
	@%p170 bra 	$L__BB0_262;
	cvt.u64.u32 	%rd610, %r745;
	add.s64 	%rd611, %rd73, %rd610;
	ld.local.u8 	%rs61, [%rd611];
	setp.eq.s16 	%p172, %rs61, 0;
	@%p172 bra 	$L__BB0_261;
	bra.uni 	$L__BB0_264;
$L__BB0_261:
	mul.wide.s32 	%rd612, %r2603, 8;
	add.s64 	%rd613, %rd1, %rd612;
	st.local.v2.u32 	[%rd613], {%r730, %r745};
	add.s32 	%r2603, %r2603, 1;
	bra.uni 	$L__BB0_264;
$L__BB0_262:
	cvt.u64.u32 	%rd607, %r745;
	add.s64 	%rd80, %rd77, %rd607;
	ld.local.u8 	%rs59, [%rd80];
	setp.eq.s16 	%p171, %rs59, 0;
	@%p171 bra 	$L__BB0_264;
	mul.wide.s32 	%rd608, %r2604, 8;
	add.s64 	%rd609, %rd6, %rd608;
	st.local.v2.u32 	[%rd609], {%r730, %r745};
	mov.b16 	%rs60, 1;
	st.local.u8 	[%rd80], %rs60;
	add.s32 	%r2604, %r2604, 1;
$L__BB0_264:
	setp.gt.u32 	%p173, %r731, 7;
	@%p173 bra 	$L__BB0_270;
$L__BB0_265:
	add.s32 	%r752, %r731, 1;
	ld.local.u32 	%r1710, [%rd76+4];
	setp.ne.s32 	%p174, %r1710, 0;
	@%p174 bra 	$L__BB0_268;
	ld.local.u8 	%rs64, [%rd74+1];
	setp.eq.s16 	%p176, %rs64, 0;
	@%p176 bra 	$L__BB0_267;
	bra.uni 	$L__BB0_270;
$L__BB0_267:
	mul.wide.s32 	%rd616, %r2603, 8;
	add.s64 	%rd617, %rd1, %rd616;
	st.local.v2.u32 	[%rd617], {%r730, %r752};
	add.s32 	%r2603, %r2603, 1;
	bra.uni 	$L__BB0_270;
$L__BB0_268:
	ld.local.u8 	%rs62, [%rd78+1];
	setp.eq.s16 	%p175, %rs62, 0;
	@%p175 bra 	$L__BB0_270;
	mul.wide.s32 	%rd614, %r2604, 8;
	add.s64 	%rd615, %rd6, %rd614;
	st.local.v2.u32 	[%rd615], {%r730, %r752};
	mov.b16 	%rs63, 1;
	st.local.u8 	[%rd78+1], %rs63;
	add.s32 	%r2604, %r2604, 1;
$L__BB0_270:
	setp.ne.s32 	%p177, %r2603, 0;
	@%p177 bra 	$L__BB0_244;
	ld.local.u32 	%r2611, [%rd5];
	setp.lt.s32 	%p178, %r2611, 0;
	mov.b32 	%r2612, 0;
	@%p178 bra 	$L__BB0_276;
	mov.b64 	%rd1059, 0;
$L__BB0_273:
	cvt.u32.u64 	%r2612, %rd1059;
	setp.gt.u32 	%p179, %r2611, 8;
	@%p179 bra 	$L__BB0_276;
	shl.b64 	%rd619, %rd1059, 3;
	add.s64 	%rd620, %rd5, %rd619;
	ld.local.u32 	%r760, [%rd620+4];
	setp.gt.u32 	%p180, %r760, 8;
	@%p180 bra 	$L__BB0_276;
	mul.wide.u32 	%rd621, %r2611, 9;
	add.s64 	%rd622, %rd4, %rd621;
	cvt.u64.u32 	%rd623, %r760;
	add.s64 	%rd624, %rd622, %rd623;
	mov.b16 	%rs65, 1;
	st.local.u8 	[%rd624], %rs65;
	add.s32 	%r2612, %r2612, 1;
	cvt.u64.u32 	%rd1059, %r2612;
	ld.local.u32 	%r2611, [%rd620+8];
	setp.gt.s32 	%p181, %r2611, -1;
	@%p181 bra 	$L__BB0_273;
$L__BB0_276:
	ld.local.v2.u32 	{%r2613, %r1712}, [%rd6];
	mul.wide.s32 	%rd627, %r2613, 36;
	add.s64 	%rd628, %rd18, %rd627;
	mul.wide.s32 	%rd629, %r1712, 4;
	add.s64 	%rd630, %rd628, %rd629;
	ld.local.u32 	%r765, [%rd630];
	setp.eq.s32 	%p182, %r2613, -1;
	@%p182 bra 	$L__BB0_280;
	mov.b64 	%rd1060, 0;
$L__BB0_278:
	mul.wide.s32 	%rd632, %r2613, 36;
	add.s64 	%rd633, %rd18, %rd632;
	shl.b64 	%rd634, %rd1060, 3;
	add.s64 	%rd84, %rd6, %rd634;
	ld.local.u32 	%r1713, [%rd84+4];
	mul.wide.s32 	%rd635, %r1713, 4;
	add.s64 	%rd636, %rd633, %rd635;
	ld.local.u32 	%r1714, [%rd636];
	setp.ne.s32 	%p183, %r1714, %r765;
	@%p183 bra 	$L__BB0_283;
	add.s64 	%rd1060, %rd1060, 1;
	ld.local.u32 	%r2613, [%rd84+8];
	setp.ne.s32 	%p184, %r2613, -1;
	@%p184 bra 	$L__BB0_278;
$L__BB0_280:
	setp.eq.s32 	%p185, %r765, 1;
	@%p185 bra 	$L__BB0_282;
	add.s32 	%r2614, %r2612, %r2614;
	bra.uni 	$L__BB0_283;
$L__BB0_282:
	add.s32 	%r2594, %r2612, %r2594;
$L__BB0_283:
	mov.b32 	%r1715, -1;
	st.local.v2.u32 	[%rd5], {%r1715, %r1715};
	st.local.v2.u32 	[%rd6], {%r1715, %r1715};
	st.local.v2.u32 	[%rd5+8], {%r1715, %r1715};
	st.local.v2.u32 	[%rd6+8], {%r1715, %r1715};
	st.local.v2.u32 	[%rd5+16], {%r1715, %r1715};
	st.local.v2.u32 	[%rd6+16], {%r1715, %r1715};
	st.local.v2.u32 	[%rd5+24], {%r1715, %r1715};
	st.local.v2.u32 	[%rd6+24], {%r1715, %r1715};
	st.local.v2.u32 	[%rd5+32], {%r1715, %r1715};
	st.local.v2.u32 	[%rd6+32], {%r1715, %r1715};
	st.local.v2.u32 	[%rd5+40], {%r1715, %r1715};
	st.local.v2.u32 	[%rd6+40], {%r1715, %r1715};
	st.local.v2.u32 	[%rd5+48], {%r1715, %r1715};
	st.local.v2.u32 	[%rd6+48], {%r1715, %r1715};
	st.local.v2.u32 	[%rd5+56], {%r1715, %r1715};
	st.local.v2.u32 	[%rd6+56], {%r1715, %r1715};
	st.local.v2.u32 	[%rd5+64], {%r1715, %r1715};
	st.local.v2.u32 	[%rd6+64], {%r1715, %r1715};
	st.local.v2.u32 	[%rd5+72], {%r1715, %r1715};
	st.local.v2.u32 	[%rd6+72], {%r1715, %r1715};
	st.local.v2.u32 	[%rd5+80], {%r1715, %r1715};
	st.local.v2.u32 	[%rd6+80], {%r1715, %r1715};
	st.local.v2.u32 	[%rd5+88], {%r1715, %r1715};
	st.local.v2.u32 	[%rd6+88], {%r1715, %r1715};
	st.local.v2.u32 	[%rd5+96], {%r1715, %r1715};
	st.local.v2.u32 	[%rd6+96], {%r1715, %r1715};
	st.local.v2.u32 	[%rd5+104], {%r1715, %r1715};
	st.local.v2.u32 	[%rd6+104], {%r1715, %r1715};
	st.local.v2.u32 	[%rd5+112], {%r1715, %r1715};
	st.local.v2.u32 	[%rd6+112], {%r1715, %r1715};
	st.local.v2.u32 	[%rd5+120], {%r1715, %r1715};
	st.local.v2.u32 	[%rd6+120], {%r1715, %r1715};
	st.local.v2.u32 	[%rd5+128], {%r1715, %r1715};
	st.local.v2.u32 	[%rd6+128], {%r1715, %r1715};
	st.local.v2.u32 	[%rd5+136], {%r1715, %r1715};
	st.local.v2.u32 	[%rd6+136], {%r1715, %r1715};
	st.local.v2.u32 	[%rd5+144], {%r1715, %r1715};
	st.local.v2.u32 	[%rd6+144], {%r1715, %r1715};
	st.local.v2.u32 	[%rd5+152], {%r1715, %r1715};
	st.local.v2.u32 	[%rd6+152], {%r1715, %r1715};
	st.local.v2.u32 	[%rd5+160], {%r1715, %r1715};
	st.local.v2.u32 	[%rd6+160], {%r1715, %r1715};
	st.local.v2.u32 	[%rd5+168], {%r1715, %r1715};
	st.local.v2.u32 	[%rd6+168], {%r1715, %r1715};
	st.local.v2.u32 	[%rd5+176], {%r1715, %r1715};
	st.local.v2.u32 	[%rd6+176], {%r1715, %r1715};
	st.local.v2.u32 	[%rd5+184], {%r1715, %r1715};
	st.local.v2.u32 	[%rd6+184], {%r1715, %r1715};
	st.local.v2.u32 	[%rd5+192], {%r1715, %r1715};
	st.local.v2.u32 	[%rd6+192], {%r1715, %r1715};
	st.local.v2.u32 	[%rd5+200], {%r1715, %r1715};
	st.local.v2.u32 	[%rd6+200], {%r1715, %r1715};
	st.local.v2.u32 	[%rd5+208], {%r1715, %r1715};
	st.local.v2.u32 	[%rd6+208], {%r1715, %r1715};
	st.local.v2.u32 	[%rd5+216], {%r1715, %r1715};
	st.local.v2.u32 	[%rd6+216], {%r1715, %r1715};
	st.local.v2.u32 	[%rd5+224], {%r1715, %r1715};
	st.local.v2.u32 	[%rd6+224], {%r1715, %r1715};
	st.local.v2.u32 	[%rd5+232], {%r1715, %r1715};
	st.local.v2.u32 	[%rd6+232], {%r1715, %r1715};
	st.local.v2.u32 	[%rd5+240], {%r1715, %r1715};
	st.local.v2.u32 	[%rd6+240], {%r1715, %r1715};
	st.local.v2.u32 	[%rd5+248], {%r1715, %r1715};
	st.local.v2.u32 	[%rd6+248], {%r1715, %r1715};
	st.local.v2.u32 	[%rd5+256], {%r1715, %r1715};
	st.local.v2.u32 	[%rd6+256], {%r1715, %r1715};
	st.local.v2.u32 	[%rd5+264], {%r1715, %r1715};
	st.local.v2.u32 	[%rd6+264], {%r1715, %r1715};
	st.local.v2.u32 	[%rd5+272], {%r1715, %r1715};
	st.local.v2.u32 	[%rd6+272], {%r1715, %r1715};
	st.local.v2.u32 	[%rd5+280], {%r1715, %r1715};
	st.local.v2.u32 	[%rd6+280], {%r1715, %r1715};
	st.local.v2.u32 	[%rd5+288], {%r1715, %r1715};
	st.local.v2.u32 	[%rd6+288], {%r1715, %r1715};
	st.local.v2.u32 	[%rd5+296], {%r1715, %r1715};
	st.local.v2.u32 	[%rd6+296], {%r1715, %r1715};
	st.local.v2.u32 	[%rd5+304], {%r1715, %r1715};
	st.local.v2.u32 	[%rd6+304], {%r1715, %r1715};
	st.local.v2.u32 	[%rd5+312], {%r1715, %r1715};
	st.local.v2.u32 	[%rd6+312], {%r1715, %r1715};
	st.local.v2.u32 	[%rd5+320], {%r1715, %r1715};
	st.local.v2.u32 	[%rd6+320], {%r1715, %r1715};
	st.local.v2.u32 	[%rd5+328], {%r1715, %r1715};
	st.local.v2.u32 	[%rd6+328], {%r1715, %r1715};
	st.local.v2.u32 	[%rd5+336], {%r1715, %r1715};
	st.local.v2.u32 	[%rd6+336], {%r1715, %r1715};
	st.local.v2.u32 	[%rd5+344], {%r1715, %r1715};
	st.local.v2.u32 	[%rd6+344], {%r1715, %r1715};
	st.local.v2.u32 	[%rd5+352], {%r1715, %r1715};
	st.local.v2.u32 	[%rd6+352], {%r1715, %r1715};
	st.local.v2.u32 	[%rd5+360], {%r1715, %r1715};
	st.local.v2.u32 	[%rd6+360], {%r1715, %r1715};
	st.local.v2.u32 	[%rd5+368], {%r1715, %r1715};
	st.local.v2.u32 	[%rd6+368], {%r1715, %r1715};
	st.local.v2.u32 	[%rd5+376], {%r1715, %r1715};
	st.local.v2.u32 	[%rd6+376], {%r1715, %r1715};
	st.local.v2.u32 	[%rd5+384], {%r1715, %r1715};
	st.local.v2.u32 	[%rd6+384], {%r1715, %r1715};
	st.local.v2.u32 	[%rd5+392], {%r1715, %r1715};
	st.local.v2.u32 	[%rd6+392], {%r1715, %r1715};
	st.local.v2.u32 	[%rd5+400], {%r1715, %r1715};
	st.local.v2.u32 	[%rd6+400], {%r1715, %r1715};
	st.local.v2.u32 	[%rd5+408], {%r1715, %r1715};
	st.local.v2.u32 	[%rd6+408], {%r1715, %r1715};
	st.local.v2.u32 	[%rd5+416], {%r1715, %r1715};
	st.local.v2.u32 	[%rd6+416], {%r1715, %r1715};
	st.local.v2.u32 	[%rd5+424], {%r1715, %r1715};
	st.local.v2.u32 	[%rd6+424], {%r1715, %r1715};
	st.local.v2.u32 	[%rd5+432], {%r1715, %r1715};
	st.local.v2.u32 	[%rd6+432], {%r1715, %r1715};
	st.local.v2.u32 	[%rd5+440], {%r1715, %r1715};
	st.local.v2.u32 	[%rd6+440], {%r1715, %r1715};
	st.local.v2.u32 	[%rd5+448], {%r1715, %r1715};
	st.local.v2.u32 	[%rd6+448], {%r1715, %r1715};
	st.local.v2.u32 	[%rd5+456], {%r1715, %r1715};
	st.local.v2.u32 	[%rd6+456], {%r1715, %r1715};
	st.local.v2.u32 	[%rd5+464], {%r1715, %r1715};
	st.local.v2.u32 	[%rd6+464], {%r1715, %r1715};
	st.local.v2.u32 	[%rd5+472], {%r1715, %r1715};
	st.local.v2.u32 	[%rd6+472], {%r1715, %r1715};
	st.local.v2.u32 	[%rd5+480], {%r1715, %r1715};
	st.local.v2.u32 	[%rd6+480], {%r1715, %r1715};
	st.local.v2.u32 	[%rd5+488], {%r1715, %r1715};
	st.local.v2.u32 	[%rd6+488], {%r1715, %r1715};
	st.local.v2.u32 	[%rd5+496], {%r1715, %r1715};
	st.local.v2.u32 	[%rd6+496], {%r1715, %r1715};
	st.local.v2.u32 	[%rd5+504], {%r1715, %r1715};
	st.local.v2.u32 	[%rd6+504], {%r1715, %r1715};
	st.local.v2.u32 	[%rd5+512], {%r1715, %r1715};
	st.local.v2.u32 	[%rd6+512], {%r1715, %r1715};
	st.local.v2.u32 	[%rd5+520], {%r1715, %r1715};
	st.local.v2.u32 	[%rd6+520], {%r1715, %r1715};
	st.local.v2.u32 	[%rd5+528], {%r1715, %r1715};
	st.local.v2.u32 	[%rd6+528], {%r1715, %r1715};
	st.local.v2.u32 	[%rd5+536], {%r1715, %r1715};
	st.local.v2.u32 	[%rd6+536], {%r1715, %r1715};
	st.local.v2.u32 	[%rd5+544], {%r1715, %r1715};
	st.local.v2.u32 	[%rd6+544], {%r1715, %r1715};
	st.local.v2.u32 	[%rd5+552], {%r1715, %r1715};
	st.local.v2.u32 	[%rd6+552], {%r1715, %r1715};
	st.local.v2.u32 	[%rd5+560], {%r1715, %r1715};
	st.local.v2.u32 	[%rd6+560], {%r1715, %r1715};
	st.local.v2.u32 	[%rd5+568], {%r1715, %r1715};
	st.local.v2.u32 	[%rd6+568], {%r1715, %r1715};
	st.local.v2.u32 	[%rd5+576], {%r1715, %r1715};
	st.local.v2.u32 	[%rd6+576], {%r1715, %r1715};
	st.local.v2.u32 	[%rd5+584], {%r1715, %r1715};
	st.local.v2.u32 	[%rd6+584], {%r1715, %r1715};
	st.local.v2.u32 	[%rd5+592], {%r1715, %r1715};
	st.local.v2.u32 	[%rd6+592], {%r1715, %r1715};
	st.local.v2.u32 	[%rd5+600], {%r1715, %r1715};
	st.local.v2.u32 	[%rd6+600], {%r1715, %r1715};
	st.local.v2.u32 	[%rd5+608], {%r1715, %r1715};
	st.local.v2.u32 	[%rd6+608], {%r1715, %r1715};
	st.local.v2.u32 	[%rd5+616], {%r1715, %r1715};
	st.local.v2.u32 	[%rd6+616], {%r1715, %r1715};
	st.local.v2.u32 	[%rd5+624], {%r1715, %r1715};
	st.local.v2.u32 	[%rd6+624], {%r1715, %r1715};
	st.local.v2.u32 	[%rd5+632], {%r1715, %r1715};
	st.local.v2.u32 	[%rd6+632], {%r1715, %r1715};
	st.local.v2.u32 	[%rd5+640], {%r1715, %r1715};
	st.local.v2.u32 	[%rd6+640], {%r1715, %r1715};
	ld.local.u32 	%r1716, [%rd56+8];
	setp.ne.s32 	%p186, %r1716, 0;
	@%p186 bra 	$L__BB0_325;
	ld.local.u8 	%rs66, [%rd57+2];
	setp.ne.s16 	%p187, %rs66, 0;
	@%p187 bra 	$L__BB0_325;
	mov.b32 	%r2625, 0;
	st.local.v2.u32 	[%rd1], {%r2625, %r2625};
	st.local.v2.u32 	[%rd1+8], {%r2625, %r2625};
	st.local.v2.u32 	[%rd1+16], {%r2625, %r2625};
	st.local.v2.u32 	[%rd1+24], {%r2625, %r2625};
	st.local.v2.u32 	[%rd1+32], {%r2625, %r2625};
	st.local.v2.u32 	[%rd1+40], {%r2625, %r2625};
	st.local.v2.u32 	[%rd1+48], {%r2625, %r2625};
	st.local.v2.u32 	[%rd1+56], {%r2625, %r2625};
	st.local.v2.u32 	[%rd1+64], {%r2625, %r2625};
	st.local.v2.u32 	[%rd1+72], {%r2625, %r2625};
	st.local.v2.u32 	[%rd1+80], {%r2625, %r2625};
	st.local.v2.u32 	[%rd1+88], {%r2625, %r2625};
	st.local.v2.u32 	[%rd1+96], {%r2625, %r2625};
	st.local.v2.u32 	[%rd1+104], {%r2625, %r2625};
	st.local.v2.u32 	[%rd1+112], {%r2625, %r2625};
	st.local.v2.u32 	[%rd1+120], {%r2625, %r2625};
	st.local.v2.u32 	[%rd1+128], {%r2625, %r2625};
	st.local.v2.u32 	[%rd1+136], {%r2625, %r2625};
	st.local.v2.u32 	[%rd1+144], {%r2625, %r2625};
	st.local.v2.u32 	[%rd1+152], {%r2625, %r2625};
	st.local.v2.u32 	[%rd1+160], {%r2625, %r2625};
	st.local.v2.u32 	[%rd1+168], {%r2625, %r2625};
	st.local.v2.u32 	[%rd1+176], {%r2625, %r2625};
	st.local.v2.u32 	[%rd1+184], {%r2625, %r2625};
	st.local.v2.u32 	[%rd1+192], {%r2625, %r2625};
	st.local.v2.u32 	[%rd1+200], {%r2625, %r2625};
	st.local.v2.u32 	[%rd1+208], {%r2625, %r2625};
	st.local.v2.u32 	[%rd1+216], {%r2625, %r2625};
	st.local.v2.u32 	[%rd1+224], {%r2625, %r2625};
	st.local.v2.u32 	[%rd1+232], {%r2625, %r2625};
	st.local.v2.u32 	[%rd1+240], {%r2625, %r2625};
	st.local.v2.u32 	[%rd1+248], {%r2625, %r2625};
	st.local.v2.u32 	[%rd1+256], {%r2625, %r2625};
	st.local.v2.u32 	[%rd1+264], {%r2625, %r2625};
	st.local.v2.u32 	[%rd1+272], {%r2625, %r2625};
	st.local.v2.u32 	[%rd1+280], {%r2625, %r2625};
	st.local.v2.u32 	[%rd1+288], {%r2625, %r2625};
	st.local.v2.u32 	[%rd1+296], {%r2625, %r2625};
	st.local.v2.u32 	[%rd1+304], {%r2625, %r2625};
	st.local.v2.u32 	[%rd1+312], {%r2625, %r2625};
	st.local.v2.u32 	[%rd1+320], {%r2625, %r2625};
	st.local.v2.u32 	[%rd1+328], {%r2625, %r2625};
	st.local.v2.u32 	[%rd1+336], {%r2625, %r2625};
	st.local.v2.u32 	[%rd1+344], {%r2625, %r2625};
	st.local.v2.u32 	[%rd1+352], {%r2625, %r2625};
	st.local.v2.u32 	[%rd1+360], {%r2625, %r2625};
	st.local.v2.u32 	[%rd1+368], {%r2625, %r2625};
	st.local.v2.u32 	[%rd1+376], {%r2625, %r2625};
	st.local.v2.u32 	[%rd1+384], {%r2625, %r2625};
	st.local.v2.u32 	[%rd1+392], {%r2625, %r2625};
	st.local.v2.u32 	[%rd1+400], {%r2625, %r2625};
	st.local.v2.u32 	[%rd1+408], {%r2625, %r2625};
	st.local.v2.u32 	[%rd1+416], {%r2625, %r2625};
	st.local.v2.u32 	[%rd1+424], {%r2625, %r2625};
	st.local.v2.u32 	[%rd1+432], {%r2625, %r2625};
	st.local.v2.u32 	[%rd1+440], {%r2625, %r2625};
	st.local.v2.u32 	[%rd1+448], {%r2625, %r2625};
	st.local.v2.u32 	[%rd1+456], {%r2625, %r2625};
	st.local.v2.u32 	[%rd1+464], {%r2625, %r2625};
	st.local.v2.u32 	[%rd1+472], {%r2625, %r2625};
	st.local.v2.u32 	[%rd1+480], {%r2625, %r2625};
	st.local.v2.u32 	[%rd1+488], {%r2625, %r2625};
	st.local.v2.u32 	[%rd1+496], {%r2625, %r2625};
	st.local.v2.u32 	[%rd1+504], {%r2625, %r2625};
	st.local.v2.u32 	[%rd1+512], {%r2625, %r2625};
	st.local.v2.u32 	[%rd1+520], {%r2625, %r2625};
	st.local.v2.u32 	[%rd1+528], {%r2625, %r2625};
	st.local.v2.u32 	[%rd1+536], {%r2625, %r2625};
	st.local.v2.u32 	[%rd1+544], {%r2625, %r2625};
	st.local.v2.u32 	[%rd1+552], {%r2625, %r2625};
	st.local.v2.u32 	[%rd1+560], {%r2625, %r2625};
	st.local.v2.u32 	[%rd1+568], {%r2625, %r2625};
	st.local.v2.u32 	[%rd1+576], {%r2625, %r2625};
	st.local.v2.u32 	[%rd1+584], {%r2625, %r2625};
	st.local.v2.u32 	[%rd1+592], {%r2625, %r2625};
	st.local.v2.u32 	[%rd1+600], {%r2625, %r2625};
	st.local.v2.u32 	[%rd1+608], {%r2625, %r2625};
	st.local.v2.u32 	[%rd1+616], {%r2625, %r2625};
	st.local.v2.u32 	[%rd1+624], {%r2625, %r2625};
	st.local.v2.u32 	[%rd1+632], {%r2625, %r2625};
	st.local.v2.u32 	[%rd1+640], {%r2625, %r2625};
	mov.b32 	%r1719, 2;
	st.local.v2.u32 	[%rd1], {%r2571, %r1719};
	mov.b16 	%rs67, 0;
	st.local.u8 	[%rd2], %rs67;
	st.local.u8 	[%rd2+1], %rs67;
	st.local.u8 	[%rd3], %rs67;
	st.local.u8 	[%rd3+1], %rs67;
	st.local.u8 	[%rd2+9], %rs67;
	st.local.u8 	[%rd2+10], %rs67;
	st.local.u8 	[%rd3+9], %rs67;
	st.local.u8 	[%rd3+10], %rs67;
	st.local.u8 	[%rd2+18], %rs67;
	st.local.u8 	[%rd2+19], %rs67;
	st.local.u8 	[%rd3+18], %rs67;
	st.local.u8 	[%rd3+19], %rs67;
	st.local.u8 	[%rd2+27], %rs67;
	st.local.u8 	[%rd2+28], %rs67;
	st.local.u8 	[%rd3+27], %rs67;
	st.local.u8 	[%rd3+28], %rs67;
	st.local.u8 	[%rd2+36], %rs67;
	st.local.u8 	[%rd2+37], %rs67;
	st.local.u8 	[%rd3+36], %rs67;
	st.local.u8 	[%rd3+37], %rs67;
	st.local.u8 	[%rd2+45], %rs67;
	st.local.u8 	[%rd2+46], %rs67;
	st.local.u8 	[%rd3+45], %rs67;
	st.local.u8 	[%rd3+46], %rs67;
	st.local.u8 	[%rd2+54], %rs67;
	st.local.u8 	[%rd2+55], %rs67;
	st.local.u8 	[%rd3+54], %rs67;
	st.local.u8 	[%rd3+55], %rs67;
	st.local.u8 	[%rd2+63], %rs67;
	st.local.u8 	[%rd2+64], %rs67;
	st.local.u8 	[%rd3+63], %rs67;
	st.local.u8 	[%rd3+64], %rs67;
	st.local.u8 	[%rd2+72], %rs67;
	st.local.u8 	[%rd2+73], %rs67;
	st.local.u8 	[%rd3+72], %rs67;
	st.local.u8 	[%rd3+73], %rs67;
	st.local.u8 	[%rd2+81], %rs67;
	st.local.u8 	[%rd2+82], %rs67;
	st.local.u8 	[%rd3+81], %rs67;
	st.local.u8 	[%rd3+82], %rs67;
	st.local.u8 	[%rd2+90], %rs67;
	st.local.u8 	[%rd2+91], %rs67;
	st.local.u8 	[%rd3+90], %rs67;
	st.local.u8 	[%rd3+91], %rs67;
	st.local.u8 	[%rd2+99], %rs67;
	st.local.u8 	[%rd2+100], %rs67;
	st.local.u8 	[%rd3+99], %rs67;
	st.local.u8 	[%rd3+100], %rs67;
	st.local.u8 	[%rd2+108], %rs67;
	st.local.u8 	[%rd2+109], %rs67;
	st.local.u8 	[%rd3+108], %rs67;
	st.local.u8 	[%rd3+109], %rs67;
	st.local.u8 	[%rd2+117], %rs67;
	st.local.u8 	[%rd2+118], %rs67;
	st.local.u8 	[%rd3+117], %rs67;
	st.local.u8 	[%rd3+118], %rs67;
	st.local.u8 	[%rd2+126], %rs67;
	st.local.u8 	[%rd2+127], %rs67;
	st.local.u8 	[%rd3+126], %rs67;
	st.local.u8 	[%rd3+127], %rs67;
	st.local.u8 	[%rd2+135], %rs67;
	st.local.u8 	[%rd2+136], %rs67;
	st.local.u8 	[%rd3+135], %rs67;
	st.local.u8 	[%rd3+136], %rs67;
	st.local.u8 	[%rd2+144], %rs67;
	st.local.u8 	[%rd2+145], %rs67;
	st.local.u8 	[%rd3+144], %rs67;
	st.local.u8 	[%rd3+145], %rs67;
	st.local.u8 	[%rd2+153], %rs67;
	st.local.u8 	[%rd2+154], %rs67;
	st.local.u8 	[%rd3+153], %rs67;
	st.local.u8 	[%rd3+154], %rs67;
	st.local.u8 	[%rd2+162], %rs67;
	st.local.u8 	[%rd2+163], %rs67;
	st.local.u8 	[%rd3+162], %rs67;
	st.local.u8 	[%rd3+163], %rs67;
	st.local.u8 	[%rd2+171], %rs67;
	st.local.u8 	[%rd2+172], %rs67;
	st.local.u8 	[%rd3+171], %rs67;
	st.local.u8 	[%rd3+172], %rs67;
	st.local.u8 	[%rd2+180], %rs67;
	st.local.u8 	[%rd2+181], %rs67;
	st.local.u8 	[%rd3+180], %rs67;
	st.local.u8 	[%rd3+181], %rs67;
	st.local.u8 	[%rd2+189], %rs67;
	st.local.u8 	[%rd2+190], %rs67;
	st.local.u8 	[%rd3+189], %rs67;
	st.local.u8 	[%rd3+190], %rs67;
	st.local.u8 	[%rd2+198], %rs67;
	st.local.u8 	[%rd2+199], %rs67;
	st.local.u8 	[%rd3+198], %rs67;
	st.local.u8 	[%rd3+199], %rs67;
	st.local.u8 	[%rd2+207], %rs67;
	st.local.u8 	[%rd2+208], %rs67;
	st.local.u8 	[%rd3+207], %rs67;
	st.local.u8 	[%rd3+208], %rs67;
	st.local.u8 	[%rd2+216], %rs67;
	st.local.u8 	[%rd2+217], %rs67;
	st.local.u8 	[%rd3+216], %rs67;
	st.local.u8 	[%rd3+217], %rs67;
	st.local.u8 	[%rd2+225], %rs67;
	st.local.u8 	[%rd2+226], %rs67;
	st.local.u8 	[%rd3+225], %rs67;
	st.local.u8 	[%rd3+226], %rs67;
	st.local.u8 	[%rd2+234], %rs67;
	st.local.u8 	[%rd2+235], %rs67;
	st.local.u8 	[%rd3+234], %rs67;
	st.local.u8 	[%rd3+235], %rs67;
	st.local.u8 	[%rd2+243], %rs67;
	st.local.u8 	[%rd2+244], %rs67;
	st.local.u8 	[%rd3+243], %rs67;
	st.local.u8 	[%rd3+244], %rs67;
	st.local.u8 	[%rd2+252], %rs67;
	st.local.u8 	[%rd2+253], %rs67;
	st.local.u8 	[%rd3+252], %rs67;
	st.local.u8 	[%rd3+253], %rs67;
	st.local.u8 	[%rd2+261], %rs67;
	st.local.u8 	[%rd2+262], %rs67;
	st.local.u8 	[%rd3+261], %rs67;
	st.local.u8 	[%rd3+262], %rs67;
	st.local.u8 	[%rd2+270], %rs67;
	st.local.u8 	[%rd2+271], %rs67;
	st.local.u8 	[%rd3+270], %rs67;
	st.local.u8 	[%rd3+271], %rs67;
	st.local.u8 	[%rd2+279], %rs67;
	st.local.u8 	[%rd2+280], %rs67;
	st.local.u8 	[%rd3+279], %rs67;
	st.local.u8 	[%rd3+280], %rs67;
	st.local.u8 	[%rd2+288], %rs67;
	st.local.u8 	[%rd2+289], %rs67;
	st.local.u8 	[%rd3+288], %rs67;
	st.local.u8 	[%rd3+289], %rs67;
	st.local.u8 	[%rd2+297], %rs67;
	st.local.u8 	[%rd2+298], %rs67;
	st.local.u8 	[%rd3+297], %rs67;
	st.local.u8 	[%rd3+298], %rs67;
	st.local.u8 	[%rd2+306], %rs67;
	st.local.u8 	[%rd2+307], %rs67;
	st.local.u8 	[%rd3+306], %rs67;
	st.local.u8 	[%rd3+307], %rs67;
	st.local.u8 	[%rd2+315], %rs67;
	st.local.u8 	[%rd2+316], %rs67;
	st.local.u8 	[%rd3+315], %rs67;
	st.local.u8 	[%rd3+316], %rs67;
	st.local.u8 	[%rd2+324], %rs67;
	st.local.u8 	[%rd2+325], %rs67;
	st.local.u8 	[%rd3+324], %rs67;
	st.local.u8 	[%rd3+325], %rs67;
	st.local.u8 	[%rd2+333], %rs67;
	st.local.u8 	[%rd2+334], %rs67;
	st.local.u8 	[%rd3+333], %rs67;
	st.local.u8 	[%rd3+334], %rs67;
	st.local.u8 	[%rd2+342], %rs67;
	st.local.u8 	[%rd2+343], %rs67;
	st.local.u8 	[%rd3+342], %rs67;
	st.local.u8 	[%rd3+343], %rs67;
	st.local.u8 	[%rd2+351], %rs67;
	st.local.u8 	[%rd2+352], %rs67;
	st.local.u8 	[%rd3+351], %rs67;
	st.local.u8 	[%rd3+352], %rs67;
	st.local.u8 	[%rd2+360], %rs67;
	st.local.u8 	[%rd2+361], %rs67;
	st.local.u8 	[%rd3+360], %rs67;
	st.local.u8 	[%rd3+361], %rs67;
	st.local.u8 	[%rd2+369], %rs67;
	st.local.u8 	[%rd2+370], %rs67;
	st.local.u8 	[%rd3+369], %rs67;
	st.local.u8 	[%rd3+370], %rs67;
	st.local.u8 	[%rd2+378], %rs67;
	st.local.u8 	[%rd2+379], %rs67;
	st.local.u8 	[%rd3+378], %rs67;
	st.local.u8 	[%rd3+379], %rs67;
	st.local.u8 	[%rd2+387], %rs67;
	st.local.u8 	[%rd2+388], %rs67;
	st.local.u8 	[%rd3+387], %rs67;
	st.local.u8 	[%rd3+388], %rs67;
	st.local.u8 	[%rd2+396], %rs67;
	st.local.u8 	[%rd2+397], %rs67;
	st.local.u8 	[%rd3+396], %rs67;
	st.local.u8 	[%rd3+397], %rs67;
	st.local.u8 	[%rd2+405], %rs67;
	st.local.u8 	[%rd2+406], %rs67;
	st.local.u8 	[%rd3+405], %rs67;
	st.local.u8 	[%rd3+406], %rs67;
	st.local.u8 	[%rd2+414], %rs67;
	st.local.u8 	[%rd2+415], %rs67;
	st.local.u8 	[%rd3+414], %rs67;
	st.local.u8 	[%rd3+415], %rs67;
	st.local.u8 	[%rd2+423], %rs67;
	st.local.u8 	[%rd2+424], %rs67;
	st.local.u8 	[%rd3+423], %rs67;
	st.local.u8 	[%rd3+424], %rs67;
	st.local.u8 	[%rd2+432], %rs67;
	st.local.u8 	[%rd2+433], %rs67;
	st.local.u8 	[%rd3+432], %rs67;
	st.local.u8 	[%rd3+433], %rs67;
	st.local.u8 	[%rd2+441], %rs67;
	st.local.u8 	[%rd2+442], %rs67;
	st.local.u8 	[%rd3+441], %rs67;
	st.local.u8 	[%rd3+442], %rs67;
	st.local.u8 	[%rd2+450], %rs67;
	st.local.u8 	[%rd2+451], %rs67;
	st.local.u8 	[%rd3+450], %rs67;
	st.local.u8 	[%rd3+451], %rs67;
	st.local.u8 	[%rd2+459], %rs67;
	st.local.u8 	[%rd2+460], %rs67;
	st.local.u8 	[%rd3+459], %rs67;
	st.local.u8 	[%rd3+460], %rs67;
	st.local.u8 	[%rd2+468], %rs67;
	st.local.u8 	[%rd2+469], %rs67;
	st.local.u8 	[%rd3+468], %rs67;
	st.local.u8 	[%rd3+469], %rs67;
	st.local.u8 	[%rd2+477], %rs67;
	st.local.u8 	[%rd2+478], %rs67;
	st.local.u8 	[%rd3+477], %rs67;
	st.local.u8 	[%rd3+478], %rs67;
	st.local.u8 	[%rd2+486], %rs67;
	st.local.u8 	[%rd2+487], %rs67;
	st.local.u8 	[%rd3+486], %rs67;
	st.local.u8 	[%rd3+487], %rs67;
	st.local.u8 	[%rd2+495], %rs67;
	st.local.u8 	[%rd2+496], %rs67;
	st.local.u8 	[%rd3+495], %rs67;
	st.local.u8 	[%rd3+496], %rs67;
	st.local.u8 	[%rd2+504], %rs67;
	st.local.u8 	[%rd2+505], %rs67;
	st.local.u8 	[%rd3+504], %rs67;
	st.local.u8 	[%rd3+505], %rs67;
	st.local.u8 	[%rd2+513], %rs67;
	st.local.u8 	[%rd2+514], %rs67;
	st.local.u8 	[%rd3+513], %rs67;
	st.local.u8 	[%rd3+514], %rs67;
	st.local.u8 	[%rd2+522], %rs67;
	st.local.u8 	[%rd2+523], %rs67;
	st.local.u8 	[%rd3+522], %rs67;
	st.local.u8 	[%rd3+523], %rs67;
	st.local.u8 	[%rd2+531], %rs67;
	st.local.u8 	[%rd2+532], %rs67;
	st.local.u8 	[%rd3+531], %rs67;
	st.local.u8 	[%rd3+532], %rs67;
	st.local.u8 	[%rd2+540], %rs67;
	st.local.u8 	[%rd2+541], %rs67;
	st.local.u8 	[%rd3+540], %rs67;
	st.local.u8 	[%rd3+541], %rs67;
	st.local.u8 	[%rd2+549], %rs67;
	st.local.u8 	[%rd2+550], %rs67;
	st.local.u8 	[%rd3+549], %rs67;
	st.local.u8 	[%rd3+550], %rs67;
	st.local.u8 	[%rd2+558], %rs67;
	st.local.u8 	[%rd2+559], %rs67;
	st.local.u8 	[%rd3+558], %rs67;
	st.local.u8 	[%rd3+559], %rs67;
	st.local.u8 	[%rd2+567], %rs67;
	st.local.u8 	[%rd2+568], %rs67;
	st.local.u8 	[%rd3+567], %rs67;
	st.local.u8 	[%rd3+568], %rs67;
	st.local.u8 	[%rd2+576], %rs67;
	st.local.u8 	[%rd2+577], %rs67;
	st.local.u8 	[%rd3+576], %rs67;
	st.local.u8 	[%rd3+577], %rs67;
	st.local.u8 	[%rd2+585], %rs67;
	st.local.u8 	[%rd2+586], %rs67;
	st.local.u8 	[%rd3+585], %rs67;
	st.local.u8 	[%rd3+586], %rs67;
	st.local.u8 	[%rd2+594], %rs67;
	st.local.u8 	[%rd2+595], %rs67;
	st.local.u8 	[%rd3+594], %rs67;
	st.local.u8 	[%rd3+595], %rs67;
	st.local.u8 	[%rd2+603], %rs67;
	st.local.u8 	[%rd2+604], %rs67;
	st.local.u8 	[%rd3+603], %rs67;
	st.local.u8 	[%rd3+604], %rs67;
	st.local.u8 	[%rd2+612], %rs67;
	st.local.u8 	[%rd2+613], %rs67;
	st.local.u8 	[%rd3+612], %rs67;
	st.local.u8 	[%rd3+613], %rs67;
	st.local.u8 	[%rd2+621], %rs67;
	st.local.u8 	[%rd2+622], %rs67;
	st.local.u8 	[%rd3+621], %rs67;
	st.local.u8 	[%rd3+622], %rs67;
	st.local.u8 	[%rd2+630], %rs67;
	st.local.u8 	[%rd2+631], %rs67;
	st.local.u8 	[%rd3+630], %rs67;
	st.local.u8 	[%rd3+631], %rs67;
	st.local.u8 	[%rd2+639], %rs67;
	st.local.u8 	[%rd2+640], %rs67;
	st.local.u8 	[%rd3+639], %rs67;
	st.local.u8 	[%rd3+640], %rs67;
	st.local.u8 	[%rd2+648], %rs67;
	st.local.u8 	[%rd2+649], %rs67;
	st.local.u8 	[%rd3+648], %rs67;
	st.local.u8 	[%rd3+649], %rs67;
	st.local.u8 	[%rd2+657], %rs67;
	st.local.u8 	[%rd2+658], %rs67;
	st.local.u8 	[%rd3+657], %rs67;
	st.local.u8 	[%rd3+658], %rs67;
	st.local.u8 	[%rd2+666], %rs67;
	st.local.u8 	[%rd2+667], %rs67;
	st.local.u8 	[%rd3+666], %rs67;
	st.local.u8 	[%rd3+667], %rs67;
	st.local.u8 	[%rd2+675], %rs67;
	st.local.u8 	[%rd2+676], %rs67;
	st.local.u8 	[%rd3+675], %rs67;
	st.local.u8 	[%rd3+676], %rs67;
	st.local.u8 	[%rd2+684], %rs67;
	st.local.u8 	[%rd2+685], %rs67;
	st.local.u8 	[%rd3+684], %rs67;
	st.local.u8 	[%rd3+685], %rs67;
	st.local.u8 	[%rd2+693], %rs67;
	st.local.u8 	[%rd2+694], %rs67;
	st.local.u8 	[%rd3+693], %rs67;
	st.local.u8 	[%rd3+694], %rs67;
	st.local.u8 	[%rd2+702], %rs67;
	st.local.u8 	[%rd2+703], %rs67;
	st.local.u8 	[%rd3+702], %rs67;
	st.local.u8 	[%rd3+703], %rs67;
	st.local.u8 	[%rd2+711], %rs67;
	st.local.u8 	[%rd2+712], %rs67;
	st.local.u8 	[%rd3+711], %rs67;
	st.local.u8 	[%rd3+712], %rs67;
	st.local.u8 	[%rd2+720], %rs67;
	st.local.u8 	[%rd2+721], %rs67;
	st.local.u8 	[%rd3+720], %rs67;
	st.local.u8 	[%rd3+721], %rs67;
	mov.b32 	%r2624, 1;
	mov.u32 	%r2619, %r2625;
$L__BB0_286:
	mov.u32 	%r774, %r2624;
	add.s32 	%r2624, %r774, -1;
	mul.wide.s32 	%rd637, %r774, 8;
	add.s64 	%rd86, %rd1, %rd637;
	ld.local.v2.u32 	{%r778, %r779}, [%rd86+-8];
	mul.wide.s32 	%rd638, %r778, 9;
	add.s64 	%rd87, %rd2, %rd638;
	cvt.s64.s32 	%rd639, %r779;
	add.s64 	%rd88, %rd87, %rd639;
	ld.local.u8 	%rs68, [%rd88];
	setp.ne.s16 	%p188, %rs68, 0;
	@%p188 bra 	$L__BB0_288;
	mul.wide.s32 	%rd640, %r2619, 8;
	add.s64 	%rd641, %rd5, %rd640;
	st.local.v2.u32 	[%rd641], {%r778, %r779};
	mov.b16 	%rs69, 1;
	st.local.u8 	[%rd88], %rs69;
	add.s32 	%r2619, %r2619, 1;
$L__BB0_288:
	setp.lt.s32 	%p189, %r778, 1;
	mul.wide.s32 	%rd643, %r778, 36;
	add.s64 	%rd89, %rd18, %rd643;
	mul.wide.s32 	%rd644, %r779, 4;
	add.s64 	%rd90, %rd89, %rd644;
	add.s64 	%rd91, %rd3, %rd638;
	add.s64 	%rd92, %rd91, %rd639;
	@%p189 bra 	$L__BB0_295;
	add.s32 	%r782, %r778, -1;
	mul.wide.u32 	%rd646, %r782, 36;
	add.s64 	%rd647, %rd18, %rd646;
	add.s64 	%rd649, %rd647, %rd644;
	ld.local.u32 	%r1720, [%rd649];
	setp.ne.s32 	%p190, %r1720, 0;
	@%p190 bra 	$L__BB0_292;
	mul.wide.u32 	%rd656, %r782, 9;
	add.s64 	%rd657, %rd2, %rd656;
	add.s64 	%rd658, %rd657, %rd639;
	ld.local.u8 	%rs72, [%rd658];
	setp.eq.s16 	%p192, %rs72, 0;
	@%p192 bra 	$L__BB0_291;
	bra.uni 	$L__BB0_294;
$L__BB0_291:
	st.local.v2.u32 	[%rd86+-8], {%r782, %r779};
	mov.u32 	%r2624, %r774;
	bra.uni 	$L__BB0_294;
$L__BB0_292:
	mul.wide.u32 	%rd651, %r782, 9;
	add.s64 	%rd652, %rd3, %rd651;
	add.s64 	%rd93, %rd652, %rd639;
	ld.local.u8 	%rs70, [%rd93];
	setp.eq.s16 	%p191, %rs70, 0;
	@%p191 bra 	$L__BB0_294;
	mul.wide.s32 	%rd653, %r2625, 8;
	add.s64 	%rd654, %rd6, %rd653;
	st.local.v2.u32 	[%rd654], {%r782, %r779};
	mov.b16 	%rs71, 1;
	st.local.u8 	[%rd93], %rs71;
	add.s32 	%r2625, %r2625, 1;
$L__BB0_294:
	setp.gt.u32 	%p193, %r778, 7;
	@%p193 bra 	$L__BB0_300;
$L__BB0_295:
	add.s32 	%r788, %r778, 1;
	ld.local.u32 	%r1721, [%rd90+36];
	setp.ne.s32 	%p194, %r1721, 0;
	@%p194 bra 	$L__BB0_298;
	ld.local.u8 	%rs75, [%rd88+9];
	setp.eq.s16 	%p196, %rs75, 0;
	@%p196 bra 	$L__BB0_297;
	bra.uni 	$L__BB0_300;
$L__BB0_297:
	mul.wide.s32 	%rd661, %r2624, 8;
	add.s64 	%rd662, %rd1, %rd661;
	st.local.v2.u32 	[%rd662], {%r788, %r779};
	add.s32 	%r2624, %r2624, 1;
	bra.uni 	$L__BB0_300;
$L__BB0_298:
	ld.local.u8 	%rs73, [%rd92+9];
	setp.eq.s16 	%p195, %rs73, 0;
	@%p195 bra 	$L__BB0_300;
	mul.wide.s32 	%rd659, %r2625, 8;
	add.s64 	%rd660, %rd6, %rd659;
	st.local.v2.u32 	[%rd660], {%r788, %r779};
	mov.b16 	%rs74, 1;
	st.local.u8 	[%rd92+9], %rs74;
	add.s32 	%r2625, %r2625, 1;
$L__BB0_300:
	setp.lt.s32 	%p197, %r779, 1;
	@%p197 bra 	$L__BB0_307;
	add.s32 	%r793, %r779, -1;
	mul.wide.u32 	%rd663, %r793, 4;
	add.s64 	%rd664, %rd89, %rd663;
	ld.local.u32 	%r1722, [%rd664];
	setp.ne.s32 	%p198, %r1722, 0;
	@%p198 bra 	$L__BB0_304;
	cvt.u64.u32 	%rd668, %r793;
	add.s64 	%rd669, %rd87, %rd668;
	ld.local.u8 	%rs78, [%rd669];
	setp.eq.s16 	%p200, %rs78, 0;
	@%p200 bra 	$L__BB0_303;
	bra.uni 	$L__BB0_306;
$L__BB0_303:
	mul.wide.s32 	%rd670, %r2624, 8;
	add.s64 	%rd671, %rd1, %rd670;
	st.local.v2.u32 	[%rd671], {%r778, %r793};
	add.s32 	%r2624, %r2624, 1;
	bra.uni 	$L__BB0_306;
$L__BB0_304:
	cvt.u64.u32 	%rd665, %r793;
	add.s64 	%rd94, %rd91, %rd665;
	ld.local.u8 	%rs76, [%rd94];
	setp.eq.s16 	%p199, %rs76, 0;
	@%p199 bra 	$L__BB0_306;
	mul.wide.s32 	%rd666, %r2625, 8;
	add.s64 	%rd667, %rd6, %rd666;
	st.local.v2.u32 	[%rd667], {%r778, %r793};
	mov.b16 	%rs77, 1;
	st.local.u8 	[%rd94], %rs77;
	add.s32 	%r2625, %r2625, 1;
$L__BB0_306:
	setp.gt.u32 	%p201, %r779, 7;
	@%p201 bra 	$L__BB0_312;
$L__BB0_307:
	add.s32 	%r800, %r779, 1;
	ld.local.u32 	%r1723, [%rd90+4];
	setp.ne.s32 	%p202, %r1723, 0;
	@%p202 bra 	$L__BB0_310;
	ld.local.u8 	%rs81, [%rd88+1];
	setp.eq.s16 	%p204, %rs81, 0;
	@%p204 bra 	$L__BB0_309;
	bra.uni 	$L__BB0_312;
$L__BB0_309:
	mul.wide.s32 	%rd674, %r2624, 8;
	add.s64 	%rd675, %rd1, %rd674;
	st.local.v2.u32 	[%rd675], {%r778, %r800};
	add.s32 	%r2624, %r2624, 1;
	bra.uni 	$L__BB0_312;
$L__BB0_310:
	ld.local.u8 	%rs79, [%rd92+1];
	setp.eq.s16 	%p203, %rs79, 0;
	@%p203 bra 	$L__BB0_312;
	mul.wide.s32 	%rd672, %r2625, 8;
	add.s64 	%rd673, %rd6, %rd672;
	st.local.v2.u32 	[%rd673], {%r778, %r800};
	mov.b16 	%rs80, 1;
	st.local.u8 	[%rd92+1], %rs80;
	add.s32 	%r2625, %r2625, 1;
$L__BB0_312:
	setp.ne.s32 	%p205, %r2624, 0;
	@%p205 bra 	$L__BB0_286;
	ld.local.u32 	%r2632, [%rd5];
	setp.lt.s32 	%p206, %r2632, 0;
	mov.b32 	%r2633, 0;
	@%p206 bra 	$L__BB0_318;
	mov.b64 	%rd1061, 0;
$L__BB0_315:
	cvt.u32.u64 	%r2633, %rd1061;
	setp.gt.u32 	%p207, %r2632, 8;
	@%p207 bra 	$L__BB0_318;
	shl.b64 	%rd677, %rd1061, 3;
	add.s64 	%rd678, %rd5, %rd677;
	ld.local.u32 	%r808, [%rd678+4];
	setp.gt.u32 	%p208, %r808, 8;
	@%p208 bra 	$L__BB0_318;
	mul.wide.u32 	%rd679, %r2632, 9;
	add.s64 	%rd680, %rd4, %rd679;
	cvt.u64.u32 	%rd681, %r808;
	add.s64 	%rd682, %rd680, %rd681;
	mov.b16 	%rs82, 1;
	st.local.u8 	[%rd682], %rs82;
	add.s32 	%r2633, %r2633, 1;
	cvt.u64.u32 	%rd1061, %r2633;
	ld.local.u32 	%r2632, [%rd678+8];
	setp.gt.s32 	%p209, %r2632, -1;
	@%p209 bra 	$L__BB0_315;
$L__BB0_318:
	ld.local.v2.u32 	{%r2634, %r1725}, [%rd6];
	mul.wide.s32 	%rd685, %r2634, 36;
	add.s64 	%rd686, %rd18, %rd685;
	mul.wide.s32 	%rd687, %r1725, 4;
	add.s64 	%rd688, %rd686, %rd687;
	ld.local.u32 	%r813, [%rd688];
	setp.eq.s32 	%p210, %r2634, -1;
	@%p210 bra 	$L__BB0_322;
	mov.b64 	%rd1062, 0;
$L__BB0_320:
	mul.wide.s32 	%rd690, %r2634, 36;
	add.s64 	%rd691, %rd18, %rd690;
	shl.b64 	%rd692, %rd1062, 3;
	add.s64 	%rd98, %rd6, %rd692;
	ld.local.u32 	%r1726, [%rd98+4];
	mul.wide.s32 	%rd693, %r1726, 4;
	add.s64 	%rd694, %rd691, %rd693;
	ld.local.u32 	%r1727, [%rd694];
	setp.ne.s32 	%p211, %r1727, %r813;
	@%p211 bra 	$L__BB0_325;
	add.s64 	%rd1062, %rd1062, 1;
	ld.local.u32 	%r2634, [%rd98+8];
	setp.ne.s32 	%p212, %r2634, -1;
	@%p212 bra 	$L__BB0_320;
$L__BB0_322:
	setp.eq.s32 	%p213, %r813, 1;
	@%p213 bra 	$L__BB0_324;
	add.s32 	%r2614, %r2633, %r2614;
	bra.uni 	$L__BB0_325;
$L__BB0_324:
	add.s32 	%r2594, %r2633, %r2594;
$L__BB0_325:
	mov.b32 	%r1728, -1;
	st.local.v2.u32 	[%rd5], {%r1728, %r1728};
	st.local.v2.u32 	[%rd6], {%r1728, %r1728};
	st.local.v2.u32 	[%rd5+8], {%r1728, %r1728};
	st.local.v2.u32 	[%rd6+8], {%r1728, %r1728};
	st.local.v2.u32 	[%rd5+16], {%r1728, %r1728};
	st.local.v2.u32 	[%rd6+16], {%r1728, %r1728};
	st.local.v2.u32 	[%rd5+24], {%r1728, %r1728};
	st.local.v2.u32 	[%rd6+24], {%r1728, %r1728};
	st.local.v2.u32 	[%rd5+32], {%r1728, %r1728};
	st.local.v2.u32 	[%rd6+32], {%r1728, %r1728};
	st.local.v2.u32 	[%rd5+40], {%r1728, %r1728};
	st.local.v2.u32 	[%rd6+40], {%r1728, %r1728};
	st.local.v2.u32 	[%rd5+48], {%r1728, %r1728};
	st.local.v2.u32 	[%rd6+48], {%r1728, %r1728};
	st.local.v2.u32 	[%rd5+56], {%r1728, %r1728};
	st.local.v2.u32 	[%rd6+56], {%r1728, %r1728};
	st.local.v2.u32 	[%rd5+64], {%r1728, %r1728};
	st.local.v2.u32 	[%rd6+64], {%r1728, %r1728};
	st.local.v2.u32 	[%rd5+72], {%r1728, %r1728};
	st.local.v2.u32 	[%rd6+72], {%r1728, %r1728};
	st.local.v2.u32 	[%rd5+80], {%r1728, %r1728};
	st.local.v2.u32 	[%rd6+80], {%r1728, %r1728};
	st.local.v2.u32 	[%rd5+88], {%r1728, %r1728};
	st.local.v2.u32 	[%rd6+88], {%r1728, %r1728};
	st.local.v2.u32 	[%rd5+96], {%r1728, %r1728};
	st.local.v2.u32 	[%rd6+96], {%r1728, %r1728};
	st.local.v2.u32 	[%rd5+104], {%r1728, %r1728};
	st.local.v2.u32 	[%rd6+104], {%r1728, %r1728};
	st.local.v2.u32 	[%rd5+112], {%r1728, %r1728};
	st.local.v2.u32 	[%rd6+112], {%r1728, %r1728};
	st.local.v2.u32 	[%rd5+120], {%r1728, %r1728};
	st.local.v2.u32 	[%rd6+120], {%r1728, %r1728};
	st.local.v2.u32 	[%rd5+128], {%r1728, %r1728};
	st.local.v2.u32 	[%rd6+128], {%r1728, %r1728};
	st.local.v2.u32 	[%rd5+136], {%r1728, %r1728};
	st.local.v2.u32 	[%rd6+136], {%r1728, %r1728};
	st.local.v2.u32 	[%rd5+144], {%r1728, %r1728};
	st.local.v2.u32 	[%rd6+144], {%r1728, %r1728};
	st.local.v2.u32 	[%rd5+152], {%r1728, %r1728};
	st.local.v2.u32 	[%rd6+152], {%r1728, %r1728};
	st.local.v2.u32 	[%rd5+160], {%r1728, %r1728};
	st.local.v2.u32 	[%rd6+160], {%r1728, %r1728};
	st.local.v2.u32 	[%rd5+168], {%r1728, %r1728};
	st.local.v2.u32 	[%rd6+168], {%r1728, %r1728};
	st.local.v2.u32 	[%rd5+176], {%r1728, %r1728};
	st.local.v2.u32 	[%rd6+176], {%r1728, %r1728};
	st.local.v2.u32 	[%rd5+184], {%r1728, %r1728};
	st.local.v2.u32 	[%rd6+184], {%r1728, %r1728};
	st.local.v2.u32 	[%rd5+192], {%r1728, %r1728};
	st.local.v2.u32 	[%rd6+192], {%r1728, %r1728};
	st.local.v2.u32 	[%rd5+200], {%r1728, %r1728};
	st.local.v2.u32 	[%rd6+200], {%r1728, %r1728};
	st.local.v2.u32 	[%rd5+208], {%r1728, %r1728};
	st.local.v2.u32 	[%rd6+208], {%r1728, %r1728};
	st.local.v2.u32 	[%rd5+216], {%r1728, %r1728};
	st.local.v2.u32 	[%rd6+216], {%r1728, %r1728};
	st.local.v2.u32 	[%rd5+224], {%r1728, %r1728};
	st.local.v2.u32 	[%rd6+224], {%r1728, %r1728};
	st.local.v2.u32 	[%rd5+232], {%r1728, %r1728};
	st.local.v2.u32 	[%rd6+232], {%r1728, %r1728};
	st.local.v2.u32 	[%rd5+240], {%r1728, %r1728};
	st.local.v2.u32 	[%rd6+240], {%r1728, %r1728};
	st.local.v2.u32 	[%rd5+248], {%r1728, %r1728};
	st.local.v2.u32 	[%rd6+248], {%r1728, %r1728};
	st.local.v2.u32 	[%rd5+256], {%r1728, %r1728};
	st.local.v2.u32 	[%rd6+256], {%r1728, %r1728};
	st.local.v2.u32 	[%rd5+264], {%r1728, %r1728};
	st.local.v2.u32 	[%rd6+264], {%r1728, %r1728};
	st.local.v2.u32 	[%rd5+272], {%r1728, %r1728};
	st.local.v2.u32 	[%rd6+272], {%r1728, %r1728};
	st.local.v2.u32 	[%rd5+280], {%r1728, %r1728};
	st.local.v2.u32 	[%rd6+280], {%r1728, %r1728};
	st.local.v2.u32 	[%rd5+288], {%r1728, %r1728};
	st.local.v2.u32 	[%rd6+288], {%r1728, %r1728};
	st.local.v2.u32 	[%rd5+296], {%r1728, %r1728};
	st.local.v2.u32 	[%rd6+296], {%r1728, %r1728};
	st.local.v2.u32 	[%rd5+304], {%r1728, %r1728};
	st.local.v2.u32 	[%rd6+304], {%r1728, %r1728};
	st.local.v2.u32 	[%rd5+312], {%r1728, %r1728};
	st.local.v2.u32 	[%rd6+312], {%r1728, %r1728};
	st.local.v2.u32 	[%rd5+320], {%r1728, %r1728};
	st.local.v2.u32 	[%rd6+320], {%r1728, %r1728};
	st.local.v2.u32 	[%rd5+328], {%r1728, %r1728};
	st.local.v2.u32 	[%rd6+328], {%r1728, %r1728};
	st.local.v2.u32 	[%rd5+336], {%r1728, %r1728};
	st.local.v2.u32 	[%rd6+336], {%r1728, %r1728};
	st.local.v2.u32 	[%rd5+344], {%r1728, %r1728};
	st.local.v2.u32 	[%rd6+344], {%r1728, %r1728};
	st.local.v2.u32 	[%rd5+352], {%r1728, %r1728};
	st.local.v2.u32 	[%rd6+352], {%r1728, %r1728};
	st.local.v2.u32 	[%rd5+360], {%r1728, %r1728};
	st.local.v2.u32 	[%rd6+360], {%r1728, %r1728};
	st.local.v2.u32 	[%rd5+368], {%r1728, %r1728};
	st.local.v2.u32 	[%rd6+368], {%r1728, %r1728};
	st.local.v2.u32 	[%rd5+376], {%r1728, %r1728};
	st.local.v2.u32 	[%rd6+376], {%r1728, %r1728};
	st.local.v2.u32 	[%rd5+384], {%r1728, %r1728};
	st.local.v2.u32 	[%rd6+384], {%r1728, %r1728};
	st.local.v2.u32 	[%rd5+392], {%r1728, %r1728};
	st.local.v2.u32 	[%rd6+392], {%r1728, %r1728};
	st.local.v2.u32 	[%rd5+400], {%r1728, %r1728};
	st.local.v2.u32 	[%rd6+400], {%r1728, %r1728};
	st.local.v2.u32 	[%rd5+408], {%r1728, %r1728};
	st.local.v2.u32 	[%rd6+408], {%r1728, %r1728};
	st.local.v2.u32 	[%rd5+416], {%r1728, %r1728};
	st.local.v2.u32 	[%rd6+416], {%r1728, %r1728};
	st.local.v2.u32 	[%rd5+424], {%r1728, %r1728};
	st.local.v2.u32 	[%rd6+424], {%r1728, %r1728};
	st.local.v2.u32 	[%rd5+432], {%r1728, %r1728};
	st.local.v2.u32 	[%rd6+432], {%r1728, %r1728};
	st.local.v2.u32 	[%rd5+440], {%r1728, %r1728};
	st.local.v2.u32 	[%rd6+440], {%r1728, %r1728};
	st.local.v2.u32 	[%rd5+448], {%r1728, %r1728};
	st.local.v2.u32 	[%rd6+448], {%r1728, %r1728};
	st.local.v2.u32 	[%rd5+456], {%r1728, %r1728};
	st.local.v2.u32 	[%rd6+456], {%r1728, %r1728};
	st.local.v2.u32 	[%rd5+464], {%r1728, %r1728};
	st.local.v2.u32 	[%rd6+464], {%r1728, %r1728};
	st.local.v2.u32 	[%rd5+472], {%r1728, %r1728};
	st.local.v2.u32 	[%rd6+472], {%r1728, %r1728};
	st.local.v2.u32 	[%rd5+480], {%r1728, %r1728};
	st.local.v2.u32 	[%rd6+480], {%r1728, %r1728};
	st.local.v2.u32 	[%rd5+488], {%r1728, %r1728};
	st.local.v2.u32 	[%rd6+488], {%r1728, %r1728};
	st.local.v2.u32 	[%rd5+496], {%r1728, %r1728};
	st.local.v2.u32 	[%rd6+496], {%r1728, %r1728};
	st.local.v2.u32 	[%rd5+504], {%r1728, %r1728};
	st.local.v2.u32 	[%rd6+504], {%r1728, %r1728};
	st.local.v2.u32 	[%rd5+512], {%r1728, %r1728};
	st.local.v2.u32 	[%rd6+512], {%r1728, %r1728};
	st.local.v2.u32 	[%rd5+520], {%r1728, %r1728};
	st.local.v2.u32 	[%rd6+520], {%r1728, %r1728};
	st.local.v2.u32 	[%rd5+528], {%r1728, %r1728};
	st.local.v2.u32 	[%rd6+528], {%r1728, %r1728};
	st.local.v2.u32 	[%rd5+536], {%r1728, %r1728};
	st.local.v2.u32 	[%rd6+536], {%r1728, %r1728};
	st.local.v2.u32 	[%rd5+544], {%r1728, %r1728};
	st.local.v2.u32 	[%rd6+544], {%r1728, %r1728};
	st.local.v2.u32 	[%rd5+552], {%r1728, %r1728};
	st.local.v2.u32 	[%rd6+552], {%r1728, %r1728};
	st.local.v2.u32 	[%rd5+560], {%r1728, %r1728};
	st.local.v2.u32 	[%rd6+560], {%r1728, %r1728};
	st.local.v2.u32 	[%rd5+568], {%r1728, %r1728};
	st.local.v2.u32 	[%rd6+568], {%r1728, %r1728};
	st.local.v2.u32 	[%rd5+576], {%r1728, %r1728};
	st.local.v2.u32 	[%rd6+576], {%r1728, %r1728};
	st.local.v2.u32 	[%rd5+584], {%r1728, %r1728};
	st.local.v2.u32 	[%rd6+584], {%r1728, %r1728};
	st.local.v2.u32 	[%rd5+592], {%r1728, %r1728};
	st.local.v2.u32 	[%rd6+592], {%r1728, %r1728};
	st.local.v2.u32 	[%rd5+600], {%r1728, %r1728};
	st.local.v2.u32 	[%rd6+600], {%r1728, %r1728};
	st.local.v2.u32 	[%rd5+608], {%r1728, %r1728};
	st.local.v2.u32 	[%rd6+608], {%r1728, %r1728};
	st.local.v2.u32 	[%rd5+616], {%r1728, %r1728};
	st.local.v2.u32 	[%rd6+616], {%r1728, %r1728};
	st.local.v2.u32 	[%rd5+624], {%r1728, %r1728};
	st.local.v2.u32 	[%rd6+624], {%r1728, %r1728};
	st.local.v2.u32 	[%rd5+632], {%r1728, %r1728};
	st.local.v2.u32 	[%rd6+632], {%r1728, %r1728};
	st.local.v2.u32 	[%rd5+640], {%r1728, %r1728};
	st.local.v2.u32 	[%rd6+640], {%r1728, %r1728};
	ld.local.u32 	%r1729, [%rd56+12];
	setp.ne.s32 	%p214, %r1729, 0;
	@%p214 bra 	$L__BB0_367;
	ld.local.u8 	%rs83, [%rd57+3];
	setp.ne.s16 	%p215, %rs83, 0;
	@%p215 bra 	$L__BB0_367;
	mov.b32 	%r2646, 0;
	st.local.v2.u32 	[%rd1], {%r2646, %r2646};
	st.local.v2.u32 	[%rd1+8], {%r2646, %r2646};
	st.local.v2.u32 	[%rd1+16], {%r2646, %r2646};
	st.local.v2.u32 	[%rd1+24], {%r2646, %r2646};
	st.local.v2.u32 	[%rd1+32], {%r2646, %r2646};
	st.local.v2.u32 	[%rd1+40], {%r2646, %r2646};
	st.local.v2.u32 	[%rd1+48], {%r2646, %r2646};
	st.local.v2.u32 	[%rd1+56], {%r2646, %r2646};
	st.local.v2.u32 	[%rd1+64], {%r2646, %r2646};
	st.local.v2.u32 	[%rd1+72], {%r2646, %r2646};
	st.local.v2.u32 	[%rd1+80], {%r2646, %r2646};
	st.local.v2.u32 	[%rd1+88], {%r2646, %r2646};
	st.local.v2.u32 	[%rd1+96], {%r2646, %r2646};
	st.local.v2.u32 	[%rd1+104], {%r2646, %r2646};
	st.local.v2.u32 	[%rd1+112], {%r2646, %r2646};
	st.local.v2.u32 	[%rd1+120], {%r2646, %r2646};
	st.local.v2.u32 	[%rd1+128], {%r2646, %r2646};
	st.local.v2.u32 	[%rd1+136], {%r2646, %r2646};
	st.local.v2.u32 	[%rd1+144], {%r2646, %r2646};
	st.local.v2.u32 	[%rd1+152], {%r2646, %r2646};
	st.local.v2.u32 	[%rd1+160], {%r2646, %r2646};
	st.local.v2.u32 	[%rd1+168], {%r2646, %r2646};
	st.local.v2.u32 	[%rd1+176], {%r2646, %r2646};
	st.local.v2.u32 	[%rd1+184], {%r2646, %r2646};
	st.local.v2.u32 	[%rd1+192], {%r2646, %r2646};
	st.local.v2.u32 	[%rd1+200], {%r2646, %r2646};
	st.local.v2.u32 	[%rd1+208], {%r2646, %r2646};
	st.local.v2.u32 	[%rd1+216], {%r2646, %r2646};
	st.local.v2.u32 	[%rd1+224], {%r2646, %r2646};
	st.local.v2.u32 	[%rd1+232], {%r2646, %r2646};
	st.local.v2.u32 	[%rd1+240], {%r2646, %r2646};
	st.local.v2.u32 	[%rd1+248], {%r2646, %r2646};
	st.local.v2.u32 	[%rd1+256], {%r2646, %r2646};
	st.local.v2.u32 	[%rd1+264], {%r2646, %r2646};
	st.local.v2.u32 	[%rd1+272], {%r2646, %r2646};
	st.local.v2.u32 	[%rd1+280], {%r2646, %r2646};
	st.local.v2.u32 	[%rd1+288], {%r2646, %r2646};
	st.local.v2.u32 	[%rd1+296], {%r2646, %r2646};
	st.local.v2.u32 	[%rd1+304], {%r2646, %r2646};
	st.local.v2.u32 	[%rd1+312], {%r2646, %r2646};
	st.local.v2.u32 	[%rd1+320], {%r2646, %r2646};
	st.local.v2.u32 	[%rd1+328], {%r2646, %r2646};
	st.local.v2.u32 	[%rd1+336], {%r2646, %r2646};
	st.local.v2.u32 	[%rd1+344], {%r2646, %r2646};
	st.local.v2.u32 	[%rd1+352], {%r2646, %r2646};
	st.local.v2.u32 	[%rd1+360], {%r2646, %r2646};
	st.local.v2.u32 	[%rd1+368], {%r2646, %r2646};
	st.local.v2.u32 	[%rd1+376], {%r2646, %r2646};
	st.local.v2.u32 	[%rd1+384], {%r2646, %r2646};
	st.local.v2.u32 	[%rd1+392], {%r2646, %r2646};
	st.local.v2.u32 	[%rd1+400], {%r2646, %r2646};
	st.local.v2.u32 	[%rd1+408], {%r2646, %r2646};
	st.local.v2.u32 	[%rd1+416], {%r2646, %r2646};
	st.local.v2.u32 	[%rd1+424], {%r2646, %r2646};
	st.local.v2.u32 	[%rd1+432], {%r2646, %r2646};
	st.local.v2.u32 	[%rd1+440], {%r2646, %r2646};
	st.local.v2.u32 	[%rd1+448], {%r2646, %r2646};
	st.local.v2.u32 	[%rd1+456], {%r2646, %r2646};
	st.local.v2.u32 	[%rd1+464], {%r2646, %r2646};
	st.local.v2.u32 	[%rd1+472], {%r2646, %r2646};
	st.local.v2.u32 	[%rd1+480], {%r2646, %r2646};
	st.local.v2.u32 	[%rd1+488], {%r2646, %r2646};
	st.local.v2.u32 	[%rd1+496], {%r2646, %r2646};
	st.local.v2.u32 	[%rd1+504], {%r2646, %r2646};
	st.local.v2.u32 	[%rd1+512], {%r2646, %r2646};
	st.local.v2.u32 	[%rd1+520], {%r2646, %r2646};
	st.local.v2.u32 	[%rd1+528], {%r2646, %r2646};
	st.local.v2.u32 	[%rd1+536], {%r2646, %r2646};
	st.local.v2.u32 	[%rd1+544], {%r2646, %r2646};
	st.local.v2.u32 	[%rd1+552], {%r2646, %r2646};
	st.local.v2.u32 	[%rd1+560], {%r2646, %r2646};
	st.local.v2.u32 	[%rd1+568], {%r2646, %r2646};
	st.local.v2.u32 	[%rd1+576], {%r2646, %r2646};
	st.local.v2.u32 	[%rd1+584], {%r2646, %r2646};
	st.local.v2.u32 	[%rd1+592], {%r2646, %r2646};
	st.local.v2.u32 	[%rd1+600], {%r2646, %r2646};
	st.local.v2.u32 	[%rd1+608], {%r2646, %r2646};
	st.local.v2.u32 	[%rd1+616], {%r2646, %r2646};
	st.local.v2.u32 	[%rd1+624], {%r2646, %r2646};
	st.local.v2.u32 	[%rd1+632], {%r2646, %r2646};
	st.local.v2.u32 	[%rd1+640], {%r2646, %r2646};
	mov.b32 	%r1732, 3;
	st.local.v2.u32 	[%rd1], {%r2571, %r1732};
	mov.b16 	%rs84, 0;
	st.local.u8 	[%rd2], %rs84;
	st.local.u8 	[%rd2+1], %rs84;
	st.local.u8 	[%rd3], %rs84;
	st.local.u8 	[%rd3+1], %rs84;
	st.local.u8 	[%rd2+9], %rs84;
	st.local.u8 	[%rd2+10], %rs84;
	st.local.u8 	[%rd3+9], %rs84;
	st.local.u8 	[%rd3+10], %rs84;
	st.local.u8 	[%rd2+18], %rs84;
	st.local.u8 	[%rd2+19], %rs84;
	st.local.u8 	[%rd3+18], %rs84;
	st.local.u8 	[%rd3+19], %rs84;
	st.local.u8 	[%rd2+27], %rs84;
	st.local.u8 	[%rd2+28], %rs84;
	st.local.u8 	[%rd3+27], %rs84;
	st.local.u8 	[%rd3+28], %rs84;
	st.local.u8 	[%rd2+36], %rs84;
	st.local.u8 	[%rd2+37], %rs84;
	st.local.u8 	[%rd3+36], %rs84;
	st.local.u8 	[%rd3+37], %rs84;
	st.local.u8 	[%rd2+45], %rs84;
	st.local.u8 	[%rd2+46], %rs84;
	st.local.u8 	[%rd3+45], %rs84;
	st.local.u8 	[%rd3+46], %rs84;
	st.local.u8 	[%rd2+54], %rs84;
	st.local.u8 	[%rd2+55], %rs84;
	st.local.u8 	[%rd3+54], %rs84;
	st.local.u8 	[%rd3+55], %rs84;
	st.local.u8 	[%rd2+63], %rs84;
	st.local.u8 	[%rd2+64], %rs84;
	st.local.u8 	[%rd3+63], %rs84;
	st.local.u8 	[%rd3+64], %rs84;
	st.local.u8 	[%rd2+72], %rs84;
	st.local.u8 	[%rd2+73], %rs84;
	st.local.u8 	[%rd3+72], %rs84;
	st.local.u8 	[%rd3+73], %rs84;
	st.local.u8 	[%rd2+81], %rs84;
	st.local.u8 	[%rd2+82], %rs84;
	st.local.u8 	[%rd3+81], %rs84;
	st.local.u8 	[%rd3+82], %rs84;
	st.local.u8 	[%rd2+90], %rs84;
	st.local.u8 	[%rd2+91], %rs84;
	st.local.u8 	[%rd3+90], %rs84;
	st.local.u8 	[%rd3+91], %rs84;
	st.local.u8 	[%rd2+99], %rs84;
	st.local.u8 	[%rd2+100], %rs84;
	st.local.u8 	[%rd3+99], %rs84;
	st.local.u8 	[%rd3+100], %rs84;
	st.local.u8 	[%rd2+108], %rs84;
	st.local.u8 	[%rd2+109], %rs84;
	st.local.u8 	[%rd3+108], %rs84;
	st.local.u8 	[%rd3+109], %rs84;
	st.local.u8 	[%rd2+117], %rs84;
	st.local.u8 	[%rd2+118], %rs84;
	st.local.u8 	[%rd3+117], %rs84;
	st.local.u8 	[%rd3+118], %rs84;
	st.local.u8 	[%rd2+126], %rs84;
	st.local.u8 	[%rd2+127], %rs84;
	st.local.u8 	[%rd3+126], %rs84;
	st.local.u8 	[%rd3+127], %rs84;
	st.local.u8 	[%rd2+135], %rs84;
	st.local.u8 	[%rd2+136], %rs84;
	st.local.u8 	[%rd3+135], %rs84;
	st.local.u8 	[%rd3+136], %rs84;
	st.local.u8 	[%rd2+144], %rs84;
	st.local.u8 	[%rd2+145], %rs84;
	st.local.u8 	[%rd3+144], %rs84;
	st.local.u8 	[%rd3+145], %rs84;
	st.local.u8 	[%rd2+153], %rs84;
	st.local.u8 	[%rd2+154], %rs84;
	st.local.u8 	[%rd3+153], %rs84;
	st.local.u8 	[%rd3+154], %rs84;
	st.local.u8 	[%rd2+162], %rs84;
	st.local.u8 	[%rd2+163], %rs84;
	st.local.u8 	[%rd3+162], %rs84;
	st.local.u8 	[%rd3+163], %rs84;
	st.local.u8 	[%rd2+171], %rs84;
	st.local.u8 	[%rd2+172], %rs84;
	st.local.u8 	[%rd3+171], %rs84;
	st.local.u8 	[%rd3+172], %rs84;
	st.local.u8 	[%rd2+180], %rs84;
	st.local.u8 	[%rd2+181], %rs84;
	st.local.u8 	[%rd3+180], %rs84;
	st.local.u8 	[%rd3+181], %rs84;
	st.local.u8 	[%rd2+189], %rs84;
	st.local.u8 	[%rd2+190], %rs84;
	st.local.u8 	[%rd3+189], %rs84;
	st.local.u8 	[%rd3+190], %rs84;
	st.local.u8 	[%rd2+198], %rs84;
	st.local.u8 	[%rd2+199], %rs84;
	st.local.u8 	[%rd3+198], %rs84;
	st.local.u8 	[%rd3+199], %rs84;
	st.local.u8 	[%rd2+207], %rs84;
	st.local.u8 	[%rd2+208], %rs84;
	st.local.u8 	[%rd3+207], %rs84;
	st.local.u8 	[%rd3+208], %rs84;
	st.local.u8 	[%rd2+216], %rs84;
	st.local.u8 	[%rd2+217], %rs84;
	st.local.u8 	[%rd3+216], %rs84;
	st.local.u8 	[%rd3+217], %rs84;
	st.local.u8 	[%rd2+225], %rs84;
	st.local.u8 	[%rd2+226], %rs84;
	st.local.u8 	[%rd3+225], %rs84;
	st.local.u8 	[%rd3+226], %rs84;
	st.local.u8 	[%rd2+234], %rs84;
	st.local.u8 	[%rd2+235], %rs84;
	st.local.u8 	[%rd3+234], %rs84;
	st.local.u8 	[%rd3+235], %rs84;
	st.local.u8 	[%rd2+243], %rs84;
	st.local.u8 	[%rd2+244], %rs84;
	st.local.u8 	[%rd3+243], %rs84;
	st.local.u8 	[%rd3+244], %rs84;
	st.local.u8 	[%rd2+252], %rs84;
	st.local.u8 	[%rd2+253], %rs84;
	st.local.u8 	[%rd3+252], %rs84;
	st.local.u8 	[%rd3+253], %rs84;
	st.local.u8 	[%rd2+261], %rs84;
	st.local.u8 	[%rd2+262], %rs84;
	st.local.u8 	[%rd3+261], %rs84;
	st.local.u8 	[%rd3+262], %rs84;
	st.local.u8 	[%rd2+270], %rs84;
	st.local.u8 	[%rd2+271], %rs84;
	st.local.u8 	[%rd3+270], %rs84;
	st.local.u8 	[%rd3+271], %rs84;
	st.local.u8 	[%rd2+279], %rs84;
	st.local.u8 	[%rd2+280], %rs84;
	st.local.u8 	[%rd3+279], %rs84;
	st.local.u8 	[%rd3+280], %rs84;
	st.local.u8 	[%rd2+288], %rs84;
	st.local.u8 	[%rd2+289], %rs84;
	st.local.u8 	[%rd3+288], %rs84;
	st.local.u8 	[%rd3+289], %rs84;
	st.local.u8 	[%rd2+297], %rs84;
	st.local.u8 	[%rd2+298], %rs84;
	st.local.u8 	[%rd3+297], %rs84;
	st.local.u8 	[%rd3+298], %rs84;
	st.local.u8 	[%rd2+306], %rs84;
	st.local.u8 	[%rd2+307], %rs84;
	st.local.u8 	[%rd3+306], %rs84;
	st.local.u8 	[%rd3+307], %rs84;
	st.local.u8 	[%rd2+315], %rs84;
	st.local.u8 	[%rd2+316], %rs84;
	st.local.u8 	[%rd3+315], %rs84;
	st.local.u8 	[%rd3+316], %rs84;
	st.local.u8 	[%rd2+324], %rs84;
	st.local.u8 	[%rd2+325], %rs84;
	st.local.u8 	[%rd3+324], %rs84;
	st.local.u8 	[%rd3+325], %rs84;
	st.local.u8 	[%rd2+333], %rs84;
	st.local.u8 	[%rd2+334], %rs84;
	st.local.u8 	[%rd3+333], %rs84;
	st.local.u8 	[%rd3+334], %rs84;
	st.local.u8 	[%rd2+342], %rs84;
	st.local.u8 	[%rd2+343], %rs84;
	st.local.u8 	[%rd3+342], %rs84;
	st.local.u8 	[%rd3+343], %rs84;
	st.local.u8 	[%rd2+351], %rs84;
	st.local.u8 	[%rd2+352], %rs84;
	st.local.u8 	[%rd3+351], %rs84;
	st.local.u8 	[%rd3+352], %rs84;
	st.local.u8 	[%rd2+360], %rs84;
	st.local.u8 	[%rd2+361], %rs84;
	st.local.u8 	[%rd3+360], %rs84;
	st.local.u8 	[%rd3+361], %rs84;
	st.local.u8 	[%rd2+369], %rs84;
	st.local.u8 	[%rd2+370], %rs84;
	st.local.u8 	[%rd3+369], %rs84;
	st.local.u8 	[%rd3+370], %rs84;
	st.local.u8 	[%rd2+378], %rs84;
	st.local.u8 	[%rd2+379], %rs84;
	st.local.u8 	[%rd3+378], %rs84;
	st.local.u8 	[%rd3+379], %rs84;
	st.local.u8 	[%rd2+387], %rs84;
	st.local.u8 	[%rd2+388], %rs84;
	st.local.u8 	[%rd3+387], %rs84;
	st.local.u8 	[%rd3+388], %rs84;
	st.local.u8 	[%rd2+396], %rs84;
	st.local.u8 	[%rd2+397], %rs84;
	st.local.u8 	[%rd3+396], %rs84;
	st.local.u8 	[%rd3+397], %rs84;
	st.local.u8 	[%rd2+405], %rs84;
	st.local.u8 	[%rd2+406], %rs84;
	st.local.u8 	[%rd3+405], %rs84;
	st.local.u8 	[%rd3+406], %rs84;
	st.local.u8 	[%rd2+414], %rs84;
	st.local.u8 	[%rd2+415], %rs84;
	st.local.u8 	[%rd3+414], %rs84;
	st.local.u8 	[%rd3+415], %rs84;
	st.local.u8 	[%rd2+423], %rs84;
	st.local.u8 	[%rd2+424], %rs84;
	st.local.u8 	[%rd3+423], %rs84;
	st.local.u8 	[%rd3+424], %rs84;
	st.local.u8 	[%rd2+432], %rs84;
	st.local.u8 	[%rd2+433], %rs84;
	st.local.u8 	[%rd3+432], %rs84;
	st.local.u8 	[%rd3+433], %rs84;
	st.local.u8 	[%rd2+441], %rs84;
	st.local.u8 	[%rd2+442], %rs84;
	st.local.u8 	[%rd3+441], %rs84;
	st.local.u8 	[%rd3+442], %rs84;
	st.local.u8 	[%rd2+450], %rs84;
	st.local.u8 	[%rd2+451], %rs84;
	st.local.u8 	[%rd3+450], %rs84;
	st.local.u8 	[%rd3+451], %rs84;
	st.local.u8 	[%rd2+459], %rs84;
	st.local.u8 	[%rd2+460], %rs84;
	st.local.u8 	[%rd3+459], %rs84;
	st.local.u8 	[%rd3+460], %rs84;
	st.local.u8 	[%rd2+468], %rs84;
	st.local.u8 	[%rd2+469], %rs84;
	st.local.u8 	[%rd3+468], %rs84;
	st.local.u8 	[%rd3+469], %rs84;
	st.local.u8 	[%rd2+477], %rs84;
	st.local.u8 	[%rd2+478], %rs84;
	st.local.u8 	[%rd3+477], %rs84;
	st.local.u8 	[%rd3+478], %rs84;
	st.local.u8 	[%rd2+486], %rs84;
	st.local.u8 	[%rd2+487], %rs84;
	st.local.u8 	[%rd3+486], %rs84;
	st.local.u8 	[%rd3+487], %rs84;
	st.local.u8 	[%rd2+495], %rs84;
	st.local.u8 	[%rd2+496], %rs84;
	st.local.u8 	[%rd3+495], %rs84;
	st.local.u8 	[%rd3+496], %rs84;
	st.local.u8 	[%rd2+504], %rs84;
	st.local.u8 	[%rd2+505], %rs84;
	st.local.u8 	[%rd3+504], %rs84;
	st.local.u8 	[%rd3+505], %rs84;
	st.local.u8 	[%rd2+513], %rs84;
	st.local.u8 	[%rd2+514], %rs84;
	st.local.u8 	[%rd3+513], %rs84;
	st.local.u8 	[%rd3+514], %rs84;
	st.local.u8 	[%rd2+522], %rs84;
	st.local.u8 	[%rd2+523], %rs84;
	st.local.u8 	[%rd3+522], %rs84;
	st.local.u8 	[%rd3+523], %rs84;
	st.local.u8 	[%rd2+531], %rs84;
	st.local.u8 	[%rd2+532], %rs84;
	st.local.u8 	[%rd3+531], %rs84;
	st.local.u8 	[%rd3+532], %rs84;
	st.local.u8 	[%rd2+540], %rs84;
	st.local.u8 	[%rd2+541], %rs84;
	st.local.u8 	[%rd3+540], %rs84;
	st.local.u8 	[%rd3+541], %rs84;
	st.local.u8 	[%rd2+549], %rs84;
	st.local.u8 	[%rd2+550], %rs84;
	st.local.u8 	[%rd3+549], %rs84;
	st.local.u8 	[%rd3+550], %rs84;
	st.local.u8 	[%rd2+558], %rs84;
	st.local.u8 	[%rd2+559], %rs84;
	st.local.u8 	[%rd3+558], %rs84;
	st.local.u8 	[%rd3+559], %rs84;
	st.local.u8 	[%rd2+567], %rs84;
	st.local.u8 	[%rd2+568], %rs84;
	st.local.u8 	[%rd3+567], %rs84;
	st.local.u8 	[%rd3+568], %rs84;
	st.local.u8 	[%rd2+576], %rs84;
	st.local.u8 	[%rd2+577], %rs84;
	st.local.u8 	[%rd3+576], %rs84;
	st.local.u8 	[%rd3+577], %rs84;
	st.local.u8 	[%rd2+585], %rs84;
	st.local.u8 	[%rd2+586], %rs84;
	st.local.u8 	[%rd3+585], %rs84;
	st.local.u8 	[%rd3+586], %rs84;
	st.local.u8 	[%rd2+594], %rs84;
	st.local.u8 	[%rd2+595], %rs84;
	st.local.u8 	[%rd3+594], %rs84;
	st.local.u8 	[%rd3+595], %rs84;
	st.local.u8 	[%rd2+603], %rs84;
	st.local.u8 	[%rd2+604], %rs84;
	st.local.u8 	[%rd3+603], %rs84;
	st.local.u8 	[%rd3+604], %rs84;
	st.local.u8 	[%rd2+612], %rs84;
	st.local.u8 	[%rd2+613], %rs84;
	st.local.u8 	[%rd3+612], %rs84;
	st.local.u8 	[%rd3+613], %rs84;
	st.local.u8 	[%rd2+621], %rs84;
	st.local.u8 	[%rd2+622], %rs84;
	st.local.u8 	[%rd3+621], %rs84;
	st.local.u8 	[%rd3+622], %rs84;
	st.local.u8 	[%rd2+630], %rs84;
	st.local.u8 	[%rd2+631], %rs84;
	st.local.u8 	[%rd3+630], %rs84;
	st.local.u8 	[%rd3+631], %rs84;
	st.local.u8 	[%rd2+639], %rs84;
	st.local.u8 	[%rd2+640], %rs84;
	st.local.u8 	[%rd3+639], %rs84;
	st.local.u8 	[%rd3+640], %rs84;
	st.local.u8 	[%rd2+648], %rs84;
	st.local.u8 	[%rd2+649], %rs84;
	st.local.u8 	[%rd3+648], %rs84;
	st.local.u8 	[%rd3+649], %rs84;
	st.local.u8 	[%rd2+657], %rs84;
	st.local.u8 	[%rd2+658], %rs84;
	st.local.u8 	[%rd3+657], %rs84;
	st.local.u8 	[%rd3+658], %rs84;
	st.local.u8 	[%rd2+666], %rs84;
	st.local.u8 	[%rd2+667], %rs84;
	st.local.u8 	[%rd3+666], %rs84;
	st.local.u8 	[%rd3+667], %rs84;
	st.local.u8 	[%rd2+675], %rs84;
	st.local.u8 	[%rd2+676], %rs84;
	st.local.u8 	[%rd3+675], %rs84;
	st.local.u8 	[%rd3+676], %rs84;
	st.local.u8 	[%rd2+684], %rs84;
	st.local.u8 	[%rd2+685], %rs84;
	st.local.u8 	[%rd3+684], %rs84;
	st.local.u8 	[%rd3+685], %rs84;
	st.local.u8 	[%rd2+693], %rs84;
	st.local.u8 	[%rd2+694], %rs84;
	st.local.u8 	[%rd3+693], %rs84;
	st.local.u8 	[%rd3+694], %rs84;
	st.local.u8 	[%rd2+702], %rs84;
	st.local.u8 	[%rd2+703], %rs84;
	st.local.u8 	[%rd3+702], %rs84;
	st.local.u8 	[%rd3+703], %rs84;
	st.local.u8 	[%rd2+711], %rs84;
	st.local.u8 	[%rd2+712], %rs84;
	st.local.u8 	[%rd3+711], %rs84;
	st.local.u8 	[%rd3+712], %rs84;
	st.local.u8 	[%rd2+720], %rs84;
	st.local.u8 	[%rd2+721], %rs84;
	st.local.u8 	[%rd3+720], %rs84;
	st.local.u8 	[%rd3+721], %rs84;
	mov.b32 	%r2645, 1;
	mov.u32 	%r2640, %r2646;
$L__BB0_328:
	mov.u32 	%r822, %r2645;
	add.s32 	%r2645, %r822, -1;
	mul.wide.s32 	%rd695, %r822, 8;
	add.s64 	%rd100, %rd1, %rd695;
	ld.local.v2.u32 	{%r826, %r827}, [%rd100+-8];
	mul.wide.s32 	%rd696, %r826, 9;
	add.s64 	%rd101, %rd2, %rd696;
	cvt.s64.s32 	%rd697, %r827;
	add.s64 	%rd102, %rd101, %rd697;
	ld.local.u8 	%rs85, [%rd102];
	setp.ne.s16 	%p216, %rs85, 0;
	@%p216 bra 	$L__BB0_330;
	mul.wide.s32 	%rd698, %r2640, 8;
	add.s64 	%rd699, %rd5, %rd698;
	st.local.v2.u32 	[%rd699], {%r826, %r827};
	mov.b16 	%rs86, 1;
	st.local.u8 	[%rd102], %rs86;
	add.s32 	%r2640, %r2640, 1;
$L__BB0_330:
	setp.lt.s32 	%p217, %r826, 1;
	mul.wide.s32 	%rd701, %r826, 36;
	add.s64 	%rd103, %rd18, %rd701;
	mul.wide.s32 	%rd702, %r827, 4;
	add.s64 	%rd104, %rd103, %rd702;
	add.s64 	%rd105, %rd3, %rd696;
	add.s64 	%rd106, %rd105, %rd697;
	@%p217 bra 	$L__BB0_337;
	add.s32 	%r830, %r826, -1;
	mul.wide.u32 	%rd704, %r830, 36;
	add.s64 	%rd705, %rd18, %rd704;
	add.s64 	%rd707, %rd705, %rd702;
	ld.local.u32 	%r1733, [%rd707];
	setp.ne.s32 	%p218, %r1733, 0;
	@%p218 bra 	$L__BB0_334;
	mul.wide.u32 	%rd714, %r830, 9;
	add.s64 	%rd715, %rd2, %rd714;
	add.s64 	%rd716, %rd715, %rd697;
	ld.local.u8 	%rs89, [%rd716];
	setp.eq.s16 	%p220, %rs89, 0;
	@%p220 bra 	$L__BB0_333;
	bra.uni 	$L__BB0_336;
$L__BB0_333:
	st.local.v2.u32 	[%rd100+-8], {%r830, %r827};
	mov.u32 	%r2645, %r822;
	bra.uni 	$L__BB0_336;
$L__BB0_334:
	mul.wide.u32 	%rd709, %r830, 9;
	add.s64 	%rd710, %rd3, %rd709;
	add.s64 	%rd107, %rd710, %rd697;
	ld.local.u8 	%rs87, [%rd107];
	setp.eq.s16 	%p219, %rs87, 0;
	@%p219 bra 	$L__BB0_336;
	mul.wide.s32 	%rd711, %r2646, 8;
	add.s64 	%rd712, %rd6, %rd711;
	st.local.v2.u32 	[%rd712], {%r830, %r827};
	mov.b16 	%rs88, 1;
	st.local.u8 	[%rd107], %rs88;
	add.s32 	%r2646, %r2646, 1;
$L__BB0_336:
	setp.gt.u32 	%p221, %r826, 7;
	@%p221 bra 	$L__BB0_342;
$L__BB0_337:
	add.s32 	%r836, %r826, 1;
	ld.local.u32 	%r1734, [%rd104+36];
	setp.ne.s32 	%p222, %r1734, 0;
	@%p222 bra 	$L__BB0_340;
	ld.local.u8 	%rs92, [%rd102+9];
	setp.eq.s16 	%p224, %rs92, 0;
	@%p224 bra 	$L__BB0_339;
	bra.uni 	$L__BB0_342;
$L__BB0_339:
	mul.wide.s32 	%rd719, %r2645, 8;
	add.s64 	%rd720, %rd1, %rd719;
	st.local.v2.u32 	[%rd720], {%r836, %r827};
	add.s32 	%r2645, %r2645, 1;
	bra.uni 	$L__BB0_342;
$L__BB0_340:
	ld.local.u8 	%rs90, [%rd106+9];
	setp.eq.s16 	%p223, %rs90, 0;
	@%p223 bra 	$L__BB0_342;
	mul.wide.s32 	%rd717, %r2646, 8;
	add.s64 	%rd718, %rd6, %rd717;
	st.local.v2.u32 	[%rd718], {%r836, %r827};
	mov.b16 	%rs91, 1;
	st.local.u8 	[%rd106+9], %rs91;
	add.s32 	%r2646, %r2646, 1;
$L__BB0_342:
	setp.lt.s32 	%p225, %r827, 1;
	@%p225 bra 	$L__BB0_349;
	add.s32 	%r841, %r827, -1;
	mul.wide.u32 	%rd721, %r841, 4;
	add.s64 	%rd722, %rd103, %rd721;
	ld.local.u32 	%r1735, [%rd722];
	setp.ne.s32 	%p226, %r1735, 0;
	@%p226 bra 	$L__BB0_346;
	cvt.u64.u32 	%rd726, %r841;
	add.s64 	%rd727, %rd101, %rd726;
	ld.local.u8 	%rs95, [%rd727];
	setp.eq.s16 	%p228, %rs95, 0;
	@%p228 bra 	$L__BB0_345;
	bra.uni 	$L__BB0_348;
$L__BB0_345:
	mul.wide.s32 	%rd728, %r2645, 8;
	add.s64 	%rd729, %rd1, %rd728;
	st.local.v2.u32 	[%rd729], {%r826, %r841};
	add.s32 	%r2645, %r2645, 1;
	bra.uni 	$L__BB0_348;
$L__BB0_346:
	cvt.u64.u32 	%rd723, %r841;
	add.s64 	%rd108, %rd105, %rd723;
	ld.local.u8 	%rs93, [%rd108];
	setp.eq.s16 	%p227, %rs93, 0;
	@%p227 bra 	$L__BB0_348;
	mul.wide.s32 	%rd724, %r2646, 8;
	add.s64 	%rd725, %rd6, %rd724;
	st.local.v2.u32 	[%rd725], {%r826, %r841};
	mov.b16 	%rs94, 1;
	st.local.u8 	[%rd108], %rs94;
	add.s32 	%r2646, %r2646, 1;
$L__BB0_348:
	setp.gt.u32 	%p229, %r827, 7;
	@%p229 bra 	$L__BB0_354;
$L__BB0_349:
	add.s32 	%r848, %r827, 1;
	ld.local.u32 	%r1736, [%rd104+4];
	setp.ne.s32 	%p230, %r1736, 0;
	@%p230 bra 	$L__BB0_352;
	ld.local.u8 	%rs98, [%rd102+1];
	setp.eq.s16 	%p232, %rs98, 0;
	@%p232 bra 	$L__BB0_351;
	bra.uni 	$L__BB0_354;
$L__BB0_351:
	mul.wide.s32 	%rd732, %r2645, 8;
	add.s64 	%rd733, %rd1, %rd732;
	st.local.v2.u32 	[%rd733], {%r826, %r848};
	add.s32 	%r2645, %r2645, 1;
	bra.uni 	$L__BB0_354;
$L__BB0_352:
	ld.local.u8 	%rs96, [%rd106+1];
	setp.eq.s16 	%p231, %rs96, 0;
	@%p231 bra 	$L__BB0_354;
	mul.wide.s32 	%rd730, %r2646, 8;
	add.s64 	%rd731, %rd6, %rd730;
	st.local.v2.u32 	[%rd731], {%r826, %r848};
	mov.b16 	%rs97, 1;
	st.local.u8 	[%rd106+1], %rs97;
	add.s32 	%r2646, %r2646, 1;
$L__BB0_354:
	setp.ne.s32 	%p233, %r2645, 0;
	@%p233 bra 	$L__BB0_328;
	ld.local.u32 	%r2653, [%rd5];
	setp.lt.s32 	%p234, %r2653, 0;
	mov.b32 	%r2654, 0;
	@%p234 bra 	$L__BB0_360;
	mov.b64 	%rd1063, 0;
$L__BB0_357:
	cvt.u32.u64 	%r2654, %rd1063;
	setp.gt.u32 	%p235, %r2653, 8;
	@%p235 bra 	$L__BB0_360;
	shl.b64 	%rd735, %rd1063, 3;
	add.s64 	%rd736, %rd5, %rd735;
	ld.local.u32 	%r856, [%rd736+4];
	setp.gt.u32 	%p236, %r856, 8;
	@%p236 bra 	$L__BB0_360;
	mul.wide.u32 	%rd737, %r2653, 9;
	add.s64 	%rd738, %rd4, %rd737;
	cvt.u64.u32 	%rd739, %r856;
	add.s64 	%rd740, %rd738, %rd739;
	mov.b16 	%rs99, 1;
	st.local.u8 	[%rd740], %rs99;
	add.s32 	%r2654, %r2654, 1;
	cvt.u64.u32 	%rd1063, %r2654;
	ld.local.u32 	%r2653, [%rd736+8];
	setp.gt.s32 	%p237, %r2653, -1;
	@%p237 bra 	$L__BB0_357;
$L__BB0_360:
	ld.local.v2.u32 	{%r2655, %r1738}, [%rd6];
	mul.wide.s32 	%rd743, %r2655, 36;
	add.s64 	%rd744, %rd18, %rd743;
	mul.wide.s32 	%rd745, %r1738, 4;
	add.s64 	%rd746, %rd744, %rd745;
	ld.local.u32 	%r861, [%rd746];
	setp.eq.s32 	%p238, %r2655, -1;
	@%p238 bra 	$L__BB0_364;
	mov.b64 	%rd1064, 0;
$L__BB0_362:
	mul.wide.s32 	%rd748, %r2655, 36;
	add.s64 	%rd749, %rd18, %rd748;
	shl.b64 	%rd750, %rd1064, 3;
	add.s64 	%rd112, %rd6, %rd750;
	ld.local.u32 	%r1739, [%rd112+4];
	mul.wide.s32 	%rd751, %r1739, 4;
	add.s64 	%rd752, %rd749, %rd751;
	ld.local.u32 	%r1740, [%rd752];
	setp.ne.s32 	%p239, %r1740, %r861;
	@%p239 bra 	$L__BB0_367;
	add.s64 	%rd1064, %rd1064, 1;
	ld.local.u32 	%r2655, [%rd112+8];
	setp.ne.s32 	%p240, %r2655, -1;
	@%p240 bra 	$L__BB0_362;
$L__BB0_364:
	setp.eq.s32 	%p241, %r861, 1;
	@%p241 bra 	$L__BB0_366;
	add.s32 	%r2614, %r2654, %r2614;
	bra.uni 	$L__BB0_367;
$L__BB0_366:
	add.s32 	%r2594, %r2654, %r2594;
$L__BB0_367:
	mov.b32 	%r1741, -1;
	st.local.v2.u32 	[%rd5], {%r1741, %r1741};
	st.local.v2.u32 	[%rd6], {%r1741, %r1741};
	st.local.v2.u32 	[%rd5+8], {%r1741, %r1741};
	st.local.v2.u32 	[%rd6+8], {%r1741, %r1741};
	st.local.v2.u32 	[%rd5+16], {%r1741, %r1741};
	st.local.v2.u32 	[%rd6+16], {%r1741, %r1741};
	st.local.v2.u32 	[%rd5+24], {%r1741, %r1741};
	st.local.v2.u32 	[%rd6+24], {%r1741, %r1741};
	st.local.v2.u32 	[%rd5+32], {%r1741, %r1741};
	st.local.v2.u32 	[%rd6+32], {%r1741, %r1741};
	st.local.v2.u32 	[%rd5+40], {%r1741, %r1741};
	st.local.v2.u32 	[%rd6+40], {%r1741, %r1741};
	st.local.v2.u32 	[%rd5+48], {%r1741, %r1741};
	st.local.v2.u32 	[%rd6+48], {%r1741, %r1741};
	st.local.v2.u32 	[%rd5+56], {%r1741, %r1741};
	st.local.v2.u32 	[%rd6+56], {%r1741, %r1741};
	st.local.v2.u32 	[%rd5+64], {%r1741, %r1741};
	st.local.v2.u32 	[%rd6+64], {%r1741, %r1741};
	st.local.v2.u32 	[%rd5+72], {%r1741, %r1741};
	st.local.v2.u32 	[%rd6+72], {%r1741, %r1741};
	st.local.v2.u32 	[%rd5+80], {%r1741, %r1741};
	st.local.v2.u32 	[%rd6+80], {%r1741, %r1741};
	st.local.v2.u32 	[%rd5+88], {%r1741, %r1741};
	st.local.v2.u32 	[%rd6+88], {%r1741, %r1741};
	st.local.v2.u32 	[%rd5+96], {%r1741, %r1741};
	st.local.v2.u32 	[%rd6+96], {%r1741, %r1741};
	st.local.v2.u32 	[%rd5+104], {%r1741, %r1741};
	st.local.v2.u32 	[%rd6+104], {%r1741, %r1741};
	st.local.v2.u32 	[%rd5+112], {%r1741, %r1741};
	st.local.v2.u32 	[%rd6+112], {%r1741, %r1741};
	st.local.v2.u32 	[%rd5+120], {%r1741, %r1741};
	st.local.v2.u32 	[%rd6+120], {%r1741, %r1741};
	st.local.v2.u32 	[%rd5+128], {%r1741, %r1741};
	st.local.v2.u32 	[%rd6+128], {%r1741, %r1741};
	st.local.v2.u32 	[%rd5+136], {%r1741, %r1741};
	st.local.v2.u32 	[%rd6+136], {%r1741, %r1741};
	st.local.v2.u32 	[%rd5+144], {%r1741, %r1741};
	st.local.v2.u32 	[%rd6+144], {%r1741, %r1741};
	st.local.v2.u32 	[%rd5+152], {%r1741, %r1741};
	st.local.v2.u32 	[%rd6+152], {%r1741, %r1741};
	st.local.v2.u32 	[%rd5+160], {%r1741, %r1741};
	st.local.v2.u32 	[%rd6+160], {%r1741, %r1741};
	st.local.v2.u32 	[%rd5+168], {%r1741, %r1741};
	st.local.v2.u32 	[%rd6+168], {%r1741, %r1741};
	st.local.v2.u32 	[%rd5+176], {%r1741, %r1741};
	st.local.v2.u32 	[%rd6+176], {%r1741, %r1741};
	st.local.v2.u32 	[%rd5+184], {%r1741, %r1741};
	st.local.v2.u32 	[%rd6+184], {%r1741, %r1741};
	st.local.v2.u32 	[%rd5+192], {%r1741, %r1741};
	st.local.v2.u32 	[%rd6+192], {%r1741, %r1741};
	st.local.v2.u32 	[%rd5+200], {%r1741, %r1741};
	st.local.v2.u32 	[%rd6+200], {%r1741, %r1741};
	st.local.v2.u32 	[%rd5+208], {%r1741, %r1741};
	st.local.v2.u32 	[%rd6+208], {%r1741, %r1741};
	st.local.v2.u32 	[%rd5+216], {%r1741, %r1741};
	st.local.v2.u32 	[%rd6+216], {%r1741, %r1741};
	st.local.v2.u32 	[%rd5+224], {%r1741, %r1741};
	st.local.v2.u32 	[%rd6+224], {%r1741, %r1741};
	st.local.v2.u32 	[%rd5+232], {%r1741, %r1741};
	st.local.v2.u32 	[%rd6+232], {%r1741, %r1741};
	st.local.v2.u32 	[%rd5+240], {%r1741, %r1741};
	st.local.v2.u32 	[%rd6+240], {%r1741, %r1741};
	st.local.v2.u32 	[%rd5+248], {%r1741, %r1741};
	st.local.v2.u32 	[%rd6+248], {%r1741, %r1741};
	st.local.v2.u32 	[%rd5+256], {%r1741, %r1741};
	st.local.v2.u32 	[%rd6+256], {%r1741, %r1741};
	st.local.v2.u32 	[%rd5+264], {%r1741, %r1741};
	st.local.v2.u32 	[%rd6+264], {%r1741, %r1741};
	st.local.v2.u32 	[%rd5+272], {%r1741, %r1741};
	st.local.v2.u32 	[%rd6+272], {%r1741, %r1741};
	st.local.v2.u32 	[%rd5+280], {%r1741, %r1741};
	st.local.v2.u32 	[%rd6+280], {%r1741, %r1741};
	st.local.v2.u32 	[%rd5+288], {%r1741, %r1741};
	st.local.v2.u32 	[%rd6+288], {%r1741, %r1741};
	st.local.v2.u32 	[%rd5+296], {%r1741, %r1741};
	st.local.v2.u32 	[%rd6+296], {%r1741, %r1741};
	st.local.v2.u32 	[%rd5+304], {%r1741, %r1741};
	st.local.v2.u32 	[%rd6+304], {%r1741, %r1741};
	st.local.v2.u32 	[%rd5+312], {%r1741, %r1741};
	st.local.v2.u32 	[%rd6+312], {%r1741, %r1741};
	st.local.v2.u32 	[%rd5+320], {%r1741, %r1741};
	st.local.v2.u32 	[%rd6+320], {%r1741, %r1741};
	st.local.v2.u32 	[%rd5+328], {%r1741, %r1741};
	st.local.v2.u32 	[%rd6+328], {%r1741, %r1741};
	st.local.v2.u32 	[%rd5+336], {%r1741, %r1741};
	st.local.v2.u32 	[%rd6+336], {%r1741, %r1741};
	st.local.v2.u32 	[%rd5+344], {%r1741, %r1741};
	st.local.v2.u32 	[%rd6+344], {%r1741, %r1741};
	st.local.v2.u32 	[%rd5+352], {%r1741, %r1741};
	st.local.v2.u32 	[%rd6+352], {%r1741, %r1741};
	st.local.v2.u32 	[%rd5+360], {%r1741, %r1741};
	st.local.v2.u32 	[%rd6+360], {%r1741, %r1741};
	st.local.v2.u32 	[%rd5+368], {%r1741, %r1741};
	st.local.v2.u32 	[%rd6+368], {%r1741, %r1741};
	st.local.v2.u32 	[%rd5+376], {%r1741, %r1741};
	st.local.v2.u32 	[%rd6+376], {%r1741, %r1741};
	st.local.v2.u32 	[%rd5+384], {%r1741, %r1741};
	st.local.v2.u32 	[%rd6+384], {%r1741, %r1741};
	st.local.v2.u32 	[%rd5+392], {%r1741, %r1741};
	st.local.v2.u32 	[%rd6+392], {%r1741, %r1741};
	st.local.v2.u32 	[%rd5+400], {%r1741, %r1741};
	st.local.v2.u32 	[%rd6+400], {%r1741, %r1741};
	st.local.v2.u32 	[%rd5+408], {%r1741, %r1741};
	st.local.v2.u32 	[%rd6+408], {%r1741, %r1741};
	st.local.v2.u32 	[%rd5+416], {%r1741, %r1741};
	st.local.v2.u32 	[%rd6+416], {%r1741, %r1741};
	st.local.v2.u32 	[%rd5+424], {%r1741, %r1741};
	st.local.v2.u32 	[%rd6+424], {%r1741, %r1741};
	st.local.v2.u32 	[%rd5+432], {%r1741, %r1741};
	st.local.v2.u32 	[%rd6+432], {%r1741, %r1741};
	st.local.v2.u32 	[%rd5+440], {%r1741, %r1741};
	st.local.v2.u32 	[%rd6+440], {%r1741, %r1741};
	st.local.v2.u32 	[%rd5+448], {%r1741, %r1741};
	st.local.v2.u32 	[%rd6+448], {%r1741, %r1741};
	st.local.v2.u32 	[%rd5+456], {%r1741, %r1741};
	st.local.v2.u32 	[%rd6+456], {%r1741, %r1741};
	st.local.v2.u32 	[%rd5+464], {%r1741, %r1741};
	st.local.v2.u32 	[%rd6+464], {%r1741, %r1741};
	st.local.v2.u32 	[%rd5+472], {%r1741, %r1741};
	st.local.v2.u32 	[%rd6+472], {%r1741, %r1741};
	st.local.v2.u32 	[%rd5+480], {%r1741, %r1741};
	st.local.v2.u32 	[%rd6+480], {%r1741, %r1741};
	st.local.v2.u32 	[%rd5+488], {%r1741, %r1741};
	st.local.v2.u32 	[%rd6+488], {%r1741, %r1741};
	st.local.v2.u32 	[%rd5+496], {%r1741, %r1741};
	st.local.v2.u32 	[%rd6+496], {%r1741, %r1741};
	st.local.v2.u32 	[%rd5+504], {%r1741, %r1741};
	st.local.v2.u32 	[%rd6+504], {%r1741, %r1741};
	st.local.v2.u32 	[%rd5+512], {%r1741, %r1741};
	st.local.v2.u32 	[%rd6+512], {%r1741, %r1741};
	st.local.v2.u32 	[%rd5+520], {%r1741, %r1741};
	st.local.v2.u32 	[%rd6+520], {%r1741, %r1741};
	st.local.v2.u32 	[%rd5+528], {%r1741, %r1741};
	st.local.v2.u32 	[%rd6+528], {%r1741, %r1741};
	st.local.v2.u32 	[%rd5+536], {%r1741, %r1741};
	st.local.v2.u32 	[%rd6+536], {%r1741, %r1741};
	st.local.v2.u32 	[%rd5+544], {%r1741, %r1741};
	st.local.v2.u32 	[%rd6+544], {%r1741, %r1741};
	st.local.v2.u32 	[%rd5+552], {%r1741, %r1741};
	st.local.v2.u32 	[%rd6+552], {%r1741, %r1741};
	st.local.v2.u32 	[%rd5+560], {%r1741, %r1741};
	st.local.v2.u32 	[%rd6+560], {%r1741, %r1741};
	st.local.v2.u32 	[%rd5+568], {%r1741, %r1741};
	st.local.v2.u32 	[%rd6+568], {%r1741, %r1741};
	st.local.v2.u32 	[%rd5+576], {%r1741, %r1741};
	st.local.v2.u32 	[%rd6+576], {%r1741, %r1741};
	st.local.v2.u32 	[%rd5+584], {%r1741, %r1741};
	st.local.v2.u32 	[%rd6+584], {%r1741, %r1741};
	st.local.v2.u32 	[%rd5+592], {%r1741, %r1741};
	st.local.v2.u32 	[%rd6+592], {%r1741, %r1741};
	st.local.v2.u32 	[%rd5+600], {%r1741, %r1741};
	st.local.v2.u32 	[%rd6+600], {%r1741, %r1741};
	st.local.v2.u32 	[%rd5+608], {%r1741, %r1741};
	st.local.v2.u32 	[%rd6+608], {%r1741, %r1741};
	st.local.v2.u32 	[%rd5+616], {%r1741, %r1741};
	st.local.v2.u32 	[%rd6+616], {%r1741, %r1741};
	st.local.v2.u32 	[%rd5+624], {%r1741, %r1741};
	st.local.v2.u32 	[%rd6+624], {%r1741, %r1741};
	st.local.v2.u32 	[%rd5+632], {%r1741, %r1741};
	st.local.v2.u32 	[%rd6+632], {%r1741, %r1741};
	st.local.v2.u32 	[%rd5+640], {%r1741, %r1741};
	st.local.v2.u32 	[%rd6+640], {%r1741, %r1741};
	ld.local.u32 	%r1742, [%rd56+16];
	setp.ne.s32 	%p242, %r1742, 0;
	@%p242 bra 	$L__BB0_409;
	ld.local.u8 	%rs100, [%rd57+4];
	setp.ne.s16 	%p243, %rs100, 0;
	@%p243 bra 	$L__BB0_409;
	mov.b32 	%r2667, 0;
	st.local.v2.u32 	[%rd1], {%r2667, %r2667};
	st.local.v2.u32 	[%rd1+8], {%r2667, %r2667};
	st.local.v2.u32 	[%rd1+16], {%r2667, %r2667};
	st.local.v2.u32 	[%rd1+24], {%r2667, %r2667};
	st.local.v2.u32 	[%rd1+32], {%r2667, %r2667};
	st.local.v2.u32 	[%rd1+40], {%r2667, %r2667};
	st.local.v2.u32 	[%rd1+48], {%r2667, %r2667};
	st.local.v2.u32 	[%rd1+56], {%r2667, %r2667};
	st.local.v2.u32 	[%rd1+64], {%r2667, %r2667};
	st.local.v2.u32 	[%rd1+72], {%r2667, %r2667};
	st.local.v2.u32 	[%rd1+80], {%r2667, %r2667};
	st.local.v2.u32 	[%rd1+88], {%r2667, %r2667};
	st.local.v2.u32 	[%rd1+96], {%r2667, %r2667};
	st.local.v2.u32 	[%rd1+104], {%r2667, %r2667};
	st.local.v2.u32 	[%rd1+112], {%r2667, %r2667};
	st.local.v2.u32 	[%rd1+120], {%r2667, %r2667};
	st.local.v2.u32 	[%rd1+128], {%r2667, %r2667};
	st.local.v2.u32 	[%rd1+136], {%r2667, %r2667};
	st.local.v2.u32 	[%rd1+144], {%r2667, %r2667};
	st.local.v2.u32 	[%rd1+152], {%r2667, %r2667};
	st.local.v2.u32 	[%rd1+160], {%r2667, %r2667};
	st.local.v2.u32 	[%rd1+168], {%r2667, %r2667};
	st.local.v2.u32 	[%rd1+176], {%r2667, %r2667};
	st.local.v2.u32 	[%rd1+184], {%r2667, %r2667};
	st.local.v2.u32 	[%rd1+192], {%r2667, %r2667};
	st.local.v2.u32 	[%rd1+200], {%r2667, %r2667};
	st.local.v2.u32 	[%rd1+208], {%r2667, %r2667};
	st.local.v2.u32 	[%rd1+216], {%r2667, %r2667};
	st.local.v2.u32 	[%rd1+224], {%r2667, %r2667};
	st.local.v2.u32 	[%rd1+232], {%r2667, %r2667};
	st.local.v2.u32 	[%rd1+240], {%r2667, %r2667};
	st.local.v2.u32 	[%rd1+248], {%r2667, %r2667};
	st.local.v2.u32 	[%rd1+256], {%r2667, %r2667};
	st.local.v2.u32 	[%rd1+264], {%r2667, %r2667};
	st.local.v2.u32 	[%rd1+272], {%r2667, %r2667};
	st.local.v2.u32 	[%rd1+280], {%r2667, %r2667};
	st.local.v2.u32 	[%rd1+288], {%r2667, %r2667};
	st.local.v2.u32 	[%rd1+296], {%r2667, %r2667};
	st.local.v2.u32 	[%rd1+304], {%r2667, %r2667};
	st.local.v2.u32 	[%rd1+312], {%r2667, %r2667};
	st.local.v2.u32 	[%rd1+320], {%r2667, %r2667};
	st.local.v2.u32 	[%rd1+328], {%r2667, %r2667};
	st.local.v2.u32 	[%rd1+336], {%r2667, %r2667};
	st.local.v2.u32 	[%rd1+344], {%r2667, %r2667};
	st.local.v2.u32 	[%rd1+352], {%r2667, %r2667};
	st.local.v2.u32 	[%rd1+360], {%r2667, %r2667};
	st.local.v2.u32 	[%rd1+368], {%r2667, %r2667};
	st.local.v2.u32 	[%rd1+376], {%r2667, %r2667};
	st.local.v2.u32 	[%rd1+384], {%r2667, %r2667};
	st.local.v2.u32 	[%rd1+392], {%r2667, %r2667};
	st.local.v2.u32 	[%rd1+400], {%r2667, %r2667};
	st.local.v2.u32 	[%rd1+408], {%r2667, %r2667};
	st.local.v2.u32 	[%rd1+416], {%r2667, %r2667};
	st.local.v2.u32 	[%rd1+424], {%r2667, %r2667};
	st.local.v2.u32 	[%rd1+432], {%r2667, %r2667};
	st.local.v2.u32 	[%rd1+440], {%r2667, %r2667};
	st.local.v2.u32 	[%rd1+448], {%r2667, %r2667};
	st.local.v2.u32 	[%rd1+456], {%r2667, %r2667};
	st.local.v2.u32 	[%rd1+464], {%r2667, %r2667};
	st.local.v2.u32 	[%rd1+472], {%r2667, %r2667};
	st.local.v2.u32 	[%rd1+480], {%r2667, %r2667};
	st.local.v2.u32 	[%rd1+488], {%r2667, %r2667};
	st.local.v2.u32 	[%rd1+496], {%r2667, %r2667};
	st.local.v2.u32 	[%rd1+504], {%r2667, %r2667};
	st.local.v2.u32 	[%rd1+512], {%r2667, %r2667};
	st.local.v2.u32 	[%rd1+520], {%r2667, %r2667};
	st.local.v2.u32 	[%rd1+528], {%r2667, %r2667};
	st.local.v2.u32 	[%rd1+536], {%r2667, %r2667};
	st.local.v2.u32 	[%rd1+544], {%r2667, %r2667};
	st.local.v2.u32 	[%rd1+552], {%r2667, %r2667};
	st.local.v2.u32 	[%rd1+560], {%r2667, %r2667};
	st.local.v2.u32 	[%rd1+568], {%r2667, %r2667};
	st.local.v2.u32 	[%rd1+576], {%r2667, %r2667};
	st.local.v2.u32 	[%rd1+584], {%r2667, %r2667};
	st.local.v2.u32 	[%rd1+592], {%r2667, %r2667};
	st.local.v2.u32 	[%rd1+600], {%r2667, %r2667};
	st.local.v2.u32 	[%rd1+608], {%r2667, %r2667};
	st.local.v2.u32 	[%rd1+616], {%r2667, %r2667};
	st.local.v2.u32 	[%rd1+624], {%r2667, %r2667};
	st.local.v2.u32 	[%rd1+632], {%r2667, %r2667};
	st.local.v2.u32 	[%rd1+640], {%r2667, %r2667};
	mov.b32 	%r1745, 4;
	st.local.v2.u32 	[%rd1], {%r2571, %r1745};
	mov.b16 	%rs101, 0;
	st.local.u8 	[%rd2], %rs101;
	st.local.u8 	[%rd2+1], %rs101;
	st.local.u8 	[%rd3], %rs101;
	st.local.u8 	[%rd3+1], %rs101;
	st.local.u8 	[%rd2+9], %rs101;
	st.local.u8 	[%rd2+10], %rs101;
	st.local.u8 	[%rd3+9], %rs101;
	st.local.u8 	[%rd3+10], %rs101;
	st.local.u8 	[%rd2+18], %rs101;
	st.local.u8 	[%rd2+19], %rs101;
	st.local.u8 	[%rd3+18], %rs101;
	st.local.u8 	[%rd3+19], %rs101;
	st.local.u8 	[%rd2+27], %rs101;
	st.local.u8 	[%rd2+28], %rs101;
	st.local.u8 	[%rd3+27], %rs101;
	st.local.u8 	[%rd3+28], %rs101;
	st.local.u8 	[%rd2+36], %rs101;
	st.local.u8 	[%rd2+37], %rs101;
	st.local.u8 	[%rd3+36], %rs101;
	st.local.u8 	[%rd3+37], %rs101;
	st.local.u8 	[%rd2+45], %rs101;
	st.local.u8 	[%rd2+46], %rs101;
	st.local.u8 	[%rd3+45], %rs101;
	st.local.u8 	[%rd3+46], %rs101;
	st.local.u8 	[%rd2+54], %rs101;
	st.local.u8 	[%rd2+55], %rs101;
	st.local.u8 	[%rd3+54], %rs101;
	st.local.u8 	[%rd3+55], %rs101;
	st.local.u8 	[%rd2+63], %rs101;
	st.local.u8 	[%rd2+64], %rs101;
	st.local.u8 	[%rd3+63], %rs101;
	st.local.u8 	[%rd3+64], %rs101;
	st.local.u8 	[%rd2+72], %rs101;
	st.local.u8 	[%rd2+73], %rs101;
	st.local.u8 	[%rd3+72], %rs101;
	st.local.u8 	[%rd3+73], %rs101;
	st.local.u8 	[%rd2+81], %rs101;
	st.local.u8 	[%rd2+82], %rs101;
	st.local.u8 	[%rd3+81], %rs101;
	st.local.u8 	[%rd3+82], %rs101;
	st.local.u8 	[%rd2+90], %rs101;
	st.local.u8 	[%rd2+91], %rs101;
	st.local.u8 	[%rd3+90], %rs101;
	st.local.u8 	[%rd3+91], %rs101;
	st.local.u8 	[%rd2+99], %rs101;
	st.local.u8 	[%rd2+100], %rs101;
	st.local.u8 	[%rd3+99], %rs101;
	st.local.u8 	[%rd3+100], %rs101;
	st.local.u8 	[%rd2+108], %rs101;
	st.local.u8 	[%rd2+109], %rs101;
	st.local.u8 	[%rd3+108], %rs101;
	st.local.u8 	[%rd3+109], %rs101;
	st.local.u8 	[%rd2+117], %rs101;
	st.local.u8 	[%rd2+118], %rs101;
	st.local.u8 	[%rd3+117], %rs101;
	st.local.u8 	[%rd3+118], %rs101;
	st.local.u8 	[%rd2+126], %rs101;
	st.local.u8 	[%rd2+127], %rs101;
	st.local.u8 	[%rd3+126], %rs101;
	st.local.u8 	[%rd3+127], %rs101;
	st.local.u8 	[%rd2+135], %rs101;
	st.local.u8 	[%rd2+136], %rs101;
	st.local.u8 	[%rd3+135], %rs101;
	st.local.u8 	[%rd3+136], %rs101;
	st.local.u8 	[%rd2+144], %rs101;
	st.local.u8 	[%rd2+145], %rs101;
	st.local.u8 	[%rd3+144], %rs101;
	st.local.u8 	[%rd3+145], %rs101;
	st.local.u8 	[%rd2+153], %rs101;
	st.local.u8 	[%rd2+154], %rs101;
	st.local.u8 	[%rd3+153], %rs101;
	st.local.u8 	[%rd3+154], %rs101;
	st.local.u8 	[%rd2+162], %rs101;
	st.local.u8 	[%rd2+163], %rs101;
	st.local.u8 	[%rd3+162], %rs101;
	st.local.u8 	[%rd3+163], %rs101;
	st.local.u8 	[%rd2+171], %rs101;
	st.local.u8 	[%rd2+172], %rs101;
	st.local.u8 	[%rd3+171], %rs101;
	st.local.u8 	[%rd3+172], %rs101;
	st.local.u8 	[%rd2+180], %rs101;
	st.local.u8 	[%rd2+181], %rs101;
	st.local.u8 	[%rd3+180], %rs101;
	st.local.u8 	[%rd3+181], %rs101;
	st.local.u8 	[%rd2+189], %rs101;
	st.local.u8 	[%rd2+190], %rs101;
	st.local.u8 	[%rd3+189], %rs101;
	st.local.u8 	[%rd3+190], %rs101;
	st.local.u8 	[%rd2+198], %rs101;
	st.local.u8 	[%rd2+199], %rs101;
	st.local.u8 	[%rd3+198], %rs101;
	st.local.u8 	[%rd3+199], %rs101;
	st.local.u8 	[%rd2+207], %rs101;
	st.local.u8 	[%rd2+208], %rs101;
	st.local.u8 	[%rd3+207], %rs101;
	st.local.u8 	[%rd3+208], %rs101;
	st.local.u8 	[%rd2+216], %rs101;
	st.local.u8 	[%rd2+217], %rs101;
	st.local.u8 	[%rd3+216], %rs101;
	st.local.u8 	[%rd3+217], %rs101;
	st.local.u8 	[%rd2+225], %rs101;
	st.local.u8 	[%rd2+226], %rs101;
	st.local.u8 	[%rd3+225], %rs101;
	st.local.u8 	[%rd3+226], %rs101;
	st.local.u8 	[%rd2+234], %rs101;
	st.local.u8 	[%rd2+235], %rs101;
	st.local.u8 	[%rd3+234], %rs101;
	st.local.u8 	[%rd3+235], %rs101;
	st.local.u8 	[%rd2+243], %rs101;
	st.local.u8 	[%rd2+244], %rs101;
	st.local.u8 	[%rd3+243], %rs101;
	st.local.u8 	[%rd3+244], %rs101;
	st.local.u8 	[%rd2+252], %rs101;
	st.local.u8 	[%rd2+253], %rs101;
	st.local.u8 	[%rd3+252], %rs101;
	st.local.u8 	[%rd3+253], %rs101;
	st.local.u8 	[%rd2+261], %rs101;
	st.local.u8 	[%rd2+262], %rs101;
	st.local.u8 	[%rd3+261], %rs101;
	st.local.u8 	[%rd3+262], %rs101;
	st.local.u8 	[%rd2+270], %rs101;
	st.local.u8 	[%rd2+271], %rs101;
	st.local.u8 	[%rd3+270], %rs101;
	st.local.u8 	[%rd3+271], %rs101;
	st.local.u8 	[%rd2+279], %rs101;
	st.local.u8 	[%rd2+280], %rs101;
	st.local.u8 	[%rd3+279], %rs101;
	st.local.u8 	[%rd3+280], %rs101;
	st.local.u8 	[%rd2+288], %rs101;
	st.local.u8 	[%rd2+289], %rs101;
	st.local.u8 	[%rd3+288], %rs101;
	st.local.u8 	[%rd3+289], %rs101;
	st.local.u8 	[%rd2+297], %rs101;
	st.local.u8 	[%rd2+298], %rs101;
	st.local.u8 	[%rd3+297], %rs101;
	st.local.u8 	[%rd3+298], %rs101;
	st.local.u8 	[%rd2+306], %rs101;
	st.local.u8 	[%rd2+307], %rs101;
	st.local.u8 	[%rd3+306], %rs101;
	st.local.u8 	[%rd3+307], %rs101;
	st.local.u8 	[%rd2+315], %rs101;
	st.local.u8 	[%rd2+316], %rs101;
	st.local.u8 	[%rd3+315], %rs101;
	st.local.u8 	[%rd3+316], %rs101;
	st.local.u8 	[%rd2+324], %rs101;
	st.local.u8 	[%rd2+325], %rs101;
	st.local.u8 	[%rd3+324], %rs101;
	st.local.u8 	[%rd3+325], %rs101;
	st.local.u8 	[%rd2+333], %rs101;
	st.local.u8 	[%rd2+334], %rs101;
	st.local.u8 	[%rd3+333], %rs101;
	st.local.u8 	[%rd3+334], %rs101;
	st.local.u8 	[%rd2+342], %rs101;
	st.local.u8 	[%rd2+343], %rs101;
	st.local.u8 	[%rd3+342], %rs101;
	st.local.u8 	[%rd3+343], %rs101;
	st.local.u8 	[%rd2+351], %rs101;
	st.local.u8 	[%rd2+352], %rs101;
	st.local.u8 	[%rd3+351], %rs101;
	st.local.u8 	[%rd3+352], %rs101;
	st.local.u8 	[%rd2+360], %rs101;
	st.local.u8 	[%rd2+361], %rs101;
	st.local.u8 	[%rd3+360], %rs101;
	st.local.u8 	[%rd3+361], %rs101;
	st.local.u8 	[%rd2+369], %rs101;
	st.local.u8 	[%rd2+370], %rs101;
	st.local.u8 	[%rd3+369], %rs101;
	st.local.u8 	[%rd3+370], %rs101;
	st.local.u8 	[%rd2+378], %rs101;
	st.local.u8 	[%rd2+379], %rs101;
	st.local.u8 	[%rd3+378], %rs101;
	st.local.u8 	[%rd3+379], %rs101;
	st.local.u8 	[%rd2+387], %rs101;
	st.local.u8 	[%rd2+388], %rs101;
	st.local.u8 	[%rd3+387], %rs101;
	st.local.u8 	[%rd3+388], %rs101;
	st.local.u8 	[%rd2+396], %rs101;
	st.local.u8 	[%rd2+397], %rs101;
	st.local.u8 	[%rd3+396], %rs101;
	st.local.u8 	[%rd3+397], %rs101;
	st.local.u8 	[%rd2+405], %rs101;
	st.local.u8 	[%rd2+406], %rs101;
	st.local.u8 	[%rd3+405], %rs101;
	st.local.u8 	[%rd3+406], %rs101;
	st.local.u8 	[%rd2+414], %rs101;
	st.local.u8 	[%rd2+415], %rs101;
	st.local.u8 	[%rd3+414], %rs101;
	st.local.u8 	[%rd3+415], %rs101;
	st.local.u8 	[%rd2+423], %rs101;
	st.local.u8 	[%rd2+424], %rs101;
	st.local.u8 	[%rd3+423], %rs101;
	st.local.u8 	[%rd3+424], %rs101;
	st.local.u8 	[%rd2+432], %rs101;
	st.local.u8 	[%rd2+433], %rs101;
	st.local.u8 	[%rd3+432], %rs101;
	st.local.u8 	[%rd3+433], %rs101;
	st.local.u8 	[%rd2+441], %rs101;
	st.local.u8 	[%rd2+442], %rs101;
	st.local.u8 	[%rd3+441], %rs101;
	st.local.u8 	[%rd3+442], %rs101;
	st.local.u8 	[%rd2+450], %rs101;
	st.local.u8 	[%rd2+451], %rs101;
	st.local.u8 	[%rd3+450], %rs101;
	st.local.u8 	[%rd3+451], %rs101;
	st.local.u8 	[%rd2+459], %rs101;
	st.local.u8 	[%rd2+460], %rs101;
	st.local.u8 	[%rd3+459], %rs101;
	st.local.u8 	[%rd3+460], %rs101;
	st.local.u8 	[%rd2+468], %rs101;
	st.local.u8 	[%rd2+469], %rs101;
	st.local.u8 	[%rd3+468], %rs101;
	st.local.u8 	[%rd3+469], %rs101;
	st.local.u8 	[%rd2+477], %rs101;
	st.local.u8 	[%rd2+478], %rs101;
	st.local.u8 	[%rd3+477], %rs101;
	st.local.u8 	[%rd3+478], %rs101;
	st.local.u8 	[%rd2+486], %rs101;
	st.local.u8 	[%rd2+487], %rs101;
	st.local.u8 	[%rd3+486], %rs101;
	st.local.u8 	[%rd3+487], %rs101;
	st.local.u8 	[%rd2+495], %rs101;
	st.local.u8 	[%rd2+496], %rs101;
	st.local.u8 	[%rd3+495], %rs101;
	st.local.u8 	[%rd3+496], %rs101;
	st.local.u8 	[%rd2+504], %rs101;
	st.local.u8 	[%rd2+505], %rs101;
	st.local.u8 	[%rd3+504], %rs101;
	st.local.u8 	[%rd3+505], %rs101;
	st.local.u8 	[%rd2+513], %rs101;
	st.local.u8 	[%rd2+514], %rs101;
	st.local.u8 	[%rd3+513], %rs101;
	st.local.u8 	[%rd3+514], %rs101;
	st.local.u8 	[%rd2+522], %rs101;
	st.local.u8 	[%rd2+523], %rs101;
	st.local.u8 	[%rd3+522], %rs101;
	st.local.u8 	[%rd3+523], %rs101;
	st.local.u8 	[%rd2+531], %rs101;
	st.local.u8 	[%rd2+532], %rs101;
	st.local.u8 	[%rd3+531], %rs101;
	st.local.u8 	[%rd3+532], %rs101;
	st.local.u8 	[%rd2+540], %rs101;
	st.local.u8 	[%rd2+541], %rs101;
	st.local.u8 	[%rd3+540], %rs101;
	st.local.u8 	[%rd3+541], %rs101;
	st.local.u8 	[%rd2+549], %rs101;
	st.local.u8 	[%rd2+550], %rs101;
	st.local.u8 	[%rd3+549], %rs101;
	st.local.u8 	[%rd3+550], %rs101;
	st.local.u8 	[%rd2+558], %rs101;
	st.local.u8 	[%rd2+559], %rs101;
	st.local.u8 	[%rd3+558], %rs101;
	st.local.u8 	[%rd3+559], %rs101;
	st.local.u8 	[%rd2+567], %rs101;
	st.local.u8 	[%rd2+568], %rs101;
	st.local.u8 	[%rd3+567], %rs101;
	st.local.u8 	[%rd3+568], %rs101;
	st.local.u8 	[%rd2+576], %rs101;
	st.local.u8 	[%rd2+577], %rs101;
	st.local.u8 	[%rd3+576], %rs101;
	st.local.u8 	[%rd3+577], %rs101;
	st.local.u8 	[%rd2+585], %rs101;
	st.local.u8 	[%rd2+586], %rs101;
	st.local.u8 	[%rd3+585], %rs101;
	st.local.u8 	[%rd3+586], %rs101;
	st.local.u8 	[%rd2+594], %rs101;
	st.local.u8 	[%rd2+595], %rs101;
	st.local.u8 	[%rd3+594], %rs101;
	st.local.u8 	[%rd3+595], %rs101;
	st.local.u8 	[%rd2+603], %rs101;
	st.local.u8 	[%rd2+604], %rs101;
	st.local.u8 	[%rd3+603], %rs101;
	st.local.u8 	[%rd3+604], %rs101;
	st.local.u8 	[%rd2+612], %rs101;
	st.local.u8 	[%rd2+613], %rs101;
	st.local.u8 	[%rd3+612], %rs101;
	st.local.u8 	[%rd3+613], %rs101;
	st.local.u8 	[%rd2+621], %rs101;
	st.local.u8 	[%rd2+622], %rs101;
	st.local.u8 	[%rd3+621], %rs101;
	st.local.u8 	[%rd3+622], %rs101;
	st.local.u8 	[%rd2+630], %rs101;
	st.local.u8 	[%rd2+631], %rs101;
	st.local.u8 	[%rd3+630], %rs101;
	st.local.u8 	[%rd3+631], %rs101;
	st.local.u8 	[%rd2+639], %rs101;
	st.local.u8 	[%rd2+640], %rs101;
	st.local.u8 	[%rd3+639], %rs101;
	st.local.u8 	[%rd3+640], %rs101;
	st.local.u8 	[%rd2+648], %rs101;
	st.local.u8 	[%rd2+649], %rs101;
	st.local.u8 	[%rd3+648], %rs101;
	st.local.u8 	[%rd3+649], %rs101;
	st.local.u8 	[%rd2+657], %rs101;
	st.local.u8 	[%rd2+658], %rs101;
	st.local.u8 	[%rd3+657], %rs101;
	st.local.u8 	[%rd3+658], %rs101;
	st.local.u8 	[%rd2+666], %rs101;
	st.local.u8 	[%rd2+667], %rs101;
	st.local.u8 	[%rd3+666], %rs101;
	st.local.u8 	[%rd3+667], %rs101;
	st.local.u8 	[%rd2+675], %rs101;
	st.local.u8 	[%rd2+676], %rs101;
	st.local.u8 	[%rd3+675], %rs101;
	st.local.u8 	[%rd3+676], %rs101;
	st.local.u8 	[%rd2+684], %rs101;
	st.local.u8 	[%rd2+685], %rs101;
	st.local.u8 	[%rd3+684], %rs101;
	st.local.u8 	[%rd3+685], %rs101;
	st.local.u8 	[%rd2+693], %rs101;
	st.local.u8 	[%rd2+694], %rs101;
	st.local.u8 	[%rd3+693], %rs101;
	st.local.u8 	[%rd3+694], %rs101;
	st.local.u8 	[%rd2+702], %rs101;
	st.local.u8 	[%rd2+703], %rs101;
	st.local.u8 	[%rd3+702], %rs101;
	st.local.u8 	[%rd3+703], %rs101;
	st.local.u8 	[%rd2+711], %rs101;
	st.local.u8 	[%rd2+712], %rs101;
	st.local.u8 	[%rd3+711], %rs101;
	st.local.u8 	[%rd3+712], %rs101;
	st.local.u8 	[%rd2+720], %rs101;
	st.local.u8 	[%rd2+721], %rs101;
	st.local.u8 	[%rd3+720], %rs101;
	st.local.u8 	[%rd3+721], %rs101;
	mov.b32 	%r2666, 1;
	mov.u32 	%r2661, %r2667;
$L__BB0_370:
	mov.u32 	%r870, %r2666;
	add.s32 	%r2666, %r870, -1;
	mul.wide.s32 	%rd753, %r870, 8;
	add.s64 	%rd114, %rd1, %rd753;
	ld.local.v2.u32 	{%r874, %r875}, [%rd114+-8];
	mul.wide.s32 	%rd754, %r874, 9;
	add.s64 	%rd115, %rd2, %rd754;
	cvt.s64.s32 	%rd755, %r875;
	add.s64 	%rd116, %rd115, %rd755;
	ld.local.u8 	%rs102, [%rd116];
	setp.ne.s16 	%p244, %rs102, 0;
	@%p244 bra 	$L__BB0_372;
	mul.wide.s32 	%rd756, %r2661, 8;
	add.s64 	%rd757, %rd5, %rd756;
	st.local.v2.u32 	[%rd757], {%r874, %r875};
	mov.b16 	%rs103, 1;
	st.local.u8 	[%rd116], %rs103;
	add.s32 	%r2661, %r2661, 1;
$L__BB0_372:
	setp.lt.s32 	%p245, %r874, 1;
	mul.wide.s32 	%rd759, %r874, 36;
	add.s64 	%rd117, %rd18, %rd759;
	mul.wide.s32 	%rd760, %r875, 4;
	add.s64 	%rd118, %rd117, %rd760;
	add.s64 	%rd119, %rd3, %rd754;
	add.s64 	%rd120, %rd119, %rd755;
	@%p245 bra 	$L__BB0_379;
	add.s32 	%r878, %r874, -1;
	mul.wide.u32 	%rd762, %r878, 36;
	add.s64 	%rd763, %rd18, %rd762;
	add.s64 	%rd765, %rd763, %rd760;
	ld.local.u32 	%r1746, [%rd765];
	setp.ne.s32 	%p246, %r1746, 0;
	@%p246 bra 	$L__BB0_376;
	mul.wide.u32 	%rd772, %r878, 9;
	add.s64 	%rd773, %rd2, %rd772;
	add.s64 	%rd774, %rd773, %rd755;
	ld.local.u8 	%rs106, [%rd774];
	setp.eq.s16 	%p248, %rs106, 0;
	@%p248 bra 	$L__BB0_375;
	bra.uni 	$L__BB0_378;
$L__BB0_375:
	st.local.v2.u32 	[%rd114+-8], {%r878, %r875};
	mov.u32 	%r2666, %r870;
	bra.uni 	$L__BB0_378;
$L__BB0_376:
	mul.wide.u32 	%rd767, %r878, 9;
	add.s64 	%rd768, %rd3, %rd767;
	add.s64 	%rd121, %rd768, %rd755;
	ld.local.u8 	%rs104, [%rd121];
	setp.eq.s16 	%p247, %rs104, 0;
	@%p247 bra 	$L__BB0_378;
	mul.wide.s32 	%rd769, %r2667, 8;
	add.s64 	%rd770, %rd6, %rd769;
	st.local.v2.u32 	[%rd770], {%r878, %r875};
	mov.b16 	%rs105, 1;
	st.local.u8 	[%rd121], %rs105;
	add.s32 	%r2667, %r2667, 1;
$L__BB0_378:
	setp.gt.u32 	%p249, %r874, 7;
	@%p249 bra 	$L__BB0_384;
$L__BB0_379:
	add.s32 	%r884, %r874, 1;
	ld.local.u32 	%r1747, [%rd118+36];
	setp.ne.s32 	%p250, %r1747, 0;
	@%p250 bra 	$L__BB0_382;
	ld.local.u8 	%rs109, [%rd116+9];
	setp.eq.s16 	%p252, %rs109, 0;
	@%p252 bra 	$L__BB0_381;
	bra.uni 	$L__BB0_384;
$L__BB0_381:
	mul.wide.s32 	%rd777, %r2666, 8;
	add.s64 	%rd778, %rd1, %rd777;
	st.local.v2.u32 	[%rd778], {%r884, %r875};
	add.s32 	%r2666, %r2666, 1;
	bra.uni 	$L__BB0_384;
$L__BB0_382:
	ld.local.u8 	%rs107, [%rd120+9];
	setp.eq.s16 	%p251, %rs107, 0;
	@%p251 bra 	$L__BB0_384;
	mul.wide.s32 	%rd775, %r2667, 8;
	add.s64 	%rd776, %rd6, %rd775;
	st.local.v2.u32 	[%rd776], {%r884, %r875};
	mov.b16 	%rs108, 1;
	st.local.u8 	[%rd120+9], %rs108;
	add.s32 	%r2667, %r2667, 1;
$L__BB0_384:
	setp.lt.s32 	%p253, %r875, 1;
	@%p253 bra 	$L__BB0_391;
	add.s32 	%r889, %r875, -1;
	mul.wide.u32 	%rd779, %r889, 4;
	add.s64 	%rd780, %rd117, %rd779;
	ld.local.u32 	%r1748, [%rd780];
	setp.ne.s32 	%p254, %r1748, 0;
	@%p254 bra 	$L__BB0_388;
	cvt.u64.u32 	%rd784, %r889;
	add.s64 	%rd785, %rd115, %rd784;
	ld.local.u8 	%rs112, [%rd785];
	setp.eq.s16 	%p256, %rs112, 0;
	@%p256 bra 	$L__BB0_387;
	bra.uni 	$L__BB0_390;
$L__BB0_387:
	mul.wide.s32 	%rd786, %r2666, 8;
	add.s64 	%rd787, %rd1, %rd786;
	st.local.v2.u32 	[%rd787], {%r874, %r889};
	add.s32 	%r2666, %r2666, 1;
	bra.uni 	$L__BB0_390;
$L__BB0_388:
	cvt.u64.u32 	%rd781, %r889;
	add.s64 	%rd122, %rd119, %rd781;
	ld.local.u8 	%rs110, [%rd122];
	setp.eq.s16 	%p255, %rs110, 0;
	@%p255 bra 	$L__BB0_390;
	mul.wide.s32 	%rd782, %r2667, 8;
	add.s64 	%rd783, %rd6, %rd782;
	st.local.v2.u32 	[%rd783], {%r874, %r889};
	mov.b16 	%rs111, 1;
	st.local.u8 	[%rd122], %rs111;
	add.s32 	%r2667, %r2667, 1;
$L__BB0_390:
	setp.gt.u32 	%p257, %r875, 7;
	@%p257 bra 	$L__BB0_396;
$L__BB0_391:
	add.s32 	%r896, %r875, 1;
	ld.local.u32 	%r1749, [%rd118+4];
	setp.ne.s32 	%p258, %r1749, 0;
	@%p258 bra 	$L__BB0_394;
	ld.local.u8 	%rs115, [%rd116+1];
	setp.eq.s16 	%p260, %rs115, 0;
	@%p260 bra 	$L__BB0_393;
	bra.uni 	$L__BB0_396;
$L__BB0_393:
	mul.wide.s32 	%rd790, %r2666, 8;
	add.s64 	%rd791, %rd1, %rd790;
	st.local.v2.u32 	[%rd791], {%r874, %r896};
	add.s32 	%r2666, %r2666, 1;
	bra.uni 	$L__BB0_396;
$L__BB0_394:
	ld.local.u8 	%rs113, [%rd120+1];
	setp.eq.s16 	%p259, %rs113, 0;
	@%p259 bra 	$L__BB0_396;
	mul.wide.s32 	%rd788, %r2667, 8;
	add.s64 	%rd789, %rd6, %rd788;
	st.local.v2.u32 	[%rd789], {%r874, %r896};
	mov.b16 	%rs114, 1;
	st.local.u8 	[%rd120+1], %rs114;
	add.s32 	%r2667, %r2667, 1;
$L__BB0_396:
	setp.ne.s32 	%p261, %r2666, 0;
	@%p261 bra 	$L__BB0_370;
	ld.local.u32 	%r2674, [%rd5];
	setp.lt.s32 	%p262, %r2674, 0;
	mov.b32 	%r2675, 0;
	@%p262 bra 	$L__BB0_402;
	mov.b64 	%rd1065, 0;
$L__BB0_399:
	cvt.u32.u64 	%r2675, %rd1065;
	setp.gt.u32 	%p263, %r2674, 8;
	@%p263 bra 	$L__BB0_402;
	shl.b64 	%rd793, %rd1065, 3;
	add.s64 	%rd794, %rd5, %rd793;
	ld.local.u32 	%r904, [%rd794+4];
	setp.gt.u32 	%p264, %r904, 8;
	@%p264 bra 	$L__BB0_402;
	mul.wide.u32 	%rd795, %r2674, 9;
	add.s64 	%rd796, %rd4, %rd795;
	cvt.u64.u32 	%rd797, %r904;
	add.s64 	%rd798, %rd796, %rd797;
	mov.b16 	%rs116, 1;
	st.local.u8 	[%rd798], %rs116;
	add.s32 	%r2675, %r2675, 1;
	cvt.u64.u32 	%rd1065, %r2675;
	ld.local.u32 	%r2674, [%rd794+8];
	setp.gt.s32 	%p265, %r2674, -1;
	@%p265 bra 	$L__BB0_399;
$L__BB0_402:
	ld.local.v2.u32 	{%r2676, %r1751}, [%rd6];
	mul.wide.s32 	%rd801, %r2676, 36;
	add.s64 	%rd802, %rd18, %rd801;
	mul.wide.s32 	%rd803, %r1751, 4;
	add.s64 	%rd804, %rd802, %rd803;
	ld.local.u32 	%r909, [%rd804];
	setp.eq.s32 	%p266, %r2676, -1;
	@%p266 bra 	$L__BB0_406;
	mov.b64 	%rd1066, 0;
$L__BB0_404:
	mul.wide.s32 	%rd806, %r2676, 36;
	add.s64 	%rd807, %rd18, %rd806;
	shl.b64 	%rd808, %rd1066, 3;
	add.s64 	%rd126, %rd6, %rd808;
	ld.local.u32 	%r1752, [%rd126+4];
	mul.wide.s32 	%rd809, %r1752, 4;
	add.s64 	%rd810, %rd807, %rd809;
	ld.local.u32 	%r1753, [%rd810];
	setp.ne.s32 	%p267, %r1753, %r909;
	@%p267 bra 	$L__BB0_409;
	add.s64 	%rd1066, %rd1066, 1;
	ld.local.u32 	%r2676, [%rd126+8];
	setp.ne.s32 	%p268, %r2676, -1;
	@%p268 bra 	$L__BB0_404;
$L__BB0_406:
	setp.eq.s32 	%p269, %r909, 1;
	@%p269 bra 	$L__BB0_408;
	add.s32 	%r2614, %r2675, %r2614;
	bra.uni 	$L__BB0_409;
$L__BB0_408:
	add.s32 	%r2594, %r2675, %r2594;
$L__BB0_409:
	mov.b32 	%r1754, -1;
	st.local.v2.u32 	[%rd5], {%r1754, %r1754};
	st.local.v2.u32 	[%rd6], {%r1754, %r1754};
	st.local.v2.u32 	[%rd5+8], {%r1754, %r1754};
	st.local.v2.u32 	[%rd6+8], {%r1754, %r1754};
	st.local.v2.u32 	[%rd5+16], {%r1754, %r1754};
	st.local.v2.u32 	[%rd6+16], {%r1754, %r1754};
	st.local.v2.u32 	[%rd5+24], {%r1754, %r1754};
	st.local.v2.u32 	[%rd6+24], {%r1754, %r1754};
	st.local.v2.u32 	[%rd5+32], {%r1754, %r1754};
	st.local.v2.u32 	[%rd6+32], {%r1754, %r1754};
	st.local.v2.u32 	[%rd5+40], {%r1754, %r1754};
	st.local.v2.u32 	[%rd6+40], {%r1754, %r1754};
	st.local.v2.u32 	[%rd5+48], {%r1754, %r1754};
	st.local.v2.u32 	[%rd6+48], {%r1754, %r1754};
	st.local.v2.u32 	[%rd5+56], {%r1754, %r1754};
	st.local.v2.u32 	[%rd6+56], {%r1754, %r1754};
	st.local.v2.u32 	[%rd5+64], {%r1754, %r1754};
	st.local.v2.u32 	[%rd6+64], {%r1754, %r1754};
	st.local.v2.u32 	[%rd5+72], {%r1754, %r1754};
	st.local.v2.u32 	[%rd6+72], {%r1754, %r1754};
	st.local.v2.u32 	[%rd5+80], {%r1754, %r1754};
	st.local.v2.u32 	[%rd6+80], {%r1754, %r1754};
	st.local.v2.u32 	[%rd5+88], {%r1754, %r1754};
	st.local.v2.u32 	[%rd6+88], {%r1754, %r1754};
	st.local.v2.u32 	[%rd5+96], {%r1754, %r1754};
	st.local.v2.u32 	[%rd6+96], {%r1754, %r1754};
	st.local.v2.u32 	[%rd5+104], {%r1754, %r1754};
	st.local.v2.u32 	[%rd6+104], {%r1754, %r1754};
	st.local.v2.u32 	[%rd5+112], {%r1754, %r1754};
	st.local.v2.u32 	[%rd6+112], {%r1754, %r1754};
	st.local.v2.u32 	[%rd5+120], {%r1754, %r1754};
	st.local.v2.u32 	[%rd6+120], {%r1754, %r1754};
	st.local.v2.u32 	[%rd5+128], {%r1754, %r1754};
	st.local.v2.u32 	[%rd6+128], {%r1754, %r1754};
	st.local.v2.u32 	[%rd5+136], {%r1754, %r1754};
	st.local.v2.u32 	[%rd6+136], {%r1754, %r1754};
	st.local.v2.u32 	[%rd5+144], {%r1754, %r1754};
	st.local.v2.u32 	[%rd6+144], {%r1754, %r1754};
	st.local.v2.u32 	[%rd5+152], {%r1754, %r1754};
	st.local.v2.u32 	[%rd6+152], {%r1754, %r1754};
	st.local.v2.u32 	[%rd5+160], {%r1754, %r1754};
	st.local.v2.u32 	[%rd6+160], {%r1754, %r1754};
	st.local.v2.u32 	[%rd5+168], {%r1754, %r1754};
	st.local.v2.u32 	[%rd6+168], {%r1754, %r1754};
	st.local.v2.u32 	[%rd5+176], {%r1754, %r1754};
	st.local.v2.u32 	[%rd6+176], {%r1754, %r1754};
	st.local.v2.u32 	[%rd5+184], {%r1754, %r1754};
	st.local.v2.u32 	[%rd6+184], {%r1754, %r1754};
	st.local.v2.u32 	[%rd5+192], {%r1754, %r1754};
	st.local.v2.u32 	[%rd6+192], {%r1754, %r1754};
	st.local.v2.u32 	[%rd5+200], {%r1754, %r1754};
	st.local.v2.u32 	[%rd6+200], {%r1754, %r1754};
	st.local.v2.u32 	[%rd5+208], {%r1754, %r1754};
	st.local.v2.u32 	[%rd6+208], {%r1754, %r1754};
	st.local.v2.u32 	[%rd5+216], {%r1754, %r1754};
	st.local.v2.u32 	[%rd6+216], {%r1754, %r1754};
	st.local.v2.u32 	[%rd5+224], {%r1754, %r1754};
	st.local.v2.u32 	[%rd6+224], {%r1754, %r1754};
	st.local.v2.u32 	[%rd5+232], {%r1754, %r1754};
	st.local.v2.u32 	[%rd6+232], {%r1754, %r1754};
	st.local.v2.u32 	[%rd5+240], {%r1754, %r1754};
	st.local.v2.u32 	[%rd6+240], {%r1754, %r1754};
	st.local.v2.u32 	[%rd5+248], {%r1754, %r1754};
	st.local.v2.u32 	[%rd6+248], {%r1754, %r1754};
	st.local.v2.u32 	[%rd5+256], {%r1754, %r1754};
	st.local.v2.u32 	[%rd6+256], {%r1754, %r1754};
	st.local.v2.u32 	[%rd5+264], {%r1754, %r1754};
	st.local.v2.u32 	[%rd6+264], {%r1754, %r1754};
	st.local.v2.u32 	[%rd5+272], {%r1754, %r1754};
	st.local.v2.u32 	[%rd6+272], {%r1754, %r1754};
	st.local.v2.u32 	[%rd5+280], {%r1754, %r1754};
	st.local.v2.u32 	[%rd6+280], {%r1754, %r1754};
	st.local.v2.u32 	[%rd5+288], {%r1754, %r1754};
	st.local.v2.u32 	[%rd6+288], {%r1754, %r1754};
	st.local.v2.u32 	[%rd5+296], {%r1754, %r1754};
	st.local.v2.u32 	[%rd6+296], {%r1754, %r1754};
	st.local.v2.u32 	[%rd5+304], {%r1754, %r1754};
	st.local.v2.u32 	[%rd6+304], {%r1754, %r1754};
	st.local.v2.u32 	[%rd5+312], {%r1754, %r1754};
	st.local.v2.u32 	[%rd6+312], {%r1754, %r1754};
	st.local.v2.u32 	[%rd5+320], {%r1754, %r1754};
	st.local.v2.u32 	[%rd6+320], {%r1754, %r1754};
	st.local.v2.u32 	[%rd5+328], {%r1754, %r1754};
	st.local.v2.u32 	[%rd6+328], {%r1754, %r1754};
	st.local.v2.u32 	[%rd5+336], {%r1754, %r1754};
	st.local.v2.u32 	[%rd6+336], {%r1754, %r1754};
	st.local.v2.u32 	[%rd5+344], {%r1754, %r1754};
	st.local.v2.u32 	[%rd6+344], {%r1754, %r1754};
	st.local.v2.u32 	[%rd5+352], {%r1754, %r1754};
	st.local.v2.u32 	[%rd6+352], {%r1754, %r1754};
	st.local.v2.u32 	[%rd5+360], {%r1754, %r1754};
	st.local.v2.u32 	[%rd6+360], {%r1754, %r1754};
	st.local.v2.u32 	[%rd5+368], {%r1754, %r1754};
	st.local.v2.u32 	[%rd6+368], {%r1754, %r1754};
	st.local.v2.u32 	[%rd5+376], {%r1754, %r1754};
	st.local.v2.u32 	[%rd6+376], {%r1754, %r1754};
	st.local.v2.u32 	[%rd5+384], {%r1754, %r1754};
	st.local.v2.u32 	[%rd6+384], {%r1754, %r1754};
	st.local.v2.u32 	[%rd5+392], {%r1754, %r1754};
	st.local.v2.u32 	[%rd6+392], {%r1754, %r1754};
	st.local.v2.u32 	[%rd5+400], {%r1754, %r1754};
	st.local.v2.u32 	[%rd6+400], {%r1754, %r1754};
	st.local.v2.u32 	[%rd5+408], {%r1754, %r1754};
	st.local.v2.u32 	[%rd6+408], {%r1754, %r1754};
	st.local.v2.u32 	[%rd5+416], {%r1754, %r1754};
	st.local.v2.u32 	[%rd6+416], {%r1754, %r1754};
	st.local.v2.u32 	[%rd5+424], {%r1754, %r1754};
	st.local.v2.u32 	[%rd6+424], {%r1754, %r1754};
	st.local.v2.u32 	[%rd5+432], {%r1754, %r1754};
	st.local.v2.u32 	[%rd6+432], {%r1754, %r1754};
	st.local.v2.u32 	[%rd5+440], {%r1754, %r1754};
	st.local.v2.u32 	[%rd6+440], {%r1754, %r1754};
	st.local.v2.u32 	[%rd5+448], {%r1754, %r1754};
	st.local.v2.u32 	[%rd6+448], {%r1754, %r1754};
	st.local.v2.u32 	[%rd5+456], {%r1754, %r1754};
	st.local.v2.u32 	[%rd6+456], {%r1754, %r1754};
	st.local.v2.u32 	[%rd5+464], {%r1754, %r1754};
	st.local.v2.u32 	[%rd6+464], {%r1754, %r1754};
	st.local.v2.u32 	[%rd5+472], {%r1754, %r1754};
	st.local.v2.u32 	[%rd6+472], {%r1754, %r1754};
	st.local.v2.u32 	[%rd5+480], {%r1754, %r1754};
	st.local.v2.u32 	[%rd6+480], {%r1754, %r1754};
	st.local.v2.u32 	[%rd5+488], {%r1754, %r1754};
	st.local.v2.u32 	[%rd6+488], {%r1754, %r1754};
	st.local.v2.u32 	[%rd5+496], {%r1754, %r1754};
	st.local.v2.u32 	[%rd6+496], {%r1754, %r1754};
	st.local.v2.u32 	[%rd5+504], {%r1754, %r1754};
	st.local.v2.u32 	[%rd6+504], {%r1754, %r1754};
	st.local.v2.u32 	[%rd5+512], {%r1754, %r1754};
	st.local.v2.u32 	[%rd6+512], {%r1754, %r1754};
	st.local.v2.u32 	[%rd5+520], {%r1754, %r1754};
	st.local.v2.u32 	[%rd6+520], {%r1754, %r1754};
	st.local.v2.u32 	[%rd5+528], {%r1754, %r1754};
	st.local.v2.u32 	[%rd6+528], {%r1754, %r1754};
	st.local.v2.u32 	[%rd5+536], {%r1754, %r1754};
	st.local.v2.u32 	[%rd6+536], {%r1754, %r1754};
	st.local.v2.u32 	[%rd5+544], {%r1754, %r1754};
	st.local.v2.u32 	[%rd6+544], {%r1754, %r1754};
	st.local.v2.u32 	[%rd5+552], {%r1754, %r1754};
	st.local.v2.u32 	[%rd6+552], {%r1754, %r1754};
	st.local.v2.u32 	[%rd5+560], {%r1754, %r1754};
	st.local.v2.u32 	[%rd6+560], {%r1754, %r1754};
	st.local.v2.u32 	[%rd5+568], {%r1754, %r1754};
	st.local.v2.u32 	[%rd6+568], {%r1754, %r1754};
	st.local.v2.u32 	[%rd5+576], {%r1754, %r1754};
	st.local.v2.u32 	[%rd6+576], {%r1754, %r1754};
	st.local.v2.u32 	[%rd5+584], {%r1754, %r1754};
	st.local.v2.u32 	[%rd6+584], {%r1754, %r1754};
	st.local.v2.u32 	[%rd5+592], {%r1754, %r1754};
	st.local.v2.u32 	[%rd6+592], {%r1754, %r1754};
	st.local.v2.u32 	[%rd5+600], {%r1754, %r1754};
	st.local.v2.u32 	[%rd6+600], {%r1754, %r1754};
	st.local.v2.u32 	[%rd5+608], {%r1754, %r1754};
	st.local.v2.u32 	[%rd6+608], {%r1754, %r1754};
	st.local.v2.u32 	[%rd5+616], {%r1754, %r1754};
	st.local.v2.u32 	[%rd6+616], {%r1754, %r1754};
	st.local.v2.u32 	[%rd5+624], {%r1754, %r1754};
	st.local.v2.u32 	[%rd6+624], {%r1754, %r1754};
	st.local.v2.u32 	[%rd5+632], {%r1754, %r1754};
	st.local.v2.u32 	[%rd6+632], {%r1754, %r1754};
	st.local.v2.u32 	[%rd5+640], {%r1754, %r1754};
	st.local.v2.u32 	[%rd6+640], {%r1754, %r1754};
	ld.local.u32 	%r1755, [%rd56+20];
	setp.ne.s32 	%p270, %r1755, 0;
	@%p270 bra 	$L__BB0_451;
	ld.local.u8 	%rs117, [%rd57+5];
	setp.ne.s16 	%p271, %rs117, 0;
	@%p271 bra 	$L__BB0_451;
	mov.b32 	%r2688, 0;
	st.local.v2.u32 	[%rd1], {%r2688, %r2688};
	st.local.v2.u32 	[%rd1+8], {%r2688, %r2688};
	st.local.v2.u32 	[%rd1+16], {%r2688, %r2688};
	st.local.v2.u32 	[%rd1+24], {%r2688, %r2688};
	st.local.v2.u32 	[%rd1+32], {%r2688, %r2688};
	st.local.v2.u32 	[%rd1+40], {%r2688, %r2688};
	st.local.v2.u32 	[%rd1+48], {%r2688, %r2688};
	st.local.v2.u32 	[%rd1+56], {%r2688, %r2688};
	st.local.v2.u32 	[%rd1+64], {%r2688, %r2688};
	st.local.v2.u32 	[%rd1+72], {%r2688, %r2688};
	st.local.v2.u32 	[%rd1+80], {%r2688, %r2688};
	st.local.v2.u32 	[%rd1+88], {%r2688, %r2688};
	st.local.v2.u32 	[%rd1+96], {%r2688, %r2688};
	st.local.v2.u32 	[%rd1+104], {%r2688, %r2688};
	st.local.v2.u32 	[%rd1+112], {%r2688, %r2688};
	st.local.v2.u32 	[%rd1+120], {%r2688, %r2688};
	st.local.v2.u32 	[%rd1+128], {%r2688, %r2688};
	st.local.v2.u32 	[%rd1+136], {%r2688, %r2688};
	st.local.v2.u32 	[%rd1+144], {%r2688, %r2688};
	st.local.v2.u32 	[%rd1+152], {%r2688, %r2688};
	st.local.v2.u32 	[%rd1+160], {%r2688, %r2688};
	st.local.v2.u32 	[%rd1+168], {%r2688, %r2688};
	st.local.v2.u32 	[%rd1+176], {%r2688, %r2688};
	st.local.v2.u32 	[%rd1+184], {%r2688, %r2688};
	st.local.v2.u32 	[%rd1+192], {%r2688, %r2688};
	st.local.v2.u32 	[%rd1+200], {%r2688, %r2688};
	st.local.v2.u32 	[%rd1+208], {%r2688, %r2688};
	st.local.v2.u32 	[%rd1+216], {%r2688, %r2688};
	st.local.v2.u32 	[%rd1+224], {%r2688, %r2688};
	st.local.v2.u32 	[%rd1+232], {%r2688, %r2688};
	st.local.v2.u32 	[%rd1+240], {%r2688, %r2688};
	st.local.v2.u32 	[%rd1+248], {%r2688, %r2688};
	st.local.v2.u32 	[%rd1+256], {%r2688, %r2688};
	st.local.v2.u32 	[%rd1+264], {%r2688, %r2688};
	st.local.v2.u32 	[%rd1+272], {%r2688, %r2688};
	st.local.v2.u32 	[%rd1+280], {%r2688, %r2688};
	st.local.v2.u32 	[%rd1+288], {%r2688, %r2688};
	st.local.v2.u32 	[%rd1+296], {%r2688, %r2688};
	st.local.v2.u32 	[%rd1+304], {%r2688, %r2688};
	st.local.v2.u32 	[%rd1+312], {%r2688, %r2688};
	st.local.v2.u32 	[%rd1+320], {%r2688, %r2688};
	st.local.v2.u32 	[%rd1+328], {%r2688, %r2688};
	st.local.v2.u32 	[%rd1+336], {%r2688, %r2688};
	st.local.v2.u32 	[%rd1+344], {%r2688, %r2688};
	st.local.v2.u32 	[%rd1+352], {%r2688, %r2688};
	st.local.v2.u32 	[%rd1+360], {%r2688, %r2688};
	st.local.v2.u32 	[%rd1+368], {%r2688, %r2688};
	st.local.v2.u32 	[%rd1+376], {%r2688, %r2688};
	st.local.v2.u32 	[%rd1+384], {%r2688, %r2688};
	st.local.v2.u32 	[%rd1+392], {%r2688, %r2688};
	st.local.v2.u32 	[%rd1+400], {%r2688, %r2688};
	st.local.v2.u32 	[%rd1+408], {%r2688, %r2688};
	st.local.v2.u32 	[%rd1+416], {%r2688, %r2688};
	st.local.v2.u32 	[%rd1+424], {%r2688, %r2688};
	st.local.v2.u32 	[%rd1+432], {%r2688, %r2688};
	st.local.v2.u32 	[%rd1+440], {%r2688, %r2688};
	st.local.v2.u32 	[%rd1+448], {%r2688, %r2688};
	st.local.v2.u32 	[%rd1+456], {%r2688, %r2688};
	st.local.v2.u32 	[%rd1+464], {%r2688, %r2688};
	st.local.v2.u32 	[%rd1+472], {%r2688, %r2688};
	st.local.v2.u32 	[%rd1+480], {%r2688, %r2688};
	st.local.v2.u32 	[%rd1+488], {%r2688, %r2688};
	st.local.v2.u32 	[%rd1+496], {%r2688, %r2688};
	st.local.v2.u32 	[%rd1+504], {%r2688, %r2688};
	st.local.v2.u32 	[%rd1+512], {%r2688, %r2688};
	st.local.v2.u32 	[%rd1+520], {%r2688, %r2688};
	st.local.v2.u32 	[%rd1+528], {%r2688, %r2688};
	st.local.v2.u32 	[%rd1+536], {%r2688, %r2688};
	st.local.v2.u32 	[%rd1+544], {%r2688, %r2688};
	st.local.v2.u32 	[%rd1+552], {%r2688, %r2688};
	st.local.v2.u32 	[%rd1+560], {%r2688, %r2688};
	st.local.v2.u32 	[%rd1+568], {%r2688, %r2688};
	st.local.v2.u32 	[%rd1+576], {%r2688, %r2688};
	st.local.v2.u32 	[%rd1+584], {%r2688, %r2688};
	st.local.v2.u32 	[%rd1+592], {%r2688, %r2688};
	st.local.v2.u32 	[%rd1+600], {%r2688, %r2688};
	st.local.v2.u32 	[%rd1+608], {%r2688, %r2688};
	st.local.v2.u32 	[%rd1+616], {%r2688, %r2688};
	st.local.v2.u32 	[%rd1+624], {%r2688, %r2688};
	st.local.v2.u32 	[%rd1+632], {%r2688, %r2688};
	st.local.v2.u32 	[%rd1+640], {%r2688, %r2688};
	mov.b32 	%r1758, 5;
	st.local.v2.u32 	[%rd1], {%r2571, %r1758};
	mov.b16 	%rs118, 0;
	st.local.u8 	[%rd2], %rs118;
	st.local.u8 	[%rd2+1], %rs118;
	st.local.u8 	[%rd3], %rs118;
	st.local.u8 	[%rd3+1], %rs118;
	st.local.u8 	[%rd2+9], %rs118;
	st.local.u8 	[%rd2+10], %rs118;
	st.local.u8 	[%rd3+9], %rs118;
	st.local.u8 	[%rd3+10], %rs118;
	st.local.u8 	[%rd2+18], %rs118;
	st.local.u8 	[%rd2+19], %rs118;
	st.local.u8 	[%rd3+18], %rs118;
	st.local.u8 	[%rd3+19], %rs118;
	st.local.u8 	[%rd2+27], %rs118;
	st.local.u8 	[%rd2+28], %rs118;
	st.local.u8 	[%rd3+27], %rs118;
	st.local.u8 	[%rd3+28], %rs118;
	st.local.u8 	[%rd2+36], %rs118;
	st.local.u8 	[%rd2+37], %rs118;
	st.local.u8 	[%rd3+36], %rs118;
	st.local.u8 	[%rd3+37], %rs118;
	st.local.u8 	[%rd2+45], %rs118;
	st.local.u8 	[%rd2+46], %rs118;
	st.local.u8 	[%rd3+45], %rs118;
	st.local.u8 	[%rd3+46], %rs118;
	st.local.u8 	[%rd2+54], %rs118;
	st.local.u8 	[%rd2+55], %rs118;
	st.local.u8 	[%rd3+54], %rs118;
	st.local.u8 	[%rd3+55], %rs118;
	st.local.u8 	[%rd2+63], %rs118;
	st.local.u8 	[%rd2+64], %rs118;
	st.local.u8 	[%rd3+63], %rs118;
	st.local.u8 	[%rd3+64], %rs118;
	st.local.u8 	[%rd2+72], %rs118;
	st.local.u8 	[%rd2+73], %rs118;
	st.local.u8 	[%rd3+72], %rs118;
	st.local.u8 	[%rd3+73], %rs118;
	st.local.u8 	[%rd2+81], %rs118;
	st.local.u8 	[%rd2+82], %rs118;
	st.local.u8 	[%rd3+81], %rs118;
	st.local.u8 	[%rd3+82], %rs118;
	st.local.u8 	[%rd2+90], %rs118;
	st.local.u8 	[%rd2+91], %rs118;
	st.local.u8 	[%rd3+90], %rs118;
	st.local.u8 	[%rd3+91], %rs118;
	st.local.u8 	[%rd2+99], %rs118;
	st.local.u8 	[%rd2+100], %rs118;
	st.local.u8 	[%rd3+99], %rs118;
	st.local.u8 	[%rd3+100], %rs118;
	st.local.u8 	[%rd2+108], %rs118;
	st.local.u8 	[%rd2+109], %rs118;
	st.local.u8 	[%rd3+108], %rs118;
	st.local.u8 	[%rd3+109], %rs118;
	st.local.u8 	[%rd2+117], %rs118;
	st.local.u8 	[%rd2+118], %rs118;
	st.local.u8 	[%rd3+117], %rs118;
	st.local.u8 	[%rd3+118], %rs118;
	st.local.u8 	[%rd2+126], %rs118;
	st.local.u8 	[%rd2+127], %rs118;
	st.local.u8 	[%rd3+126], %rs118;
	st.local.u8 	[%rd3+127], %rs118;
	st.local.u8 	[%rd2+135], %rs118;
	st.local.u8 	[%rd2+136], %rs118;
	st.local.u8 	[%rd3+135], %rs118;
	st.local.u8 	[%rd3+136], %rs118;
	st.local.u8 	[%rd2+144], %rs118;
	st.local.u8 	[%rd2+145], %rs118;
	st.local.u8 	[%rd3+144], %rs118;
	st.local.u8 	[%rd3+145], %rs118;
	st.local.u8 	[%rd2+153], %rs118;
	st.local.u8 	[%rd2+154], %rs118;
	st.local.u8 	[%rd3+153], %rs118;
	st.local.u8 	[%rd3+154], %rs118;
	st.local.u8 	[%rd2+162], %rs118;
	st.local.u8 	[%rd2+163], %rs118;
	st.local.u8 	[%rd3+162], %rs118;
	st.local.u8 	[%rd3+163], %rs118;
	st.local.u8 	[%rd2+171], %rs118;
	st.local.u8 	[%rd2+172], %rs118;
	st.local.u8 	[%rd3+171], %rs118;
	st.local.u8 	[%rd3+172], %rs118;
	st.local.u8 	[%rd2+180], %rs118;
	st.local.u8 	[%rd2+181], %rs118;
	st.local.u8 	[%rd3+180], %rs118;
	st.local.u8 	[%rd3+181], %rs118;
	st.local.u8 	[%rd2+189], %rs118;
	st.local.u8 	[%rd2+190], %rs118;
	st.local.u8 	[%rd3+189], %rs118;
	st.local.u8 	[%rd3+190], %rs118;
	st.local.u8 	[%rd2+198], %rs118;
	st.local.u8 	[%rd2+199], %rs118;
	st.local.u8 	[%rd3+198], %rs118;
	st.local.u8 	[%rd3+199], %rs118;
	st.local.u8 	[%rd2+207], %rs118;
	st.local.u8 	[%rd2+208], %rs118;
	st.local.u8 	[%rd3+207], %rs118;
	st.local.u8 	[%rd3+208], %rs118;
	st.local.u8 	[%rd2+216], %rs118;
	st.local.u8 	[%rd2+217], %rs118;
	st.local.u8 	[%rd3+216], %rs118;
	st.local.u8 	[%rd3+217], %rs118;
	st.local.u8 	[%rd2+225], %rs118;
	st.local.u8 	[%rd2+226], %rs118;
	st.local.u8 	[%rd3+225], %rs118;
	st.local.u8 	[%rd3+226], %rs118;
	st.local.u8 	[%rd2+234], %rs118;
	st.local.u8 	[%rd2+235], %rs118;
	st.local.u8 	[%rd3+234], %rs118;
	st.local.u8 	[%rd3+235], %rs118;
	st.local.u8 	[%rd2+243], %rs118;
	st.local.u8 	[%rd2+244], %rs118;
	st.local.u8 	[%rd3+243], %rs118;
	st.local.u8 	[%rd3+244], %rs118;
	st.local.u8 	[%rd2+252], %rs118;
	st.local.u8 	[%rd2+253], %rs118;
	st.local.u8 	[%rd3+252], %rs118;
	st.local.u8 	[%rd3+253], %rs118;
	st.local.u8 	[%rd2+261], %rs118;
	st.local.u8 	[%rd2+262], %rs118;
	st.local.u8 	[%rd3+261], %rs118;
	st.local.u8 	[%rd3+262], %rs118;
	st.local.u8 	[%rd2+270], %rs118;
	st.local.u8 	[%rd2+271], %rs118;
	st.local.u8 	[%rd3+270], %rs118;
	st.local.u8 	[%rd3+271], %rs118;
	st.local.u8 	[%rd2+279], %rs118;
	st.local.u8 	[%rd2+280], %rs118;
	st.local.u8 	[%rd3+279], %rs118;
	st.local.u8 	[%rd3+280], %rs118;
	st.local.u8 	[%rd2+288], %rs118;
	st.local.u8 	[%rd2+289], %rs118;
	st.local.u8 	[%rd3+288], %rs118;
	st.local.u8 	[%rd3+289], %rs118;
	st.local.u8 	[%rd2+297], %rs118;
	st.local.u8 	[%rd2+298], %rs118;
	st.local.u8 	[%rd3+297], %rs118;
	st.local.u8 	[%rd3+298], %rs118;
	st.local.u8 	[%rd2+306], %rs118;
	st.local.u8 	[%rd2+307], %rs118;
	st.local.u8 	[%rd3+306], %rs118;
	st.local.u8 	[%rd3+307], %rs118;
	st.local.u8 	[%rd2+315], %rs118;
	st.local.u8 	[%rd2+316], %rs118;
	st.local.u8 	[%rd3+315], %rs118;
	st.local.u8 	[%rd3+316], %rs118;
	st.local.u8 	[%rd2+324], %rs118;
	st.local.u8 	[%rd2+325], %rs118;
	st.local.u8 	[%rd3+324], %rs118;
	st.local.u8 	[%rd3+325], %rs118;
	st.local.u8 	[%rd2+333], %rs118;
	st.local.u8 	[%rd2+334], %rs118;
	st.local.u8 	[%rd3+333], %rs118;
	st.local.u8 	[%rd3+334], %rs118;
	st.local.u8 	[%rd2+342], %rs118;
	st.local.u8 	[%rd2+343], %rs118;
	st.local.u8 	[%rd3+342], %rs118;
	st.local.u8 	[%rd3+343], %rs118;
	st.local.u8 	[%rd2+351], %rs118;
	st.local.u8 	[%rd2+352], %rs118;
	st.local.u8 	[%rd3+351], %rs118;
	st.local.u8 	[%rd3+352], %rs118;
	st.local.u8 	[%rd2+360], %rs118;
	st.local.u8 	[%rd2+361], %rs118;
	st.local.u8 	[%rd3+360], %rs118;
	st.local.u8 	[%rd3+361], %rs118;
	st.local.u8 	[%rd2+369], %rs118;
	st.local.u8 	[%rd2+370], %rs118;
	st.local.u8 	[%rd3+369], %rs118;
	st.local.u8 	[%rd3+370], %rs118;
	st.local.u8 	[%rd2+378], %rs118;
	st.local.u8 	[%rd2+379], %rs118;
	st.local.u8 	[%rd3+378], %rs118;
	st.local.u8 	[%rd3+379], %rs118;
	st.local.u8 	[%rd2+387], %rs118;
	st.local.u8 	[%rd2+388], %rs118;
	st.local.u8 	[%rd3+387], %rs118;
	st.local.u8 	[%rd3+388], %rs118;
	st.local.u8 	[%rd2+396], %rs118;
	st.local.u8 	[%rd2+397], %rs118;
	st.local.u8 	[%rd3+396], %rs118;
	st.local.u8 	[%rd3+397], %rs118;
	st.local.u8 	[%rd2+405], %rs118;
	st.local.u8 	[%rd2+406], %rs118;
	st.local.u8 	[%rd3+405], %rs118;
	st.local.u8 	[%rd3+406], %rs118;
	st.local.u8 	[%rd2+414], %rs118;
	st.local.u8 	[%rd2+415], %rs118;
	st.local.u8 	[%rd3+414], %rs118;
	st.local.u8 	[%rd3+415], %rs118;
	st.local.u8 	[%rd2+423], %rs118;
	st.local.u8 	[%rd2+424], %rs118;
	st.local.u8 	[%rd3+423], %rs118;
	st.local.u8 	[%rd3+424], %rs118;
	st.local.u8 	[%rd2+432], %rs118;
	st.local.u8 	[%rd2+433], %rs118;
	st.local.u8 	[%rd3+432], %rs118;
	st.local.u8 	[%rd3+433], %rs118;
	st.local.u8 	[%rd2+441], %rs118;
	st.local.u8 	[%rd2+442], %rs118;
	st.local.u8 	[%rd3+441], %rs118;
	st.local.u8 	[%rd3+442], %rs118;
	st.local.u8 	[%rd2+450], %rs118;
	st.local.u8 	[%rd2+451], %rs118;
	st.local.u8 	[%rd3+450], %rs118;
	st.local.u8 	[%rd3+451], %rs118;
	st.local.u8 	[%rd2+459], %rs118;
	st.local.u8 	[%rd2+460], %rs118;
	st.local.u8 	[%rd3+459], %rs118;
	st.local.u8 	[%rd3+460], %rs118;
	st.local.u8 	[%rd2+468], %rs118;
	st.local.u8 	[%rd2+469], %rs118;
	st.local.u8 	[%rd3+468], %rs118;
	st.local.u8 	[%rd3+469], %rs118;
	st.local.u8 	[%rd2+477], %rs118;
	st.local.u8 	[%rd2+478], %rs118;
	st.local.u8 	[%rd3+477], %rs118;
	st.local.u8 	[%rd3+478], %rs118;
	st.local.u8 	[%rd2+486], %rs118;
	st.local.u8 	[%rd2+487], %rs118;
	st.local.u8 	[%rd3+486], %rs118;
	st.local.u8 	[%rd3+487], %rs118;
	st.local.u8 	[%rd2+495], %rs118;
	st.local.u8 	[%rd2+496], %rs118;
	st.local.u8 	[%rd3+495], %rs118;
	st.local.u8 	[%rd3+496], %rs118;
	st.local.u8 	[%rd2+504], %rs118;
	st.local.u8 	[%rd2+505], %rs118;
	st.local.u8 	[%rd3+504], %rs118;
	st.local.u8 	[%rd3+505], %rs118;
	st.local.u8 	[%rd2+513], %rs118;
	st.local.u8 	[%rd2+514], %rs118;
	st.local.u8 	[%rd3+513], %rs118;
	st.local.u8 	[%rd3+514], %rs118;
	st.local.u8 	[%rd2+522], %rs118;
	st.local.u8 	[%rd2+523], %rs118;
	st.local.u8 	[%rd3+522], %rs118;
	st.local.u8 	[%rd3+523], %rs118;
	st.local.u8 	[%rd2+531], %rs118;
	st.local.u8 	[%rd2+532], %rs118;
	st.local.u8 	[%rd3+531], %rs118;
	st.local.u8 	[%rd3+532], %rs118;
	st.local.u8 	[%rd2+540], %rs118;
	st.local.u8 	[%rd2+541], %rs118;
	st.local.u8 	[%rd3+540], %rs118;
	st.local.u8 	[%rd3+541], %rs118;
	st.local.u8 	[%rd2+549], %rs118;
	st.local.u8 	[%rd2+550], %rs118;
	st.local.u8 	[%rd3+549], %rs118;
	st.local.u8 	[%rd3+550], %rs118;
	st.local.u8 	[%rd2+558], %rs118;
	st.local.u8 	[%rd2+559], %rs118;
	st.local.u8 	[%rd3+558], %rs118;
	st.local.u8 	[%rd3+559], %rs118;
	st.local.u8 	[%rd2+567], %rs118;
	st.local.u8 	[%rd2+568], %rs118;
	st.local.u8 	[%rd3+567], %rs118;
	st.local.u8 	[%rd3+568], %rs118;
	st.local.u8 	[%rd2+576], %rs118;
	st.local.u8 	[%rd2+577], %rs118;
	st.local.u8 	[%rd3+576], %rs118;
	st.local.u8 	[%rd3+577], %rs118;
	st.local.u8 	[%rd2+585], %rs118;
	st.local.u8 	[%rd2+586], %rs118;
	st.local.u8 	[%rd3+585], %rs118;
	st.local.u8 	[%rd3+586], %rs118;
	st.local.u8 	[%rd2+594], %rs118;
	st.local.u8 	[%rd2+595], %rs118;
	st.local.u8 	[%rd3+594], %rs118;
	st.local.u8 	[%rd3+595], %rs118;
	st.local.u8 	[%rd2+603], %rs118;
	st.local.u8 	[%rd2+604], %rs118;
	st.local.u8 	[%rd3+603], %rs118;
	st.local.u8 	[%rd3+604], %rs118;
	st.local.u8 	[%rd2+612], %rs118;
	st.local.u8 	[%rd2+613], %rs118;
	st.local.u8 	[%rd3+612], %rs118;
	st.local.u8 	[%rd3+613], %rs118;
	st.local.u8 	[%rd2+621], %rs118;
	st.local.u8 	[%rd2+622], %rs118;
	st.local.u8 	[%rd3+621], %rs118;
	st.local.u8 	[%rd3+622], %rs118;
	st.local.u8 	[%rd2+630], %rs118;
	st.local.u8 	[%rd2+631], %rs118;
	st.local.u8 	[%rd3+630], %rs118;
	st.local.u8 	[%rd3+631], %rs118;
	st.local.u8 	[%rd2+639], %rs118;
	st.local.u8 	[%rd2+640], %rs118;
	st.local.u8 	[%rd3+639], %rs118;
	st.local.u8 	[%rd3+640], %rs118;
	st.local.u8 	[%rd2+648], %rs118;
	st.local.u8 	[%rd2+649], %rs118;
	st.local.u8 	[%rd3+648], %rs118;
	st.local.u8 	[%rd3+649], %rs118;
	st.local.u8 	[%rd2+657], %rs118;
	st.local.u8 	[%rd2+658], %rs118;
	st.local.u8 	[%rd3+657], %rs118;
	st.local.u8 	[%rd3+658], %rs118;
	st.local.u8 	[%rd2+666], %rs118;
	st.local.u8 	[%rd2+667], %rs118;
	st.local.u8 	[%rd3+666], %rs118;
	st.local.u8 	[%rd3+667], %rs118;
	st.local.u8 	[%rd2+675], %rs118;
	st.local.u8 	[%rd2+676], %rs118;
	st.local.u8 	[%rd3+675], %rs118;
	st.local.u8 	[%rd3+676], %rs118;
	st.local.u8 	[%rd2+684], %rs118;
	st.local.u8 	[%rd2+685], %rs118;
	st.local.u8 	[%rd3+684], %rs118;
	st.local.u8 	[%rd3+685], %rs118;
	st.local.u8 	[%rd2+693], %rs118;
	st.local.u8 	[%rd2+694], %rs118;
	st.local.u8 	[%rd3+693], %rs118;
	st.local.u8 	[%rd3+694], %rs118;
	st.local.u8 	[%rd2+702], %rs118;
	st.local.u8 	[%rd2+703], %rs118;
	st.local.u8 	[%rd3+702], %rs118;
	st.local.u8 	[%rd3+703], %rs118;
	st.local.u8 	[%rd2+711], %rs118;
	st.local.u8 	[%rd2+712], %rs118;
	st.local.u8 	[%rd3+711], %rs118;
	st.local.u8 	[%rd3+712], %rs118;
	st.local.u8 	[%rd2+720], %rs118;
	st.local.u8 	[%rd2+721], %rs118;
	st.local.u8 	[%rd3+720], %rs118;
	st.local.u8 	[%rd3+721], %rs118;
	mov.b32 	%r2687, 1;
	mov.u32 	%r2682, %r2688;
$L__BB0_412:
	mov.u32 	%r918, %r2687;
	add.s32 	%r2687, %r918, -1;
	mul.wide.s32 	%rd811, %r918, 8;
	add.s64 	%rd128, %rd1, %rd811;
	ld.local.v2.u32 	{%r922, %r923}, [%rd128+-8];
	mul.wide.s32 	%rd812, %r922, 9;
	add.s64 	%rd129, %rd2, %rd812;
	cvt.s64.s32 	%rd813, %r923;
	add.s64 	%rd130, %rd129, %rd813;
	ld.local.u8 	%rs119, [%rd130];
	setp.ne.s16 	%p272, %rs119, 0;
	@%p272 bra 	$L__BB0_414;
	mul.wide.s32 	%rd814, %r2682, 8;
	add.s64 	%rd815, %rd5, %rd814;
	st.local.v2.u32 	[%rd815], {%r922, %r923};
	mov.b16 	%rs120, 1;
	st.local.u8 	[%rd130], %rs120;
	add.s32 	%r2682, %r2682, 1;
$L__BB0_414:
	setp.lt.s32 	%p273, %r922, 1;
	mul.wide.s32 	%rd817, %r922, 36;
	add.s64 	%rd131, %rd18, %rd817;
	mul.wide.s32 	%rd818, %r923, 4;
	add.s64 	%rd132, %rd131, %rd818;
	add.s64 	%rd133, %rd3, %rd812;
	add.s64 	%rd134, %rd133, %rd813;
	@%p273 bra 	$L__BB0_421;
	add.s32 	%r926, %r922, -1;
	mul.wide.u32 	%rd820, %r926, 36;
	add.s64 	%rd821, %rd18, %rd820;
	add.s64 	%rd823, %rd821, %rd818;
	ld.local.u32 	%r1759, [%rd823];
	setp.ne.s32 	%p274, %r1759, 0;
	@%p274 bra 	$L__BB0_418;
	mul.wide.u32 	%rd830, %r926, 9;
	add.s64 	%rd831, %rd2, %rd830;
	add.s64 	%rd832, %rd831, %rd813;
	ld.local.u8 	%rs123, [%rd832];
	setp.eq.s16 	%p276, %rs123, 0;
	@%p276 bra 	$L__BB0_417;
	bra.uni 	$L__BB0_420;
$L__BB0_417:
	st.local.v2.u32 	[%rd128+-8], {%r926, %r923};
	mov.u32 	%r2687, %r918;
	bra.uni 	$L__BB0_420;
$L__BB0_418:
	mul.wide.u32 	%rd825, %r926, 9;
	add.s64 	%rd826, %rd3, %rd825;
	add.s64 	%rd135, %rd826, %rd813;
	ld.local.u8 	%rs121, [%rd135];
	setp.eq.s16 	%p275, %rs121, 0;
	@%p275 bra 	$L__BB0_420;
	mul.wide.s32 	%rd827, %r2688, 8;
	add.s64 	%rd828, %rd6, %rd827;
	st.local.v2.u32 	[%rd828], {%r926, %r923};
	mov.b16 	%rs122, 1;
	st.local.u8 	[%rd135], %rs122;
	add.s32 	%r2688, %r2688, 1;
$L__BB0_420:
	setp.gt.u32 	%p277, %r922, 7;
	@%p277 bra 	$L__BB0_426;
$L__BB0_421:
	add.s32 	%r932, %r922, 1;
	ld.local.u32 	%r1760, [%rd132+36];
	setp.ne.s32 	%p278, %r1760, 0;
	@%p278 bra 	$L__BB0_424;
	ld.local.u8 	%rs126, [%rd130+9];
	setp.eq.s16 	%p280, %rs126, 0;
	@%p280 bra 	$L__BB0_423;
	bra.uni 	$L__BB0_426;
$L__BB0_423:
	mul.wide.s32 	%rd835, %r2687, 8;
	add.s64 	%rd836, %rd1, %rd835;
	st.local.v2.u32 	[%rd836], {%r932, %r923};
	add.s32 	%r2687, %r2687, 1;
	bra.uni 	$L__BB0_426;
$L__BB0_424:
	ld.local.u8 	%rs124, [%rd134+9];
	setp.eq.s16 	%p279, %rs124, 0;
	@%p279 bra 	$L__BB0_426;
	mul.wide.s32 	%rd833, %r2688, 8;
	add.s64 	%rd834, %rd6, %rd833;
	st.local.v2.u32 	[%rd834], {%r932, %r923};
	mov.b16 	%rs125, 1;
	st.local.u8 	[%rd134+9], %rs125;
	add.s32 	%r2688, %r2688, 1;
$L__BB0_426:
	setp.lt.s32 	%p281, %r923, 1;
	@%p281 bra 	$L__BB0_433;
	add.s32 	%r937, %r923, -1;
	mul.wide.u32 	%rd837, %r937, 4;
	add.s64 	%rd838, %rd131, %rd837;
	ld.local.u32 	%r1761, [%rd838];
	setp.ne.s32 	%p282, %r1761, 0;
	@%p282 bra 	$L__BB0_430;
	cvt.u64.u32 	%rd842, %r937;
	add.s64 	%rd843, %rd129, %rd842;
	ld.local.u8 	%rs129, [%rd843];
	setp.eq.s16 	%p284, %rs129, 0;
	@%p284 bra 	$L__BB0_429;
	bra.uni 	$L__BB0_432;
$L__BB0_429:
	mul.wide.s32 	%rd844, %r2687, 8;
	add.s64 	%rd845, %rd1, %rd844;
	st.local.v2.u32 	[%rd845], {%r922, %r937};
	add.s32 	%r2687, %r2687, 1;
	bra.uni 	$L__BB0_432;
$L__BB0_430:
	cvt.u64.u32 	%rd839, %r937;
	add.s64 	%rd136, %rd133, %rd839;
	ld.local.u8 	%rs127, [%rd136];
	setp.eq.s16 	%p283, %rs127, 0;
	@%p283 bra 	$L__BB0_432;
	mul.wide.s32 	%rd840, %r2688, 8;
	add.s64 	%rd841, %rd6, %rd840;
	st.local.v2.u32 	[%rd841], {%r922, %r937};
	mov.b16 	%rs128, 1;
	st.local.u8 	[%rd136], %rs128;
	add.s32 	%r2688, %r2688, 1;
$L__BB0_432:
	setp.gt.u32 	%p285, %r923, 7;
	@%p285 bra 	$L__BB0_438;
$L__BB0_433:
	add.s32 	%r944, %r923, 1;
	ld.local.u32 	%r1762, [%rd132+4];
	setp.ne.s32 	%p286, %r1762, 0;
	@%p286 bra 	$L__BB0_436;
	ld.local.u8 	%rs132, [%rd130+1];
	setp.eq.s16 	%p288, %rs132, 0;
	@%p288 bra 	$L__BB0_435;
	bra.uni 	$L__BB0_438;
$L__BB0_435:
	mul.wide.s32 	%rd848, %r2687, 8;
	add.s64 	%rd849, %rd1, %rd848;
	st.local.v2.u32 	[%rd849], {%r922, %r944};
	add.s32 	%r2687, %r2687, 1;
	bra.uni 	$L__BB0_438;
$L__BB0_436:
	ld.local.u8 	%rs130, [%rd134+1];
	setp.eq.s16 	%p287, %rs130, 0;
	@%p287 bra 	$L__BB0_438;
	mul.wide.s32 	%rd846, %r2688, 8;
	add.s64 	%rd847, %rd6, %rd846;
	st.local.v2.u32 	[%rd847], {%r922, %r944};
	mov.b16 	%rs131, 1;
	st.local.u8 	[%rd134+1], %rs131;
	add.s32 	%r2688, %r2688, 1;
$L__BB0_438:
	setp.ne.s32 	%p289, %r2687, 0;
	@%p289 bra 	$L__BB0_412;
	ld.local.u32 	%r2695, [%rd5];
	setp.lt.s32 	%p290, %r2695, 0;
	mov.b32 	%r2696, 0;
	@%p290 bra 	$L__BB0_444;
	mov.b64 	%rd1067, 0;
$L__BB0_441:
	cvt.u32.u64 	%r2696, %rd1067;
	setp.gt.u32 	%p291, %r2695, 8;
	@%p291 bra 	$L__BB0_444;
	shl.b64 	%rd851, %rd1067, 3;
	add.s64 	%rd852, %rd5, %rd851;
	ld.local.u32 	%r952, [%rd852+4];
	setp.gt.u32 	%p292, %r952, 8;
	@%p292 bra 	$L__BB0_444;
	mul.wide.u32 	%rd853, %r2695, 9;
	add.s64 	%rd854, %rd4, %rd853;
	cvt.u64.u32 	%rd855, %r952;
	add.s64 	%rd856, %rd854, %rd855;
	mov.b16 	%rs133, 1;
	st.local.u8 	[%rd856], %rs133;
	add.s32 	%r2696, %r2696, 1;
	cvt.u64.u32 	%rd1067, %r2696;
	ld.local.u32 	%r2695, [%rd852+8];
	setp.gt.s32 	%p293, %r2695, -1;
	@%p293 bra 	$L__BB0_441;
$L__BB0_444:
	ld.local.v2.u32 	{%r2697, %r1764}, [%rd6];
	mul.wide.s32 	%rd859, %r2697, 36;
	add.s64 	%rd860, %rd18, %rd859;
	mul.wide.s32 	%rd861, %r1764, 4;
	add.s64 	%rd862, %rd860, %rd861;
	ld.local.u32 	%r957, [%rd862];
	setp.eq.s32 	%p294, %r2697, -1;
	@%p294 bra 	$L__BB0_448;
	mov.b64 	%rd1068, 0;
$L__BB0_446:
	mul.wide.s32 	%rd864, %r2697, 36;
	add.s64 	%rd865, %rd18, %rd864;
	shl.b64 	%rd866, %rd1068, 3;
	add.s64 	%rd140, %rd6, %rd866;
	ld.local.u32 	%r1765, [%rd140+4];
	mul.wide.s32 	%rd867, %r1765, 4;
	add.s64 	%rd868, %rd865, %rd867;
	ld.local.u32 	%r1766, [%rd868];
	setp.ne.s32 	%p295, %r1766, %r957;
	@%p295 bra 	$L__BB0_451;
	add.s64 	%rd1068, %rd1068, 1;
	ld.local.u32 	%r2697, [%rd140+8];
	setp.ne.s32 	%p296, %r2697, -1;
	@%p296 bra 	$L__BB0_446;
$L__BB0_448:
	setp.eq.s32 	%p297, %r957, 1;
	@%p297 bra 	$L__BB0_450;
	add.s32 	%r2614, %r2696, %r2614;
	bra.uni 	$L__BB0_451;
$L__BB0_450:
	add.s32 	%r2594, %r2696, %r2594;
$L__BB0_451:
	mov.b32 	%r1767, -1;
	st.local.v2.u32 	[%rd5], {%r1767, %r1767};
	st.local.v2.u32 	[%rd6], {%r1767, %r1767};
	st.local.v2.u32 	[%rd5+8], {%r1767, %r1767};
	st.local.v2.u32 	[%rd6+8], {%r1767, %r1767};
	st.local.v2.u32 	[%rd5+16], {%r1767, %r1767};
	st.local.v2.u32 	[%rd6+16], {%r1767, %r1767};
	st.local.v2.u32 	[%rd5+24], {%r1767, %r1767};
	st.local.v2.u32 	[%rd6+24], {%r1767, %r1767};
	st.local.v2.u32 	[%rd5+32], {%r1767, %r1767};
	st.local.v2.u32 	[%rd6+32], {%r1767, %r1767};
	st.local.v2.u32 	[%rd5+40], {%r1767, %r1767};
	st.local.v2.u32 	[%rd6+40], {%r1767, %r1767};
	st.local.v2.u32 	[%rd5+48], {%r1767, %r1767};
	st.local.v2.u32 	[%rd6+48], {%r1767, %r1767};
	st.local.v2.u32 	[%rd5+56], {%r1767, %r1767};
	st.local.v2.u32 	[%rd6+56], {%r1767, %r1767};
	st.local.v2.u32 	[%rd5+64], {%r1767, %r1767};
	st.local.v2.u32 	[%rd6+64], {%r1767, %r1767};
	st.local.v2.u32 	[%rd5+72], {%r1767, %r1767};
	st.local.v2.u32 	[%rd6+72], {%r1767, %r1767};
	st.local.v2.u32 	[%rd5+80], {%r1767, %r1767};
	st.local.v2.u32 	[%rd6+80], {%r1767, %r1767};
	st.local.v2.u32 	[%rd5+88], {%r1767, %r1767};
	st.local.v2.u32 	[%rd6+88], {%r1767, %r1767};
	st.local.v2.u32 	[%rd5+96], {%r1767, %r1767};
	st.local.v2.u32 	[%rd6+96], {%r1767, %r1767};
	st.local.v2.u32 	[%rd5+104], {%r1767, %r1767};
	st.local.v2.u32 	[%rd6+104], {%r1767, %r1767};
	st.local.v2.u32 	[%rd5+112], {%r1767, %r1767};
	st.local.v2.u32 	[%rd6+112], {%r1767, %r1767};
	st.local.v2.u32 	[%rd5+120], {%r1767, %r1767};
	st.local.v2.u32 	[%rd6+120], {%r1767, %r1767};
	st.local.v2.u32 	[%rd5+128], {%r1767, %r1767};
	st.local.v2.u32 	[%rd6+128], {%r1767, %r1767};
	st.local.v2.u32 	[%rd5+136], {%r1767, %r1767};
	st.local.v2.u32 	[%rd6+136], {%r1767, %r1767};
	st.local.v2.u32 	[%rd5+144], {%r1767, %r1767};
	st.local.v2.u32 	[%rd6+144], {%r1767, %r1767};
	st.local.v2.u32 	[%rd5+152], {%r1767, %r1767};
	st.local.v2.u32 	[%rd6+152], {%r1767, %r1767};
	st.local.v2.u32 	[%rd5+160], {%r1767, %r1767};
	st.local.v2.u32 	[%rd6+160], {%r1767, %r1767};
	st.local.v2.u32 	[%rd5+168], {%r1767, %r1767};
	st.local.v2.u32 	[%rd6+168], {%r1767, %r1767};
	st.local.v2.u32 	[%rd5+176], {%r1767, %r1767};
	st.local.v2.u32 	[%rd6+176], {%r1767, %r1767};
	st.local.v2.u32 	[%rd5+184], {%r1767, %r1767};
	st.local.v2.u32 	[%rd6+184], {%r1767, %r1767};
	st.local.v2.u32 	[%rd5+192], {%r1767, %r1767};
	st.local.v2.u32 	[%rd6+192], {%r1767, %r1767};
	st.local.v2.u32 	[%rd5+200], {%r1767, %r1767};
	st.local.v2.u32 	[%rd6+200], {%r1767, %r1767};
	st.local.v2.u32 	[%rd5+208], {%r1767, %r1767};
	st.local.v2.u32 	[%rd6+208], {%r1767, %r1767};
	st.local.v2.u32 	[%rd5+216], {%r1767, %r1767};
	st.local.v2.u32 	[%rd6+216], {%r1767, %r1767};
	st.local.v2.u32 	[%rd5+224], {%r1767, %r1767};
	st.local.v2.u32 	[%rd6+224], {%r1767, %r1767};
	st.local.v2.u32 	[%rd5+232], {%r1767, %r1767};
	st.local.v2.u32 	[%rd6+232], {%r1767, %r1767};
	st.local.v2.u32 	[%rd5+240], {%r1767, %r1767};
	st.local.v2.u32 	[%rd6+240], {%r1767, %r1767};
	st.local.v2.u32 	[%rd5+248], {%r1767, %r1767};
	st.local.v2.u32 	[%rd6+248], {%r1767, %r1767};
	st.local.v2.u32 	[%rd5+256], {%r1767, %r1767};
	st.local.v2.u32 	[%rd6+256], {%r1767, %r1767};
	st.local.v2.u32 	[%rd5+264], {%r1767, %r1767};
	st.local.v2.u32 	[%rd6+264], {%r1767, %r1767};
	st.local.v2.u32 	[%rd5+272], {%r1767, %r1767};
	st.local.v2.u32 	[%rd6+272], {%r1767, %r1767};
	st.local.v2.u32 	[%rd5+280], {%r1767, %r1767};
	st.local.v2.u32 	[%rd6+280], {%r1767, %r1767};
	st.local.v2.u32 	[%rd5+288], {%r1767, %r1767};
	st.local.v2.u32 	[%rd6+288], {%r1767, %r1767};
	st.local.v2.u32 	[%rd5+296], {%r1767, %r1767};
	st.local.v2.u32 	[%rd6+296], {%r1767, %r1767};
	st.local.v2.u32 	[%rd5+304], {%r1767, %r1767};
	st.local.v2.u32 	[%rd6+304], {%r1767, %r1767};
	st.local.v2.u32 	[%rd5+312], {%r1767, %r1767};
	st.local.v2.u32 	[%rd6+312], {%r1767, %r1767};
	st.local.v2.u32 	[%rd5+320], {%r1767, %r1767};
	st.local.v2.u32 	[%rd6+320], {%r1767, %r1767};
	st.local.v2.u32 	[%rd5+328], {%r1767, %r1767};
	st.local.v2.u32 	[%rd6+328], {%r1767, %r1767};
	st.local.v2.u32 	[%rd5+336], {%r1767, %r1767};
	st.local.v2.u32 	[%rd6+336], {%r1767, %r1767};
	st.local.v2.u32 	[%rd5+344], {%r1767, %r1767};
	st.local.v2.u32 	[%rd6+344], {%r1767, %r1767};
	st.local.v2.u32 	[%rd5+352], {%r1767, %r1767};
	st.local.v2.u32 	[%rd6+352], {%r1767, %r1767};
	st.local.v2.u32 	[%rd5+360], {%r1767, %r1767};
	st.local.v2.u32 	[%rd6+360], {%r1767, %r1767};
	st.local.v2.u32 	[%rd5+368], {%r1767, %r1767};
	st.local.v2.u32 	[%rd6+368], {%r1767, %r1767};
	st.local.v2.u32 	[%rd5+376], {%r1767, %r1767};
	st.local.v2.u32 	[%rd6+376], {%r1767, %r1767};
	st.local.v2.u32 	[%rd5+384], {%r1767, %r1767};
	st.local.v2.u32 	[%rd6+384], {%r1767, %r1767};
	st.local.v2.u32 	[%rd5+392], {%r1767, %r1767};
	st.local.v2.u32 	[%rd6+392], {%r1767, %r1767};
	st.local.v2.u32 	[%rd5+400], {%r1767, %r1767};
	st.local.v2.u32 	[%rd6+400], {%r1767, %r1767};
	st.local.v2.u32 	[%rd5+408], {%r1767, %r1767};
	st.local.v2.u32 	[%rd6+408], {%r1767, %r1767};
	st.local.v2.u32 	[%rd5+416], {%r1767, %r1767};
	st.local.v2.u32 	[%rd6+416], {%r1767, %r1767};
	st.local.v2.u32 	[%rd5+424], {%r1767, %r1767};
	st.local.v2.u32 	[%rd6+424], {%r1767, %r1767};
	st.local.v2.u32 	[%rd5+432], {%r1767, %r1767};
	st.local.v2.u32 	[%rd6+432], {%r1767, %r1767};
	st.local.v2.u32 	[%rd5+440], {%r1767, %r1767};
	st.local.v2.u32 	[%rd6+440], {%r1767, %r1767};
	st.local.v2.u32 	[%rd5+448], {%r1767, %r1767};
	st.local.v2.u32 	[%rd6+448], {%r1767, %r1767};
	st.local.v2.u32 	[%rd5+456], {%r1767, %r1767};
	st.local.v2.u32 	[%rd6+456], {%r1767, %r1767};
	st.local.v2.u32 	[%rd5+464], {%r1767, %r1767};
	st.local.v2.u32 	[%rd6+464], {%r1767, %r1767};
	st.local.v2.u32 	[%rd5+472], {%r1767, %r1767};
	st.local.v2.u32 	[%rd6+472], {%r1767, %r1767};
	st.local.v2.u32 	[%rd5+480], {%r1767, %r1767};
	st.local.v2.u32 	[%rd6+480], {%r1767, %r1767};
	st.local.v2.u32 	[%rd5+488], {%r1767, %r1767};
	st.local.v2.u32 	[%rd6+488], {%r1767, %r1767};
	st.local.v2.u32 	[%rd5+496], {%r1767, %r1767};
	st.local.v2.u32 	[%rd6+496], {%r1767, %r1767};
	st.local.v2.u32 	[%rd5+504], {%r1767, %r1767};
	st.local.v2.u32 	[%rd6+504], {%r1767, %r1767};
	st.local.v2.u32 	[%rd5+512], {%r1767, %r1767};
	st.local.v2.u32 	[%rd6+512], {%r1767, %r1767};
	st.local.v2.u32 	[%rd5+520], {%r1767, %r1767};
	st.local.v2.u32 	[%rd6+520], {%r1767, %r1767};
	st.local.v2.u32 	[%rd5+528], {%r1767, %r1767};
	st.local.v2.u32 	[%rd6+528], {%r1767, %r1767};
	st.local.v2.u32 	[%rd5+536], {%r1767, %r1767};
	st.local.v2.u32 	[%rd6+536], {%r1767, %r1767};
	st.local.v2.u32 	[%rd5+544], {%r1767, %r1767};
	st.local.v2.u32 	[%rd6+544], {%r1767, %r1767};
	st.local.v2.u32 	[%rd5+552], {%r1767, %r1767};
	st.local.v2.u32 	[%rd6+552], {%r1767, %r1767};
	st.local.v2.u32 	[%rd5+560], {%r1767, %r1767};
	st.local.v2.u32 	[%rd6+560], {%r1767, %r1767};
	st.local.v2.u32 	[%rd5+568], {%r1767, %r1767};
	st.local.v2.u32 	[%rd6+568], {%r1767, %r1767};
	st.local.v2.u32 	[%rd5+576], {%r1767, %r1767};
	st.local.v2.u32 	[%rd6+576], {%r1767, %r1767};
	st.local.v2.u32 	[%rd5+584], {%r1767, %r1767};
	st.local.v2.u32 	[%rd6+584], {%r1767, %r1767};
	st.local.v2.u32 	[%rd5+592], {%r1767, %r1767};
	st.local.v2.u32 	[%rd6+592], {%r1767, %r1767};
	st.local.v2.u32 	[%rd5+600], {%r1767, %r1767};
	st.local.v2.u32 	[%rd6+600], {%r1767, %r1767};
	st.local.v2.u32 	[%rd5+608], {%r1767, %r1767};
	st.local.v2.u32 	[%rd6+608], {%r1767, %r1767};
	st.local.v2.u32 	[%rd5+616], {%r1767, %r1767};
	st.local.v2.u32 	[%rd6+616], {%r1767, %r1767};
	st.local.v2.u32 	[%rd5+624], {%r1767, %r1767};
	st.local.v2.u32 	[%rd6+624], {%r1767, %r1767};
	st.local.v2.u32 	[%rd5+632], {%r1767, %r1767};
	st.local.v2.u32 	[%rd6+632], {%r1767, %r1767};
	st.local.v2.u32 	[%rd5+640], {%r1767, %r1767};
	st.local.v2.u32 	[%rd6+640], {%r1767, %r1767};
	ld.local.u32 	%r1768, [%rd56+24];
	setp.ne.s32 	%p298, %r1768, 0;
	@%p298 bra 	$L__BB0_493;
	ld.local.u8 	%rs134, [%rd57+6];
	setp.ne.s16 	%p299, %rs134, 0;
	@%p299 bra 	$L__BB0_493;
	mov.b32 	%r2709, 0;
	st.local.v2.u32 	[%rd1], {%r2709, %r2709};
	st.local.v2.u32 	[%rd1+8], {%r2709, %r2709};
	st.local.v2.u32 	[%rd1+16], {%r2709, %r2709};
	st.local.v2.u32 	[%rd1+24], {%r2709, %r2709};
	st.local.v2.u32 	[%rd1+32], {%r2709, %r2709};
	st.local.v2.u32 	[%rd1+40], {%r2709, %r2709};
	st.local.v2.u32 	[%rd1+48], {%r2709, %r2709};
	st.local.v2.u32 	[%rd1+56], {%r2709, %r2709};
	st.local.v2.u32 	[%rd1+64], {%r2709, %r2709};
	st.local.v2.u32 	[%rd1+72], {%r2709, %r2709};
	st.local.v2.u32 	[%rd1+80], {%r2709, %r2709};
	st.local.v2.u32 	[%rd1+88], {%r2709, %r2709};
	st.local.v2.u32 	[%rd1+96], {%r2709, %r2709};
	st.local.v2.u32 	[%rd1+104], {%r2709, %r2709};
	st.local.v2.u32 	[%rd1+112], {%r2709, %r2709};
	st.local.v2.u32 	[%rd1+120], {%r2709, %r2709};
	st.local.v2.u32 	[%rd1+128], {%r2709, %r2709};
	st.local.v2.u32 	[%rd1+136], {%r2709, %r2709};
	st.local.v2.u32 	[%rd1+144], {%r2709, %r2709};
	st.local.v2.u32 	[%rd1+152], {%r2709, %r2709};
	st.local.v2.u32 	[%rd1+160], {%r2709, %r2709};
	st.local.v2.u32 	[%rd1+168], {%r2709, %r2709};
	st.local.v2.u32 	[%rd1+176], {%r2709, %r2709};
	st.local.v2.u32 	[%rd1+184], {%r2709, %r2709};
	st.local.v2.u32 	[%rd1+192], {%r2709, %r2709};
	st.local.v2.u32 	[%rd1+200], {%r2709, %r2709};
	st.local.v2.u32 	[%rd1+208], {%r2709, %r2709};
	st.local.v2.u32 	[%rd1+216], {%r2709, %r2709};
	st.local.v2.u32 	[%rd1+224], {%r2709, %r2709};
	st.local.v2.u32 	[%rd1+232], {%r2709, %r2709};
	st.local.v2.u32 	[%rd1+240], {%r2709, %r2709};
	st.local.v2.u32 	[%rd1+248], {%r2709, %r2709};
	st.local.v2.u32 	[%rd1+256], {%r2709, %r2709};
	st.local.v2.u32 	[%rd1+264], {%r2709, %r2709};
	st.local.v2.u32 	[%rd1+272], {%r2709, %r2709};
	st.local.v2.u32 	[%rd1+280], {%r2709, %r2709};
	st.local.v2.u32 	[%rd1+288], {%r2709, %r2709};
	st.local.v2.u32 	[%rd1+296], {%r2709, %r2709};
	st.local.v2.u32 	[%rd1+304], {%r2709, %r2709};
	st.local.v2.u32 	[%rd1+312], {%r2709, %r2709};
	st.local.v2.u32 	[%rd1+320], {%r2709, %r2709};
	st.local.v2.u32 	[%rd1+328], {%r2709, %r2709};
	st.local.v2.u32 	[%rd1+336], {%r2709, %r2709};
	st.local.v2.u32 	[%rd1+344], {%r2709, %r2709};
	st.local.v2.u32 	[%rd1+352], {%r2709, %r2709};
	st.local.v2.u32 	[%rd1+360], {%r2709, %r2709};
	st.local.v2.u32 	[%rd1+368], {%r2709, %r2709};
	st.local.v2.u32 	[%rd1+376], {%r2709, %r2709};
	st.local.v2.u32 	[%rd1+384], {%r2709, %r2709};
	st.local.v2.u32 	[%rd1+392], {%r2709, %r2709};
	st.local.v2.u32 	[%rd1+400], {%r2709, %r2709};
	st.local.v2.u32 	[%rd1+408], {%r2709, %r2709};
	st.local.v2.u32 	[%rd1+416], {%r2709, %r2709};
	st.local.v2.u32 	[%rd1+424], {%r2709, %r2709};
	st.local.v2.u32 	[%rd1+432], {%r2709, %r2709};
	st.local.v2.u32 	[%rd1+440], {%r2709, %r2709};
	st.local.v2.u32 	[%rd1+448], {%r2709, %r2709};
	st.local.v2.u32 	[%rd1+456], {%r2709, %r2709};
	st.local.v2.u32 	[%rd1+464], {%r2709, %r2709};
	st.local.v2.u32 	[%rd1+472], {%r2709, %r2709};
	st.local.v2.u32 	[%rd1+480], {%r2709, %r2709};
	st.local.v2.u32 	[%rd1+488], {%r2709, %r2709};
	st.local.v2.u32 	[%rd1+496], {%r2709, %r2709};
	st.local.v2.u32 	[%rd1+504], {%r2709, %r2709};
	st.local.v2.u32 	[%rd1+512], {%r2709, %r2709};
	st.local.v2.u32 	[%rd1+520], {%r2709, %r2709};
	st.local.v2.u32 	[%rd1+528], {%r2709, %r2709};
	st.local.v2.u32 	[%rd1+536], {%r2709, %r2709};
	st.local.v2.u32 	[%rd1+544], {%r2709, %r2709};
	st.local.v2.u32 	[%rd1+552], {%r2709, %r2709};
	st.local.v2.u32 	[%rd1+560], {%r2709, %r2709};
	st.local.v2.u32 	[%rd1+568], {%r2709, %r2709};
	st.local.v2.u32 	[%rd1+576], {%r2709, %r2709};
	st.local.v2.u32 	[%rd1+584], {%r2709, %r2709};
	st.local.v2.u32 	[%rd1+592], {%r2709, %r2709};
	st.local.v2.u32 	[%rd1+600], {%r2709, %r2709};
	st.local.v2.u32 	[%rd1+608], {%r2709, %r2709};
	st.local.v2.u32 	[%rd1+616], {%r2709, %r2709};
	st.local.v2.u32 	[%rd1+624], {%r2709, %r2709};
	st.local.v2.u32 	[%rd1+632], {%r2709, %r2709};
	st.local.v2.u32 	[%rd1+640], {%r2709, %r2709};
	mov.b32 	%r1771, 6;
	st.local.v2.u32 	[%rd1], {%r2571, %r1771};
	mov.b16 	%rs135, 0;
	st.local.u8 	[%rd2], %rs135;
	st.local.u8 	[%rd2+1], %rs135;
	st.local.u8 	[%rd3], %rs135;
	st.local.u8 	[%rd3+1], %rs135;
	st.local.u8 	[%rd2+9], %rs135;
	st.local.u8 	[%rd2+10], %rs135;
	st.local.u8 	[%rd3+9], %rs135;
	st.local.u8 	[%rd3+10], %rs135;
	st.local.u8 	[%rd2+18], %rs135;
	st.local.u8 	[%rd2+19], %rs135;
	st.local.u8 	[%rd3+18], %rs135;
	st.local.u8 	[%rd3+19], %rs135;
	st.local.u8 	[%rd2+27], %rs135;
	st.local.u8 	[%rd2+28], %rs135;
	st.local.u8 	[%rd3+27], %rs135;
	st.local.u8 	[%rd3+28], %rs135;
	st.local.u8 	[%rd2+36], %rs135;
	st.local.u8 	[%rd2+37], %rs135;
	st.local.u8 	[%rd3+36], %rs135;
	st.local.u8 	[%rd3+37], %rs135;
	st.local.u8 	[%rd2+45], %rs135;
	st.local.u8 	[%rd2+46], %rs135;
	st.local.u8 	[%rd3+45], %rs135;
	st.local.u8 	[%rd3+46], %rs135;
	st.local.u8 	[%rd2+54], %rs135;
	st.local.u8 	[%rd2+55], %rs135;
	st.local.u8 	[%rd3+54], %rs135;
	st.local.u8 	[%rd3+55], %rs135;
	st.local.u8 	[%rd2+63], %rs135;
	st.local.u8 	[%rd2+64], %rs135;
	st.local.u8 	[%rd3+63], %rs135;
	st.local.u8 	[%rd3+64], %rs135;
	st.local.u8 	[%rd2+72], %rs135;
	st.local.u8 	[%rd2+73], %rs135;
	st.local.u8 	[%rd3+72], %rs135;
	st.local.u8 	[%rd3+73], %rs135;
	st.local.u8 	[%rd2+81], %rs135;
	st.local.u8 	[%rd2+82], %rs135;
	st.local.u8 	[%rd3+81], %rs135;
	st.local.u8 	[%rd3+82], %rs135;
	st.local.u8 	[%rd2+90], %rs135;
	st.local.u8 	[%rd2+91], %rs135;
	st.local.u8 	[%rd3+90], %rs135;
	st.local.u8 	[%rd3+91], %rs135;
	st.local.u8 	[%rd2+99], %rs135;
	st.local.u8 	[%rd2+100], %rs135;
	st.local.u8 	[%rd3+99], %rs135;
	st.local.u8 	[%rd3+100], %rs135;
	st.local.u8 	[%rd2+108], %rs135;
	st.local.u8 	[%rd2+109], %rs135;
	st.local.u8 	[%rd3+108], %rs135;
	st.local.u8 	[%rd3+109], %rs135;
	st.local.u8 	[%rd2+117], %rs135;
	st.local.u8 	[%rd2+118], %rs135;
	st.local.u8 	[%rd3+117], %rs135;
	st.local.u8 	[%rd3+118], %rs135;
	st.local.u8 	[%rd2+126], %rs135;
	st.local.u8 	[%rd2+127], %rs135;
	st.local.u8 	[%rd3+126], %rs135;
	st.local.u8 	[%rd3+127], %rs135;
	st.local.u8 	[%rd2+135], %rs135;
	st.local.u8 	[%rd2+136], %rs135;
	st.local.u8 	[%rd3+135], %rs135;
	st.local.u8 	[%rd3+136], %rs135;
	st.local.u8 	[%rd2+144], %rs135;
	st.local.u8 	[%rd2+145], %rs135;
	st.local.u8 	[%rd3+144], %rs135;
	st.local.u8 	[%rd3+145], %rs135;
	st.local.u8 	[%rd2+153], %rs135;
	st.local.u8 	[%rd2+154], %rs135;
	st.local.u8 	[%rd3+153], %rs135;
	st.local.u8 	[%rd3+154], %rs135;
	st.local.u8 	[%rd2+162], %rs135;
	st.local.u8 	[%rd2+163], %rs135;
	st.local.u8 	[%rd3+162], %rs135;
	st.local.u8 	[%rd3+163], %rs135;
	st.local.u8 	[%rd2+171], %rs135;
	st.local.u8 	[%rd2+172], %rs135;
	st.local.u8 	[%rd3+171], %rs135;
	st.local.u8 	[%rd3+172], %rs135;
	st.local.u8 	[%rd2+180], %rs135;
	st.local.u8 	[%rd2+181], %rs135;
	st.local.u8 	[%rd3+180], %rs135;
	st.local.u8 	[%rd3+181], %rs135;
	st.local.u8 	[%rd2+189], %rs135;
	st.local.u8 	[%rd2+190], %rs135;
	st.local.u8 	[%rd3+189], %rs135;
	st.local.u8 	[%rd3+190], %rs135;
	st.local.u8 	[%rd2+198], %rs135;
	st.local.u8 	[%rd2+199], %rs135;
	st.local.u8 	[%rd3+198], %rs135;
	st.local.u8 	[%rd3+199], %rs135;
	st.local.u8 	[%rd2+207], %rs135;
	st.local.u8 	[%rd2+208], %rs135;
	st.local.u8 	[%rd3+207], %rs135;
	st.local.u8 	[%rd3+208], %rs135;
	st.local.u8 	[%rd2+216], %rs135;
	st.local.u8 	[%rd2+217], %rs135;
	st.local.u8 	[%rd3+216], %rs135;
	st.local.u8 	[%rd3+217], %rs135;
	st.local.u8 	[%rd2+225], %rs135;
	st.local.u8 	[%rd2+226], %rs135;
	st.local.u8 	[%rd3+225], %rs135;
	st.local.u8 	[%rd3+226], %rs135;
	st.local.u8 	[%rd2+234], %rs135;
	st.local.u8 	[%rd2+235], %rs135;
	st.local.u8 	[%rd3+234], %rs135;
	st.local.u8 	[%rd3+235], %rs135;
	st.local.u8 	[%rd2+243], %rs135;
	st.local.u8 	[%rd2+244], %rs135;
	st.local.u8 	[%rd3+243], %rs135;
	st.local.u8 	[%rd3+244], %rs135;
	st.local.u8 	[%rd2+252], %rs135;
	st.local.u8 	[%rd2+253], %rs135;
	st.local.u8 	[%rd3+252], %rs135;
	st.local.u8 	[%rd3+253], %rs135;
	st.local.u8 	[%rd2+261], %rs135;
	st.local.u8 	[%rd2+262], %rs135;
	st.local.u8 	[%rd3+261], %rs135;
	st.local.u8 	[%rd3+262], %rs135;
	st.local.u8 	[%rd2+270], %rs135;
	st.local.u8 	[%rd2+271], %rs135;
	st.local.u8 	[%rd3+270], %rs135;
	st.local.u8 	[%rd3+271], %rs135;
	st.local.u8 	[%rd2+279], %rs135;
	st.local.u8 	[%rd2+280], %rs135;
	st.local.u8 	[%rd3+279], %rs135;
	st.local.u8 	[%rd3+280], %rs135;
	st.local.u8 	[%rd2+288], %rs135;
	st.local.u8 	[%rd2+289], %rs135;
	st.local.u8 	[%rd3+288], %rs135;
	st.local.u8 	[%rd3+289], %rs135;
	st.local.u8 	[%rd2+297], %rs135;
	st.local.u8 	[%rd2+298], %rs135;
	st.local.u8 	[%rd3+297], %rs135;
	st.local.u8 	[%rd3+298], %rs135;
	st.local.u8 	[%rd2+306], %rs135;
	st.local.u8 	[%rd2+307], %rs135;
	st.local.u8 	[%rd3+306], %rs135;
	st.local.u8 	[%rd3+307], %rs135;
	st.local.u8 	[%rd2+315], %rs135;
	st.local.u8 	[%rd2+316], %rs135;
	st.local.u8 	[%rd3+315], %rs135;
	st.local.u8 	[%rd3+316], %rs135;
	st.local.u8 	[%rd2+324], %rs135;
	st.local.u8 	[%rd2+325], %rs135;
	st.local.u8 	[%rd3+324], %rs135;
	st.local.u8 	[%rd3+325], %rs135;
	st.local.u8 	[%rd2+333], %rs135;
	st.local.u8 	[%rd2+334], %rs135;
	st.local.u8 	[%rd3+333], %rs135;
	st.local.u8 	[%rd3+334], %rs135;
	st.local.u8 	[%rd2+342], %rs135;
	st.local.u8 	[%rd2+343], %rs135;
	st.local.u8 	[%rd3+342], %rs135;
	st.local.u8 	[%rd3+343], %rs135;
	st.local.u8 	[%rd2+351], %rs135;
	st.local.u8 	[%rd2+352], %rs135;
	st.local.u8 	[%rd3+351], %rs135;
	st.local.u8 	[%rd3+352], %rs135;
	st.local.u8 	[%rd2+360], %rs135;
	st.local.u8 	[%rd2+361], %rs135;
	st.local.u8 	[%rd3+360], %rs135;
	st.local.u8 	[%rd3+361], %rs135;
	st.local.u8 	[%rd2+369], %rs135;
	st.local.u8 	[%rd2+370], %rs135;
	st.local.u8 	[%rd3+369], %rs135;
	st.local.u8 	[%rd3+370], %rs135;
	st.local.u8 	[%rd2+378], %rs135;
	st.local.u8 	[%rd2+379], %rs135;
	st.local.u8 	[%rd3+378], %rs135;
	st.local.u8 	[%rd3+379], %rs135;
	st.local.u8 	[%rd2+387], %rs135;
	st.local.u8 	[%rd2+388], %rs135;
	st.local.u8 	[%rd3+387], %rs135;
	st.local.u8 	[%rd3+388], %rs135;
	st.local.u8 	[%rd2+396], %rs135;
	st.local.u8 	[%rd2+397], %rs135;
	st.local.u8 	[%rd3+396], %rs135;
	st.local.u8 	[%rd3+397], %rs135;
	st.local.u8 	[%rd2+405], %rs135;
	st.local.u8 	[%rd2+406], %rs135;
	st.local.u8 	[%rd3+405], %rs135;
	st.local.u8 	[%rd3+406], %rs135;
	st.local.u8 	[%rd2+414], %rs135;
	st.local.u8 	[%rd2+415], %rs135;
	st.local.u8 	[%rd3+414], %rs135;
	st.local.u8 	[%rd3+415], %rs135;
	st.local.u8 	[%rd2+423], %rs135;
	st.local.u8 	[%rd2+424], %rs135;
	st.local.u8 	[%rd3+423], %rs135;
	st.local.u8 	[%rd3+424], %rs135;
	st.local.u8 	[%rd2+432], %rs135;
	st.local.u8 	[%rd2+433], %rs135;
	st.local.u8 	[%rd3+432], %rs135;
	st.local.u8 	[%rd3+433], %rs135;
	st.local.u8 	[%rd2+441], %rs135;
	st.local.u8 	[%rd2+442], %rs135;
	st.local.u8 	[%rd3+441], %rs135;
	st.local.u8 	[%rd3+442], %rs135;
	st.local.u8 	[%rd2+450], %rs135;
	st.local.u8 	[%rd2+451], %rs135;
	st.local.u8 	[%rd3+450], %rs135;
	st.local.u8 	[%rd3+451], %rs135;
	st.local.u8 	[%rd2+459], %rs135;
	st.local.u8 	[%rd2+460], %rs135;
	st.local.u8 	[%rd3+459], %rs135;
	st.local.u8 	[%rd3+460], %rs135;
	st.local.u8 	[%rd2+468], %rs135;
	st.local.u8 	[%rd2+469], %rs135;
	st.local.u8 	[%rd3+468], %rs135;
	st.local.u8 	[%rd3+469], %rs135;
	st.local.u8 	[%rd2+477], %rs135;
	st.local.u8 	[%rd2+478], %rs135;
	st.local.u8 	[%rd3+477], %rs135;
	st.local.u8 	[%rd3+478], %rs135;
	st.local.u8 	[%rd2+486], %rs135;
	st.local.u8 	[%rd2+487], %rs135;
	st.local.u8 	[%rd3+486], %rs135;
	st.local.u8 	[%rd3+487], %rs135;
	st.local.u8 	[%rd2+495], %rs135;
	st.local.u8 	[%rd2+496], %rs135;
	st.local.u8 	[%rd3+495], %rs135;
	st.local.u8 	[%rd3+496], %rs135;
	st.local.u8 	[%rd2+504], %rs135;
	st.local.u8 	[%rd2+505], %rs135;
	st.local.u8 	[%rd3+504], %rs135;
	st.local.u8 	[%rd3+505], %rs135;
	st.local.u8 	[%rd2+513], %rs135;
	st.local.u8 	[%rd2+514], %rs135;
	st.local.u8 	[%rd3+513], %rs135;
	st.local.u8 	[%rd3+514], %rs135;
	st.local.u8 	[%rd2+522], %rs135;
	st.local.u8 	[%rd2+523], %rs135;
	st.local.u8 	[%rd3+522], %rs135;
	st.local.u8 	[%rd3+523], %rs135;
	st.local.u8 	[%rd2+531], %rs135;
	st.local.u8 	[%rd2+532], %rs135;
	st.local.u8 	[%rd3+531], %rs135;
	st.local.u8 	[%rd3+532], %rs135;
	st.local.u8 	[%rd2+540], %rs135;
	st.local.u8 	[%rd2+541], %rs135;
	st.local.u8 	[%rd3+540], %rs135;
	st.local.u8 	[%rd3+541], %rs135;
	st.local.u8 	[%rd2+549], %rs135;
	st.local.u8 	[%rd2+550], %rs135;
	st.local.u8 	[%rd3+549], %rs135;
	st.local.u8 	[%rd3+550], %rs135;
	st.local.u8 	[%rd2+558], %rs135;
	st.local.u8 	[%rd2+559], %rs135;
	st.local.u8 	[%rd3+558], %rs135;
	st.local.u8 	[%rd3+559], %rs135;
	st.local.u8 	[%rd2+567], %rs135;
	st.local.u8 	[%rd2+568], %rs135;
	st.local.u8 	[%rd3+567], %rs135;
	st.local.u8 	[%rd3+568], %rs135;
	st.local.u8 	[%rd2+576], %rs135;
	st.local.u8 	[%rd2+577], %rs135;
	st.local.u8 	[%rd3+576], %rs135;
	st.local.u8 	[%rd3+577], %rs135;
	st.local.u8 	[%rd2+585], %rs135;
	st.local.u8 	[%rd2+586], %rs135;
	st.local.u8 	[%rd3+585], %rs135;
	st.local.u8 	[%rd3+586], %rs135;
	st.local.u8 	[%rd2+594], %rs135;
	st.local.u8 	[%rd2+595], %rs135;
	st.local.u8 	[%rd3+594], %rs135;
	st.local.u8 	[%rd3+595], %rs135;
	st.local.u8 	[%rd2+603], %rs135;
	st.local.u8 	[%rd2+604], %rs135;
	st.local.u8 	[%rd3+603], %rs135;
	st.local.u8 	[%rd3+604], %rs135;
	st.local.u8 	[%rd2+612], %rs135;
	st.local.u8 	[%rd2+613], %rs135;
	st.local.u8 	[%rd3+612], %rs135;
	st.local.u8 	[%rd3+613], %rs135;
	st.local.u8 	[%rd2+621], %rs135;
	st.local.u8 	[%rd2+622], %rs135;
	st.local.u8 	[%rd3+621], %rs135;
	st.local.u8 	[%rd3+622], %rs135;
	st.local.u8 	[%rd2+630], %rs135;
	st.local.u8 	[%rd2+631], %rs135;
	st.local.u8 	[%rd3+630], %rs135;
	st.local.u8 	[%rd3+631], %rs135;
	st.local.u8 	[%rd2+639], %rs135;
	st.local.u8 	[%rd2+640], %rs135;
	st.local.u8 	[%rd3+639], %rs135;
	st.local.u8 	[%rd3+640], %rs135;
	st.local.u8 	[%rd2+648], %rs135;
	st.local.u8 	[%rd2+649], %rs135;
	st.local.u8 	[%rd3+648], %rs135;
	st.local.u8 	[%rd3+649], %rs135;
	st.local.u8 	[%rd2+657], %rs135;
	st.local.u8 	[%rd2+658], %rs135;
	st.local.u8 	[%rd3+657], %rs135;
	st.local.u8 	[%rd3+658], %rs135;
	st.local.u8 	[%rd2+666], %rs135;
	st.local.u8 	[%rd2+667], %rs135;
	st.local.u8 	[%rd3+666], %rs135;
	st.local.u8 	[%rd3+667], %rs135;
	st.local.u8 	[%rd2+675], %rs135;
	st.local.u8 	[%rd2+676], %rs135;
	st.local.u8 	[%rd3+675], %rs135;
	st.local.u8 	[%rd3+676], %rs135;
	st.local.u8 	[%rd2+684], %rs135;
	st.local.u8 	[%rd2+685], %rs135;
	st.local.u8 	[%rd3+684], %rs135;
	st.local.u8 	[%rd3+685], %rs135;
	st.local.u8 	[%rd2+693], %rs135;
	st.local.u8 	[%rd2+694], %rs135;
	st.local.u8 	[%rd3+693], %rs135;
	st.local.u8 	[%rd3+694], %rs135;
	st.local.u8 	[%rd2+702], %rs135;
	st.local.u8 	[%rd2+703], %rs135;
	st.local.u8 	[%rd3+702], %rs135;
	st.local.u8 	[%rd3+703], %rs135;
	st.local.u8 	[%rd2+711], %rs135;
	st.local.u8 	[%rd2+712], %rs135;
	st.local.u8 	[%rd3+711], %rs135;
	st.local.u8 	[%rd3+712], %rs135;
	st.local.u8 	[%rd2+720], %rs135;
	st.local.u8 	[%rd2+721], %rs135;
	st.local.u8 	[%rd3+720], %rs135;
	st.local.u8 	[%rd3+721], %rs135;
	mov.b32 	%r2708, 1;
	mov.u32 	%r2703, %r2709;
$L__BB0_454:
	mov.u32 	%r966, %r2708;
	add.s32 	%r2708, %r966, -1;
	mul.wide.s32 	%rd869, %r966, 8;
	add.s64 	%rd142, %rd1, %rd869;
	ld.local.v2.u32 	{%r970, %r971}, [%rd142+-8];
	mul.wide.s32 	%rd870, %r970, 9;
	add.s64 	%rd143, %rd2, %rd870;
	cvt.s64.s32 	%rd871, %r971;
	add.s64 	%rd144, %rd143, %rd871;
	ld.local.u8 	%rs136, [%rd144];
	setp.ne.s16 	%p300, %rs136, 0;
	@%p300 bra 	$L__BB0_456;
	mul.wide.s32 	%rd872, %r2703, 8;
	add.s64 	%rd873, %rd5, %rd872;
	st.local.v2.u32 	[%rd873], {%r970, %r971};
	mov.b16 	%rs137, 1;
	st.local.u8 	[%rd144], %rs137;
	add.s32 	%r2703, %r2703, 1;
$L__BB0_456:
	setp.lt.s32 	%p301, %r970, 1;
	mul.wide.s32 	%rd875, %r970, 36;
	add.s64 	%rd145, %rd18, %rd875;
	mul.wide.s32 	%rd876, %r971, 4;
	add.s64 	%rd146, %rd145, %rd876;
	add.s64 	%rd147, %rd3, %rd870;
	add.s64 	%rd148, %rd147, %rd871;
	@%p301 bra 	$L__BB0_463;
	add.s32 	%r974, %r970, -1;
	mul.wide.u32 	%rd878, %r974, 36;
	add.s64 	%rd879, %rd18, %rd878;
	add.s64 	%rd881, %rd879, %rd876;
	ld.local.u32 	%r1772, [%rd881];
	setp.ne.s32 	%p302, %r1772, 0;
	@%p302 bra 	$L__BB0_460;
	mul.wide.u32 	%rd888, %r974, 9;
	add.s64 	%rd889, %rd2, %rd888;
	add.s64 	%rd890, %rd889, %rd871;
	ld.local.u8 	%rs140, [%rd890];
	setp.eq.s16 	%p304, %rs140, 0;
	@%p304 bra 	$L__BB0_459;
	bra.uni 	$L__BB0_462;
$L__BB0_459:
	st.local.v2.u32 	[%rd142+-8], {%r974, %r971};
	mov.u32 	%r2708, %r966;
	bra.uni 	$L__BB0_462;
$L__BB0_460:
	mul.wide.u32 	%rd883, %r974, 9;
	add.s64 	%rd884, %rd3, %rd883;
	add.s64 	%rd149, %rd884, %rd871;
	ld.local.u8 	%rs138, [%rd149];
	setp.eq.s16 	%p303, %rs138, 0;
	@%p303 bra 	$L__BB0_462;
	mul.wide.s32 	%rd885, %r2709, 8;
	add.s64 	%rd886, %rd6, %rd885;
	st.local.v2.u32 	[%rd886], {%r974, %r971};
	mov.b16 	%rs139, 1;
	st.local.u8 	[%rd149], %rs139;
	add.s32 	%r2709, %r2709, 1;
$L__BB0_462:
	setp.gt.u32 	%p305, %r970, 7;
	@%p305 bra 	$L__BB0_468;
$L__BB0_463:
	add.s32 	%r980, %r970, 1;
	ld.local.u32 	%r1773, [%rd146+36];
	setp.ne.s32 	%p306, %r1773, 0;
	@%p306 bra 	$L__BB0_466;
	ld.local.u8 	%rs143, [%rd144+9];
	setp.eq.s16 	%p308, %rs143, 0;
	@%p308 bra 	$L__BB0_465;
	bra.uni 	$L__BB0_468;
$L__BB0_465:
	mul.wide.s32 	%rd893, %r2708, 8;
	add.s64 	%rd894, %rd1, %rd893;
	st.local.v2.u32 	[%rd894], {%r980, %r971};
	add.s32 	%r2708, %r2708, 1;
	bra.uni 	$L__BB0_468;
$L__BB0_466:
	ld.local.u8 	%rs141, [%rd148+9];
	setp.eq.s16 	%p307, %rs141, 0;
	@%p307 bra 	$L__BB0_468;
	mul.wide.s32 	%rd891, %r2709, 8;
	add.s64 	%rd892, %rd6, %rd891;
	st.local.v2.u32 	[%rd892], {%r980, %r971};
	mov.b16 	%rs142, 1;
	st.local.u8 	[%rd148+9], %rs142;
	add.s32 	%r2709, %r2709, 1;
$L__BB0_468:
	setp.lt.s32 	%p309, %r971, 1;
	@%p309 bra 	$L__BB0_475;
	add.s32 	%r985, %r971, -1;
	mul.wide.u32 	%rd895, %r985, 4;
	add.s64 	%rd896, %rd145, %rd895;
	ld.local.u32 	%r1774, [%rd896];
	setp.ne.s32 	%p310, %r1774, 0;
	@%p310 bra 	$L__BB0_472;
	cvt.u64.u32 	%rd900, %r985;
	add.s64 	%rd901, %rd143, %rd900;
	ld.local.u8 	%rs146, [%rd901];
	setp.eq.s16 	%p312, %rs146, 0;
	@%p312 bra 	$L__BB0_471;
	bra.uni 	$L__BB0_474;
$L__BB0_471:
	mul.wide.s32 	%rd902, %r2708, 8;
	add.s64 	%rd903, %rd1, %rd902;
	st.local.v2.u32 	[%rd903], {%r970, %r985};
	add.s32 	%r2708, %r2708, 1;
	bra.uni 	$L__BB0_474;
$L__BB0_472:
	cvt.u64.u32 	%rd897, %r985;
	add.s64 	%rd150, %rd147, %rd897;
	ld.local.u8 	%rs144, [%rd150];
	setp.eq.s16 	%p311, %rs144, 0;
	@%p311 bra 	$L__BB0_474;
	mul.wide.s32 	%rd898, %r2709, 8;
	add.s64 	%rd899, %rd6, %rd898;
	st.local.v2.u32 	[%rd899], {%r970, %r985};
	mov.b16 	%rs145, 1;
	st.local.u8 	[%rd150], %rs145;
	add.s32 	%r2709, %r2709, 1;
$L__BB0_474:
	setp.gt.u32 	%p313, %r971, 7;
	@%p313 bra 	$L__BB0_480;
$L__BB0_475:
	add.s32 	%r992, %r971, 1;
	ld.local.u32 	%r1775, [%rd146+4];
	setp.ne.s32 	%p314, %r1775, 0;
	@%p314 bra 	$L__BB0_478;
	ld.local.u8 	%rs149, [%rd144+1];
	setp.eq.s16 	%p316, %rs149, 0;
	@%p316 bra 	$L__BB0_477;
	bra.uni 	$L__BB0_480;
$L__BB0_477:
	mul.wide.s32 	%rd906, %r2708, 8;
	add.s64 	%rd907, %rd1, %rd906;
	st.local.v2.u32 	[%rd907], {%r970, %r992};
	add.s32 	%r2708, %r2708, 1;
	bra.uni 	$L__BB0_480;
$L__BB0_478:
	ld.local.u8 	%rs147, [%rd148+1];
	setp.eq.s16 	%p315, %rs147, 0;
	@%p315 bra 	$L__BB0_480;
	mul.wide.s32 	%rd904, %r2709, 8;
	add.s64 	%rd905, %rd6, %rd904;
	st.local.v2.u32 	[%rd905], {%r970, %r992};
	mov.b16 	%rs148, 1;
	st.local.u8 	[%rd148+1], %rs148;
	add.s32 	%r2709, %r2709, 1;
$L__BB0_480:
	setp.ne.s32 	%p317, %r2708, 0;
	@%p317 bra 	$L__BB0_454;
	ld.local.u32 	%r2716, [%rd5];
	setp.lt.s32 	%p318, %r2716, 0;
	mov.b32 	%r2717, 0;
	@%p318 bra 	$L__BB0_486;
	mov.b64 	%rd1069, 0;
$L__BB0_483:
	cvt.u32.u64 	%r2717, %rd1069;
	setp.gt.u32 	%p319, %r2716, 8;
	@%p319 bra 	$L__BB0_486;
	shl.b64 	%rd909, %rd1069, 3;
	add.s64 	%rd910, %rd5, %rd909;
	ld.local.u32 	%r1000, [%rd910+4];
	setp.gt.u32 	%p320, %r1000, 8;
	@%p320 bra 	$L__BB0_486;
	mul.wide.u32 	%rd911, %r2716, 9;
	add.s64 	%rd912, %rd4, %rd911;
	cvt.u64.u32 	%rd913, %r1000;
	add.s64 	%rd914, %rd912, %rd913;
	mov.b16 	%rs150, 1;
	st.local.u8 	[%rd914], %rs150;
	add.s32 	%r2717, %r2717, 1;
	cvt.u64.u32 	%rd1069, %r2717;
	ld.local.u32 	%r2716, [%rd910+8];
	setp.gt.s32 	%p321, %r2716, -1;
	@%p321 bra 	$L__BB0_483;
$L__BB0_486:
	ld.local.v2.u32 	{%r2718, %r1777}, [%rd6];
	mul.wide.s32 	%rd917, %r2718, 36;
	add.s64 	%rd918, %rd18, %rd917;
	mul.wide.s32 	%rd919, %r1777, 4;
	add.s64 	%rd920, %rd918, %rd919;
	ld.local.u32 	%r1005, [%rd920];
	setp.eq.s32 	%p322, %r2718, -1;
	@%p322 bra 	$L__BB0_490;
	mov.b64 	%rd1070, 0;
$L__BB0_488:
	mul.wide.s32 	%rd922, %r2718, 36;
	add.s64 	%rd923, %rd18, %rd922;
	shl.b64 	%rd924, %rd1070, 3;
	add.s64 	%rd154, %rd6, %rd924;
	ld.local.u32 	%r1778, [%rd154+4];
	mul.wide.s32 	%rd925, %r1778, 4;
	add.s64 	%rd926, %rd923, %rd925;
	ld.local.u32 	%r1779, [%rd926];
	setp.ne.s32 	%p323, %r1779, %r1005;
	@%p323 bra 	$L__BB0_493;
	add.s64 	%rd1070, %rd1070, 1;
	ld.local.u32 	%r2718, [%rd154+8];
	setp.ne.s32 	%p324, %r2718, -1;
	@%p324 bra 	$L__BB0_488;
$L__BB0_490:
	setp.eq.s32 	%p325, %r1005, 1;
	@%p325 bra 	$L__BB0_492;
	add.s32 	%r2614, %r2717, %r2614;
	bra.uni 	$L__BB0_493;
$L__BB0_492:
	add.s32 	%r2594, %r2717, %r2594;
$L__BB0_493:
	mov.b32 	%r1780, -1;
	st.local.v2.u32 	[%rd5], {%r1780, %r1780};
	st.local.v2.u32 	[%rd6], {%r1780, %r1780};
	st.local.v2.u32 	[%rd5+8], {%r1780, %r1780};
	st.local.v2.u32 	[%rd6+8], {%r1780, %r1780};
	st.local.v2.u32 	[%rd5+16], {%r1780, %r1780};
	st.local.v2.u32 	[%rd6+16], {%r1780, %r1780};
	st.local.v2.u32 	[%rd5+24], {%r1780, %r1780};
	st.local.v2.u32 	[%rd6+24], {%r1780, %r1780};
	st.local.v2.u32 	[%rd5+32], {%r1780, %r1780};
	st.local.v2.u32 	[%rd6+32], {%r1780, %r1780};
	st.local.v2.u32 	[%rd5+40], {%r1780, %r1780};
	st.local.v2.u32 	[%rd6+40], {%r1780, %r1780};
	st.local.v2.u32 	[%rd5+48], {%r1780, %r1780};
	st.local.v2.u32 	[%rd6+48], {%r1780, %r1780};
	st.local.v2.u32 	[%rd5+56], {%r1780, %r1780};
	st.local.v2.u32 	[%rd6+56], {%r1780, %r1780};
	st.local.v2.u32 	[%rd5+64], {%r1780, %r1780};
	st.local.v2.u32 	[%rd6+64], {%r1780, %r1780};
	st.local.v2.u32 	[%rd5+72], {%r1780, %r1780};
	st.local.v2.u32 	[%rd6+72], {%r1780, %r1780};
	st.local.v2.u32 	[%rd5+80], {%r1780, %r1780};
	st.local.v2.u32 	[%rd6+80], {%r1780, %r1780};
	st.local.v2.u32 	[%rd5+88], {%r1780, %r1780};
	st.local.v2.u32 	[%rd6+88], {%r1780, %r1780};
	st.local.v2.u32 	[%rd5+96], {%r1780, %r1780};
	st.local.v2.u32 	[%rd6+96], {%r1780, %r1780};
	st.local.v2.u32 	[%rd5+104], {%r1780, %r1780};
	st.local.v2.u32 	[%rd6+104], {%r1780, %r1780};
	st.local.v2.u32 	[%rd5+112], {%r1780, %r1780};
	st.local.v2.u32 	[%rd6+112], {%r1780, %r1780};
	st.local.v2.u32 	[%rd5+120], {%r1780, %r1780};
	st.local.v2.u32 	[%rd6+120], {%r1780, %r1780};
	st.local.v2.u32 	[%rd5+128], {%r1780, %r1780};
	st.local.v2.u32 	[%rd6+128], {%r1780, %r1780};
	st.local.v2.u32 	[%rd5+136], {%r1780, %r1780};
	st.local.v2.u32 	[%rd6+136], {%r1780, %r1780};
	st.local.v2.u32 	[%rd5+144], {%r1780, %r1780};
	st.local.v2.u32 	[%rd6+144], {%r1780, %r1780};
	st.local.v2.u32 	[%rd5+152], {%r1780, %r1780};
	st.local.v2.u32 	[%rd6+152], {%r1780, %r1780};
	st.local.v2.u32 	[%rd5+160], {%r1780, %r1780};
	st.local.v2.u32 	[%rd6+160], {%r1780, %r1780};
	st.local.v2.u32 	[%rd5+168], {%r1780, %r1780};
	st.local.v2.u32 	[%rd6+168], {%r1780, %r1780};
	st.local.v2.u32 	[%rd5+176], {%r1780, %r1780};
	st.local.v2.u32 	[%rd6+176], {%r1780, %r1780};
	st.local.v2.u32 	[%rd5+184], {%r1780, %r1780};
	st.local.v2.u32 	[%rd6+184], {%r1780, %r1780};
	st.local.v2.u32 	[%rd5+192], {%r1780, %r1780};
	st.local.v2.u32 	[%rd6+192], {%r1780, %r1780};
	st.local.v2.u32 	[%rd5+200], {%r1780, %r1780};
	st.local.v2.u32 	[%rd6+200], {%r1780, %r1780};
	st.local.v2.u32 	[%rd5+208], {%r1780, %r1780};
	st.local.v2.u32 	[%rd6+208], {%r1780, %r1780};
	st.local.v2.u32 	[%rd5+216], {%r1780, %r1780};
	st.local.v2.u32 	[%rd6+216], {%r1780, %r1780};
	st.local.v2.u32 	[%rd5+224], {%r1780, %r1780};
	st.local.v2.u32 	[%rd6+224], {%r1780, %r1780};
	st.local.v2.u32 	[%rd5+232], {%r1780, %r1780};
	st.local.v2.u32 	[%rd6+232], {%r1780, %r1780};
	st.local.v2.u32 	[%rd5+240], {%r1780, %r1780};
	st.local.v2.u32 	[%rd6+240], {%r1780, %r1780};
	st.local.v2.u32 	[%rd5+248], {%r1780, %r1780};
	st.local.v2.u32 	[%rd6+248], {%r1780, %r1780};
	st.local.v2.u32 	[%rd5+256], {%r1780, %r1780};
	st.local.v2.u32 	[%rd6+256], {%r1780, %r1780};
	st.local.v2.u32 	[%rd5+264], {%r1780, %r1780};
	st.local.v2.u32 	[%rd6+264], {%r1780, %r1780};
	st.local.v2.u32 	[%rd5+272], {%r1780, %r1780};
	st.local.v2.u32 	[%rd6+272], {%r1780, %r1780};
	st.local.v2.u32 	[%rd5+280], {%r1780, %r1780};
	st.local.v2.u32 	[%rd6+280], {%r1780, %r1780};
	st.local.v2.u32 	[%rd5+288], {%r1780, %r1780};
	st.local.v2.u32 	[%rd6+288], {%r1780, %r1780};
	st.local.v2.u32 	[%rd5+296], {%r1780, %r1780};
	st.local.v2.u32 	[%rd6+296], {%r1780, %r1780};
	st.local.v2.u32 	[%rd5+304], {%r1780, %r1780};
	st.local.v2.u32 	[%rd6+304], {%r1780, %r1780};
	st.local.v2.u32 	[%rd5+312], {%r1780, %r1780};
	st.local.v2.u32 	[%rd6+312], {%r1780, %r1780};
	st.local.v2.u32 	[%rd5+320], {%r1780, %r1780};
	st.local.v2.u32 	[%rd6+320], {%r1780, %r1780};
	st.local.v2.u32 	[%rd5+328], {%r1780, %r1780};
	st.local.v2.u32 	[%rd6+328], {%r1780, %r1780};
	st.local.v2.u32 	[%rd5+336], {%r1780, %r1780};
	st.local.v2.u32 	[%rd6+336], {%r1780, %r1780};
	st.local.v2.u32 	[%rd5+344], {%r1780, %r1780};
	st.local.v2.u32 	[%rd6+344], {%r1780, %r1780};
	st.local.v2.u32 	[%rd5+352], {%r1780, %r1780};
	st.local.v2.u32 	[%rd6+352], {%r1780, %r1780};
	st.local.v2.u32 	[%rd5+360], {%r1780, %r1780};
	st.local.v2.u32 	[%rd6+360], {%r1780, %r1780};
	st.local.v2.u32 	[%rd5+368], {%r1780, %r1780};
	st.local.v2.u32 	[%rd6+368], {%r1780, %r1780};
	st.local.v2.u32 	[%rd5+376], {%r1780, %r1780};
	st.local.v2.u32 	[%rd6+376], {%r1780, %r1780};
	st.local.v2.u32 	[%rd5+384], {%r1780, %r1780};
	st.local.v2.u32 	[%rd6+384], {%r1780, %r1780};
	st.local.v2.u32 	[%rd5+392], {%r1780, %r1780};
	st.local.v2.u32 	[%rd6+392], {%r1780, %r1780};
	st.local.v2.u32 	[%rd5+400], {%r1780, %r1780};
	st.local.v2.u32 	[%rd6+400], {%r1780, %r1780};
	st.local.v2.u32 	[%rd5+408], {%r1780, %r1780};
	st.local.v2.u32 	[%rd6+408], {%r1780, %r1780};
	st.local.v2.u32 	[%rd5+416], {%r1780, %r1780};
	st.local.v2.u32 	[%rd6+416], {%r1780, %r1780};
	st.local.v2.u32 	[%rd5+424], {%r1780, %r1780};
	st.local.v2.u32 	[%rd6+424], {%r1780, %r1780};
	st.local.v2.u32 	[%rd5+432], {%r1780, %r1780};
	st.local.v2.u32 	[%rd6+432], {%r1780, %r1780};
	st.local.v2.u32 	[%rd5+440], {%r1780, %r1780};
	st.local.v2.u32 	[%rd6+440], {%r1780, %r1780};
	st.local.v2.u32 	[%rd5+448], {%r1780, %r1780};
	st.local.v2.u32 	[%rd6+448], {%r1780, %r1780};
	st.local.v2.u32 	[%rd5+456], {%r1780, %r1780};
	st.local.v2.u32 	[%rd6+456], {%r1780, %r1780};
	st.local.v2.u32 	[%rd5+464], {%r1780, %r1780};
	st.local.v2.u32 	[%rd6+464], {%r1780, %r1780};
	st.local.v2.u32 	[%rd5+472], {%r1780, %r1780};
	st.local.v2.u32 	[%rd6+472], {%r1780, %r1780};
	st.local.v2.u32 	[%rd5+480], {%r1780, %r1780};
	st.local.v2.u32 	[%rd6+480], {%r1780, %r1780};
	st.local.v2.u32 	[%rd5+488], {%r1780, %r1780};
	st.local.v2.u32 	[%rd6+488], {%r1780, %r1780};
	st.local.v2.u32 	[%rd5+496], {%r1780, %r1780};
	st.local.v2.u32 	[%rd6+496], {%r1780, %r1780};
	st.local.v2.u32 	[%rd5+504], {%r1780, %r1780};
	st.local.v2.u32 	[%rd6+504], {%r1780, %r1780};
	st.local.v2.u32 	[%rd5+512], {%r1780, %r1780};
	st.local.v2.u32 	[%rd6+512], {%r1780, %r1780};
	st.local.v2.u32 	[%rd5+520], {%r1780, %r1780};
	st.local.v2.u32 	[%rd6+520], {%r1780, %r1780};
	st.local.v2.u32 	[%rd5+528], {%r1780, %r1780};
	st.local.v2.u32 	[%rd6+528], {%r1780, %r1780};
	st.local.v2.u32 	[%rd5+536], {%r1780, %r1780};
	st.local.v2.u32 	[%rd6+536], {%r1780, %r1780};
	st.local.v2.u32 	[%rd5+544], {%r1780, %r1780};
	st.local.v2.u32 	[%rd6+544], {%r1780, %r1780};
	st.local.v2.u32 	[%rd5+552], {%r1780, %r1780};
	st.local.v2.u32 	[%rd6+552], {%r1780, %r1780};
	st.local.v2.u32 	[%rd5+560], {%r1780, %r1780};
	st.local.v2.u32 	[%rd6+560], {%r1780, %r1780};
	st.local.v2.u32 	[%rd5+568], {%r1780, %r1780};
	st.local.v2.u32 	[%rd6+568], {%r1780, %r1780};
	st.local.v2.u32 	[%rd5+576], {%r1780, %r1780};
	st.local.v2.u32 	[%rd6+576], {%r1780, %r1780};
	st.local.v2.u32 	[%rd5+584], {%r1780, %r1780};
	st.local.v2.u32 	[%rd6+584], {%r1780, %r1780};
	st.local.v2.u32 	[%rd5+592], {%r1780, %r1780};
	st.local.v2.u32 	[%rd6+592], {%r1780, %r1780};
	st.local.v2.u32 	[%rd5+600], {%r1780, %r1780};
	st.local.v2.u32 	[%rd6+600], {%r1780, %r1780};
	st.local.v2.u32 	[%rd5+608], {%r1780, %r1780};
	st.local.v2.u32 	[%rd6+608], {%r1780, %r1780};
	st.local.v2.u32 	[%rd5+616], {%r1780, %r1780};
	st.local.v2.u32 	[%rd6+616], {%r1780, %r1780};
	st.local.v2.u32 	[%rd5+624], {%r1780, %r1780};
	st.local.v2.u32 	[%rd6+624], {%r1780, %r1780};
	st.local.v2.u32 	[%rd5+632], {%r1780, %r1780};
	st.local.v2.u32 	[%rd6+632], {%r1780, %r1780};
	st.local.v2.u32 	[%rd5+640], {%r1780, %r1780};
	st.local.v2.u32 	[%rd6+640], {%r1780, %r1780};
	ld.local.u32 	%r1781, [%rd56+28];
	setp.ne.s32 	%p326, %r1781, 0;
	@%p326 bra 	$L__BB0_535;
	ld.local.u8 	%rs151, [%rd57+7];
	setp.ne.s16 	%p327, %rs151, 0;
	@%p327 bra 	$L__BB0_535;
	mov.b32 	%r2730, 0;
	st.local.v2.u32 	[%rd1], {%r2730, %r2730};
	st.local.v2.u32 	[%rd1+8], {%r2730, %r2730};
	st.local.v2.u32 	[%rd1+16], {%r2730, %r2730};
	st.local.v2.u32 	[%rd1+24], {%r2730, %r2730};
	st.local.v2.u32 	[%rd1+32], {%r2730, %r2730};
	st.local.v2.u32 	[%rd1+40], {%r2730, %r2730};
	st.local.v2.u32 	[%rd1+48], {%r2730, %r2730};
	st.local.v2.u32 	[%rd1+56], {%r2730, %r2730};
	st.local.v2.u32 	[%rd1+64], {%r2730, %r2730};
	st.local.v2.u32 	[%rd1+72], {%r2730, %r2730};
	st.local.v2.u32 	[%rd1+80], {%r2730, %r2730};
	st.local.v2.u32 	[%rd1+88], {%r2730, %r2730};
	st.local.v2.u32 	[%rd1+96], {%r2730, %r2730};
	st.local.v2.u32 	[%rd1+104], {%r2730, %r2730};
	st.local.v2.u32 	[%rd1+112], {%r2730, %r2730};
	st.local.v2.u32 	[%rd1+120], {%r2730, %r2730};
	st.local.v2.u32 	[%rd1+128], {%r2730, %r2730};
	st.local.v2.u32 	[%rd1+136], {%r2730, %r2730};
	st.local.v2.u32 	[%rd1+144], {%r2730, %r2730};
	st.local.v2.u32 	[%rd1+152], {%r2730, %r2730};
	st.local.v2.u32 	[%rd1+160], {%r2730, %r2730};
	st.local.v2.u32 	[%rd1+168], {%r2730, %r2730};
	st.local.v2.u32 	[%rd1+176], {%r2730, %r2730};
	st.local.v2.u32 	[%rd1+184], {%r2730, %r2730};
	st.local.v2.u32 	[%rd1+192], {%r2730, %r2730};
	st.local.v2.u32 	[%rd1+200], {%r2730, %r2730};
	st.local.v2.u32 	[%rd1+208], {%r2730, %r2730};
	st.local.v2.u32 	[%rd1+216], {%r2730, %r2730};
	st.local.v2.u32 	[%rd1+224], {%r2730, %r2730};
	st.local.v2.u32 	[%rd1+232], {%r2730, %r2730};
	st.local.v2.u32 	[%rd1+240], {%r2730, %r2730};
	st.local.v2.u32 	[%rd1+248], {%r2730, %r2730};
	st.local.v2.u32 	[%rd1+256], {%r2730, %r2730};
	st.local.v2.u32 	[%rd1+264], {%r2730, %r2730};
	st.local.v2.u32 	[%rd1+272], {%r2730, %r2730};
	st.local.v2.u32 	[%rd1+280], {%r2730, %r2730};
	st.local.v2.u32 	[%rd1+288], {%r2730, %r2730};
	st.local.v2.u32 	[%rd1+296], {%r2730, %r2730};
	st.local.v2.u32 	[%rd1+304], {%r2730, %r2730};
	st.local.v2.u32 	[%rd1+312], {%r2730, %r2730};
	st.local.v2.u32 	[%rd1+320], {%r2730, %r2730};
	st.local.v2.u32 	[%rd1+328], {%r2730, %r2730};
	st.local.v2.u32 	[%rd1+336], {%r2730, %r2730};
	st.local.v2.u32 	[%rd1+344], {%r2730, %r2730};
	st.local.v2.u32 	[%rd1+352], {%r2730, %r2730};
	st.local.v2.u32 	[%rd1+360], {%r2730, %r2730};
	st.local.v2.u32 	[%rd1+368], {%r2730, %r2730};
	st.local.v2.u32 	[%rd1+376], {%r2730, %r2730};
	st.local.v2.u32 	[%rd1+384], {%r2730, %r2730};
	st.local.v2.u32 	[%rd1+392], {%r2730, %r2730};
	st.local.v2.u32 	[%rd1+400], {%r2730, %r2730};
	st.local.v2.u32 	[%rd1+408], {%r2730, %r2730};
	st.local.v2.u32 	[%rd1+416], {%r2730, %r2730};
	st.local.v2.u32 	[%rd1+424], {%r2730, %r2730};
	st.local.v2.u32 	[%rd1+432], {%r2730, %r2730};
	st.local.v2.u32 	[%rd1+440], {%r2730, %r2730};
	st.local.v2.u32 	[%rd1+448], {%r2730, %r2730};
	st.local.v2.u32 	[%rd1+456], {%r2730, %r2730};
	st.local.v2.u32 	[%rd1+464], {%r2730, %r2730};
	st.local.v2.u32 	[%rd1+472], {%r2730, %r2730};
	st.local.v2.u32 	[%rd1+480], {%r2730, %r2730};
	st.local.v2.u32 	[%rd1+488], {%r2730, %r2730};
	st.local.v2.u32 	[%rd1+496], {%r2730, %r2730};
	st.local.v2.u32 	[%rd1+504], {%r2730, %r2730};
	st.local.v2.u32 	[%rd1+512], {%r2730, %r2730};
	st.local.v2.u32 	[%rd1+520], {%r2730, %r2730};
	st.local.v2.u32 	[%rd1+528], {%r2730, %r2730};
	st.local.v2.u32 	[%rd1+536], {%r2730, %r2730};
	st.local.v2.u32 	[%rd1+544], {%r2730, %r2730};
	st.local.v2.u32 	[%rd1+552], {%r2730, %r2730};
	st.local.v2.u32 	[%rd1+560], {%r2730, %r2730};
	st.local.v2.u32 	[%rd1+568], {%r2730, %r2730};
	st.local.v2.u32 	[%rd1+576], {%r2730, %r2730};
	st.local.v2.u32 	[%rd1+584], {%r2730, %r2730};
	st.local.v2.u32 	[%rd1+592], {%r2730, %r2730};
	st.local.v2.u32 	[%rd1+600], {%r2730, %r2730};
	st.local.v2.u32 	[%rd1+608], {%r2730, %r2730};
	st.local.v2.u32 	[%rd1+616], {%r2730, %r2730};
	st.local.v2.u32 	[%rd1+624], {%r2730, %r2730};
	st.local.v2.u32 	[%rd1+632], {%r2730, %r2730};
	st.local.v2.u32 	[%rd1+640], {%r2730, %r2730};
	mov.b32 	%r1784, 7;
	st.local.v2.u32 	[%rd1], {%r2571, %r1784};
	mov.b16 	%rs152, 0;
	st.local.u8 	[%rd2], %rs152;
	st.local.u8 	[%rd2+1], %rs152;
	st.local.u8 	[%rd3], %rs152;
	st.local.u8 	[%rd3+1], %rs152;
	st.local.u8 	[%rd2+9], %rs152;
	st.local.u8 	[%rd2+10], %rs152;
	st.local.u8 	[%rd3+9], %rs152;
	st.local.u8 	[%rd3+10], %rs152;
	st.local.u8 	[%rd2+18], %rs152;
	st.local.u8 	[%rd2+19], %rs152;
	st.local.u8 	[%rd3+18], %rs152;
	st.local.u8 	[%rd3+19], %rs152;
	st.local.u8 	[%rd2+27], %rs152;
	st.local.u8 	[%rd2+28], %rs152;
	st.local.u8 	[%rd3+27], %rs152;
	st.local.u8 	[%rd3+28], %rs152;
	st.local.u8 	[%rd2+36], %rs152;
	st.local.u8 	[%rd2+37], %rs152;
	st.local.u8 	[%rd3+36], %rs152;
	st.local.u8 	[%rd3+37], %rs152;
	st.local.u8 	[%rd2+45], %rs152;
	st.local.u8 	[%rd2+46], %rs152;
	st.local.u8 	[%rd3+45], %rs152;
	st.local.u8 	[%rd3+46], %rs152;
	st.local.u8 	[%rd2+54], %rs152;
	st.local.u8 	[%rd2+55], %rs152;
	st.local.u8 	[%rd3+54], %rs152;
	st.local.u8 	[%rd3+55], %rs152;
	st.local.u8 	[%rd2+63], %rs152;
	st.local.u8 	[%rd2+64], %rs152;
	st.local.u8 	[%rd3+63], %rs152;
	st.local.u8 	[%rd3+64], %rs152;
	st.local.u8 	[%rd2+72], %rs152;
	st.local.u8 	[%rd2+73], %rs152;
	st.local.u8 	[%rd3+72], %rs152;
	st.local.u8 	[%rd3+73], %rs152;
	st.local.u8 	[%rd2+81], %rs152;
	st.local.u8 	[%rd2+82], %rs152;
	st.local.u8 	[%rd3+81], %rs152;
	st.local.u8 	[%rd3+82], %rs152;
	st.local.u8 	[%rd2+90], %rs152;
	st.local.u8 	[%rd2+91], %rs152;
	st.local.u8 	[%rd3+90], %rs152;
	st.local.u8 	[%rd3+91], %rs152;
	st.local.u8 	[%rd2+99], %rs152;
	st.local.u8 	[%rd2+100], %rs152;
	st.local.u8 	[%rd3+99], %rs152;
	st.local.u8 	[%rd3+100], %rs152;
	st.local.u8 	[%rd2+108], %rs152;
	st.local.u8 	[%rd2+109], %rs152;
	st.local.u8 	[%rd3+108], %rs152;
	st.local.u8 	[%rd3+109], %rs152;
	st.local.u8 	[%rd2+117], %rs152;
	st.local.u8 	[%rd2+118], %rs152;
	st.local.u8 	[%rd3+117], %rs152;
	st.local.u8 	[%rd3+118], %rs152;
	st.local.u8 	[%rd2+126], %rs152;
	st.local.u8 	[%rd2+127], %rs152;
	st.local.u8 	[%rd3+126], %rs152;
	st.local.u8 	[%rd3+127], %rs152;
	st.local.u8 	[%rd2+135], %rs152;
	st.local.u8 	[%rd2+136], %rs152;
	st.local.u8 	[%rd3+135], %rs152;
	st.local.u8 	[%rd3+136], %rs152;
	st.local.u8 	[%rd2+144], %rs152;
	st.local.u8 	[%rd2+145], %rs152;
	st.local.u8 	[%rd3+144], %rs152;
	st.local.u8 	[%rd3+145], %rs152;
	st.local.u8 	[%rd2+153], %rs152;
	st.local.u8 	[%rd2+154], %rs152;
	st.local.u8 	[%rd3+153], %rs152;
	st.local.u8 	[%rd3+154], %rs152;
	st.local.u8 	[%rd2+162], %rs152;
	st.local.u8 	[%rd2+163], %rs152;
	st.local.u8 	[%rd3+162], %rs152;
	st.local.u8 	[%rd3+163], %rs152;
	st.local.u8 	[%rd2+171], %rs152;
	st.local.u8 	[%rd2+172], %rs152;
	st.local.u8 	[%rd3+171], %rs152;
	st.local.u8 	[%rd3+172], %rs152;
	st.local.u8 	[%rd2+180], %rs152;
	st.local.u8 	[%rd2+181], %rs152;
	st.local.u8 	[%rd3+180], %rs152;
	st.local.u8 	[%rd3+181], %rs152;
	st.local.u8 	[%rd2+189], %rs152;
	st.local.u8 	[%rd2+190], %rs152;
	st.local.u8 	[%rd3+189], %rs152;
	st.local.u8 	[%rd3+190], %rs152;
	st.local.u8 	[%rd2+198], %rs152;
	st.local.u8 	[%rd2+199], %rs152;
	st.local.u8 	[%rd3+198], %rs152;
	st.local.u8 	[%rd3+199], %rs152;
	st.local.u8 	[%rd2+207], %rs152;
	st.local.u8 	[%rd2+208], %rs152;
	st.local.u8 	[%rd3+207], %rs152;
	st.local.u8 	[%rd3+208], %rs152;
	st.local.u8 	[%rd2+216], %rs152;
	st.local.u8 	[%rd2+217], %rs152;
	st.local.u8 	[%rd3+216], %rs152;
	st.local.u8 	[%rd3+217], %rs152;
	st.local.u8 	[%rd2+225], %rs152;
	st.local.u8 	[%rd2+226], %rs152;
	st.local.u8 	[%rd3+225], %rs152;
	st.local.u8 	[%rd3+226], %rs152;
	st.local.u8 	[%rd2+234], %rs152;
	st.local.u8 	[%rd2+235], %rs152;
	st.local.u8 	[%rd3+234], %rs152;
	st.local.u8 	[%rd3+235], %rs152;
	st.local.u8 	[%rd2+243], %rs152;
	st.local.u8 	[%rd2+244], %rs152;
	st.local.u8 	[%rd3+243], %rs152;
	st.local.u8 	[%rd3+244], %rs152;
	st.local.u8 	[%rd2+252], %rs152;
	st.local.u8 	[%rd2+253], %rs152;
	st.local.u8 	[%rd3+252], %rs152;
	st.local.u8 	[%rd3+253], %rs152;
	st.local.u8 	[%rd2+261], %rs152;
	st.local.u8 	[%rd2+262], %rs152;
	st.local.u8 	[%rd3+261], %rs152;
	st.local.u8 	[%rd3+262], %rs152;
	st.local.u8 	[%rd2+270], %rs152;
	st.local.u8 	[%rd2+271], %rs152;
	st.local.u8 	[%rd3+270], %rs152;
	st.local.u8 	[%rd3+271], %rs152;
	st.local.u8 	[%rd2+279], %rs152;
	st.local.u8 	[%rd2+280], %rs152;
	st.local.u8 	[%rd3+279], %rs152;
	st.local.u8 	[%rd3+280], %rs152;
	st.local.u8 	[%rd2+288], %rs152;
	st.local.u8 	[%rd2+289], %rs152;
	st.local.u8 	[%rd3+288], %rs152;
	st.local.u8 	[%rd3+289], %rs152;
	st.local.u8 	[%rd2+297], %rs152;
	st.local.u8 	[%rd2+298], %rs152;
	st.local.u8 	[%rd3+297], %rs152;
	st.local.u8 	[%rd3+298], %rs152;
	st.local.u8 	[%rd2+306], %rs152;
	st.local.u8 	[%rd2+307], %rs152;
	st.local.u8 	[%rd3+306], %rs152;
	st.local.u8 	[%rd3+307], %rs152;
	st.local.u8 	[%rd2+315], %rs152;
	st.local.u8 	[%rd2+316], %rs152;
	st.local.u8 	[%rd3+315], %rs152;
	st.local.u8 	[%rd3+316], %rs152;
	st.local.u8 	[%rd2+324], %rs152;
	st.local.u8 	[%rd2+325], %rs152;
	st.local.u8 	[%rd3+324], %rs152;
	st.local.u8 	[%rd3+325], %rs152;
	st.local.u8 	[%rd2+333], %rs152;
	st.local.u8 	[%rd2+334], %rs152;
	st.local.u8 	[%rd3+333], %rs152;
	st.local.u8 	[%rd3+334], %rs152;
	st.local.u8 	[%rd2+342], %rs152;
	st.local.u8 	[%rd2+343], %rs152;
	st.local.u8 	[%rd3+342], %rs152;
	st.local.u8 	[%rd3+343], %rs152;
	st.local.u8 	[%rd2+351], %rs152;
	st.local.u8 	[%rd2+352], %rs152;
	st.local.u8 	[%rd3+351], %rs152;
	st.local.u8 	[%rd3+352], %rs152;
	st.local.u8 	[%rd2+360], %rs152;
	st.local.u8 	[%rd2+361], %rs152;
	st.local.u8 	[%rd3+360], %rs152;
	st.local.u8 	[%rd3+361], %rs152;
	st.local.u8 	[%rd2+369], %rs152;
	st.local.u8 	[%rd2+370], %rs152;
	st.local.u8 	[%rd3+369], %rs152;
	st.local.u8 	[%rd3+370], %rs152;
	st.local.u8 	[%rd2+378], %rs152;
	st.local.u8 	[%rd2+379], %rs152;
	st.local.u8 	[%rd3+378], %rs152;
	st.local.u8 	[%rd3+379], %rs152;
	st.local.u8 	[%rd2+387], %rs152;
	st.local.u8 	[%rd2+388], %rs152;
	st.local.u8 	[%rd3+387], %rs152;
	st.local.u8 	[%rd3+388], %rs152;
	st.local.u8 	[%rd2+396], %rs152;
	st.local.u8 	[%rd2+397], %rs152;
	st.local.u8 	[%rd3+396], %rs152;
	st.local.u8 	[%rd3+397], %rs152;
	st.local.u8 	[%rd2+405], %rs152;
	st.local.u8 	[%rd2+406], %rs152;
	st.local.u8 	[%rd3+405], %rs152;
	st.local.u8 	[%rd3+406], %rs152;
	st.local.u8 	[%rd2+414], %rs152;
	st.local.u8 	[%rd2+415], %rs152;
	st.local.u8 	[%rd3+414], %rs152;
	st.local.u8 	[%rd3+415], %rs152;
	st.local.u8 	[%rd2+423], %rs152;
	st.local.u8 	[%rd2+424], %rs152;
	st.local.u8 	[%rd3+423], %rs152;
	st.local.u8 	[%rd3+424], %rs152;
	st.local.u8 	[%rd2+432], %rs152;
	st.local.u8 	[%rd2+433], %rs152;
	st.local.u8 	[%rd3+432], %rs152;
	st.local.u8 	[%rd3+433], %rs152;
	st.local.u8 	[%rd2+441], %rs152;
	st.local.u8 	[%rd2+442], %rs152;
	st.local.u8 	[%rd3+441], %rs152;
	st.local.u8 	[%rd3+442], %rs152;
	st.local.u8 	[%rd2+450], %rs152;
	st.local.u8 	[%rd2+451], %rs152;
	st.local.u8 	[%rd3+450], %rs152;
	st.local.u8 	[%rd3+451], %rs152;
	st.local.u8 	[%rd2+459], %rs152;
	st.local.u8 	[%rd2+460], %rs152;
	st.local.u8 	[%rd3+459], %rs152;
	st.local.u8 	[%rd3+460], %rs152;
	st.local.u8 	[%rd2+468], %rs152;
	st.local.u8 	[%rd2+469], %rs152;
	st.local.u8 	[%rd3+468], %rs152;
	st.local.u8 	[%rd3+469], %rs152;
	st.local.u8 	[%rd2+477], %rs152;
	st.local.u8 	[%rd2+478], %rs152;
	st.local.u8 	[%rd3+477], %rs152;
	st.local.u8 	[%rd3+478], %rs152;
	st.local.u8 	[%rd2+486], %rs152;
	st.local.u8 	[%rd2+487], %rs152;
	st.local.u8 	[%rd3+486], %rs152;
	st.local.u8 	[%rd3+487], %rs152;
	st.local.u8 	[%rd2+495], %rs152;
	st.local.u8 	[%rd2+496], %rs152;
	st.local.u8 	[%rd3+495], %rs152;
	st.local.u8 	[%rd3+496], %rs152;
	st.local.u8 	[%rd2+504], %rs152;
	st.local.u8 	[%rd2+505], %rs152;
	st.local.u8 	[%rd3+504], %rs152;
	st.local.u8 	[%rd3+505], %rs152;
	st.local.u8 	[%rd2+513], %rs152;
	st.local.u8 	[%rd2+514], %rs152;
	st.local.u8 	[%rd3+513], %rs152;
	st.local.u8 	[%rd3+514], %rs152;
	st.local.u8 	[%rd2+522], %rs152;
	st.local.u8 	[%rd2+523], %rs152;
	st.local.u8 	[%rd3+522], %rs152;
	st.local.u8 	[%rd3+523], %rs152;
	st.local.u8 	[%rd2+531], %rs152;
	st.local.u8 	[%rd2+532], %rs152;
	st.local.u8 	[%rd3+531], %rs152;
	st.local.u8 	[%rd3+532], %rs152;
	st.local.u8 	[%rd2+540], %rs152;
	st.local.u8 	[%rd2+541], %rs152;
	st.local.u8 	[%rd3+540], %rs152;
	st.local.u8 	[%rd3+541], %rs152;
	st.local.u8 	[%rd2+549], %rs152;
	st.local.u8 	[%rd2+550], %rs152;
	st.local.u8 	[%rd3+549], %rs152;
	st.local.u8 	[%rd3+550], %rs152;
	st.local.u8 	[%rd2+558], %rs152;
	st.local.u8 	[%rd2+559], %rs152;
	st.local.u8 	[%rd3+558], %rs152;
	st.local.u8 	[%rd3+559], %rs152;
	st.local.u8 	[%rd2+567], %rs152;
	st.local.u8 	[%rd2+568], %rs152;
	st.local.u8 	[%rd3+567], %rs152;
	st.local.u8 	[%rd3+568], %rs152;
	st.local.u8 	[%rd2+576], %rs152;
	st.local.u8 	[%rd2+577], %rs152;
	st.local.u8 	[%rd3+576], %rs152;
	st.local.u8 	[%rd3+577], %rs152;
	st.local.u8 	[%rd2+585], %rs152;
	st.local.u8 	[%rd2+586], %rs152;
	st.local.u8 	[%rd3+585], %rs152;
	st.local.u8 	[%rd3+586], %rs152;
	st.local.u8 	[%rd2+594], %rs152;
	st.local.u8 	[%rd2+595], %rs152;
	st.local.u8 	[%rd3+594], %rs152;
	st.local.u8 	[%rd3+595], %rs152;
	st.local.u8 	[%rd2+603], %rs152;
	st.local.u8 	[%rd2+604], %rs152;
	st.local.u8 	[%rd3+603], %rs152;
	st.local.u8 	[%rd3+604], %rs152;
	st.local.u8 	[%rd2+612], %rs152;
	st.local.u8 	[%rd2+613], %rs152;
	st.local.u8 	[%rd3+612], %rs152;
	st.local.u8 	[%rd3+613], %rs152;
	st.local.u8 	[%rd2+621], %rs152;
	st.local.u8 	[%rd2+622], %rs152;
	st.local.u8 	[%rd3+621], %rs152;
	st.local.u8 	[%rd3+622], %rs152;
	st.local.u8 	[%rd2+630], %rs152;
	st.local.u8 	[%rd2+631], %rs152;
	st.local.u8 	[%rd3+630], %rs152;
	st.local.u8 	[%rd3+631], %rs152;
	st.local.u8 	[%rd2+639], %rs152;
	st.local.u8 	[%rd2+640], %rs152;
	st.local.u8 	[%rd3+639], %rs152;
	st.local.u8 	[%rd3+640], %rs152;
	st.local.u8 	[%rd2+648], %rs152;
	st.local.u8 	[%rd2+649], %rs152;
	st.local.u8 	[%rd3+648], %rs152;
	st.local.u8 	[%rd3+649], %rs152;
	st.local.u8 	[%rd2+657], %rs152;
	st.local.u8 	[%rd2+658], %rs152;
	st.local.u8 	[%rd3+657], %rs152;
	st.local.u8 	[%rd3+658], %rs152;
	st.local.u8 	[%rd2+666], %rs152;
	st.local.u8 	[%rd2+667], %rs152;
	st.local.u8 	[%rd3+666], %rs152;
	st.local.u8 	[%rd3+667], %rs152;
	st.local.u8 	[%rd2+675], %rs152;
	st.local.u8 	[%rd2+676], %rs152;
	st.local.u8 	[%rd3+675], %rs152;
	st.local.u8 	[%rd3+676], %rs152;
	st.local.u8 	[%rd2+684], %rs152;
	st.local.u8 	[%rd2+685], %rs152;
	st.local.u8 	[%rd3+684], %rs152;
	st.local.u8 	[%rd3+685], %rs152;
	st.local.u8 	[%rd2+693], %rs152;
	st.local.u8 	[%rd2+694], %rs152;
	st.local.u8 	[%rd3+693], %rs152;
	st.local.u8 	[%rd3+694], %rs152;
	st.local.u8 	[%rd2+702], %rs152;
	st.local.u8 	[%rd2+703], %rs152;
	st.local.u8 	[%rd3+702], %rs152;
	st.local.u8 	[%rd3+703], %rs152;
	st.local.u8 	[%rd2+711], %rs152;
	st.local.u8 	[%rd2+712], %rs152;
	st.local.u8 	[%rd3+711], %rs152;
	st.local.u8 	[%rd3+712], %rs152;
	st.local.u8 	[%rd2+720], %rs152;
	st.local.u8 	[%rd2+721], %rs152;
	st.local.u8 	[%rd3+720], %rs152;
	st.local.u8 	[%rd3+721], %rs152;
	mov.b32 	%r2729, 1;
	mov.u32 	%r2724, %r2730;
$L__BB0_496:
	mov.u32 	%r1014, %r2729;
	add.s32 	%r2729, %r1014, -1;
	mul.wide.s32 	%rd927, %r1014, 8;
	add.s64 	%rd156, %rd1, %rd927;
	ld.local.v2.u32 	{%r1018, %r1019}, [%rd156+-8];
	mul.wide.s32 	%rd928, %r1018, 9;
	add.s64 	%rd157, %rd2, %rd928;
	cvt.s64.s32 	%rd929, %r1019;
	add.s64 	%rd158, %rd157, %rd929;
	ld.local.u8 	%rs153, [%rd158];
	setp.ne.s16 	%p328, %rs153, 0;
	@%p328 bra 	$L__BB0_498;
	mul.wide.s32 	%rd930, %r2724, 8;
	add.s64 	%rd931, %rd5, %rd930;
	st.local.v2.u32 	[%rd931], {%r1018, %r1019};
	mov.b16 	%rs154, 1;
	st.local.u8 	[%rd158], %rs154;
	add.s32 	%r2724, %r2724, 1;
$L__BB0_498:
	setp.lt.s32 	%p329, %r1018, 1;
	mul.wide.s32 	%rd933, %r1018, 36;
	add.s64 	%rd159, %rd18, %rd933;
	mul.wide.s32 	%rd934, %r1019, 4;
	add.s64 	%rd160, %rd159, %rd934;
	add.s64 	%rd161, %rd3, %rd928;
	add.s64 	%rd162, %rd161, %rd929;
	@%p329 bra 	$L__BB0_505;
	add.s32 	%r1022, %r1018, -1;
	mul.wide.u32 	%rd936, %r1022, 36;
	add.s64 	%rd937, %rd18, %rd936;
	add.s64 	%rd939, %rd937, %rd934;
	ld.local.u32 	%r1785, [%rd939];
	setp.ne.s32 	%p330, %r1785, 0;
	@%p330 bra 	$L__BB0_502;
	mul.wide.u32 	%rd946, %r1022, 9;
	add.s64 	%rd947, %rd2, %rd946;
	add.s64 	%rd948, %rd947, %rd929;
	ld.local.u8 	%rs157, [%rd948];
	setp.eq.s16 	%p332, %rs157, 0;
	@%p332 bra 	$L__BB0_501;
	bra.uni 	$L__BB0_504;
$L__BB0_501:
	st.local.v2.u32 	[%rd156+-8], {%r1022, %r1019};
	mov.u32 	%r2729, %r1014;
	bra.uni 	$L__BB0_504;
$L__BB0_502:
	mul.wide.u32 	%rd941, %r1022, 9;
	add.s64 	%rd942, %rd3, %rd941;
	add.s64 	%rd163, %rd942, %rd929;
	ld.local.u8 	%rs155, [%rd163];
	setp.eq.s16 	%p331, %rs155, 0;
	@%p331 bra 	$L__BB0_504;
	mul.wide.s32 	%rd943, %r2730, 8;
	add.s64 	%rd944, %rd6, %rd943;
	st.local.v2.u32 	[%rd944], {%r1022, %r1019};
	mov.b16 	%rs156, 1;
	st.local.u8 	[%rd163], %rs156;
	add.s32 	%r2730, %r2730, 1;
$L__BB0_504:
	setp.gt.u32 	%p333, %r1018, 7;
	@%p333 bra 	$L__BB0_510;
$L__BB0_505:
	add.s32 	%r1028, %r1018, 1;
	ld.local.u32 	%r1786, [%rd160+36];
	setp.ne.s32 	%p334, %r1786, 0;
	@%p334 bra 	$L__BB0_508;
	ld.local.u8 	%rs160, [%rd158+9];
	setp.eq.s16 	%p336, %rs160, 0;
	@%p336 bra 	$L__BB0_507;
	bra.uni 	$L__BB0_510;
$L__BB0_507:
	mul.wide.s32 	%rd951, %r2729, 8;
	add.s64 	%rd952, %rd1, %rd951;
	st.local.v2.u32 	[%rd952], {%r1028, %r1019};
	add.s32 	%r2729, %r2729, 1;
	bra.uni 	$L__BB0_510;
$L__BB0_508:
	ld.local.u8 	%rs158, [%rd162+9];
	setp.eq.s16 	%p335, %rs158, 0;
	@%p335 bra 	$L__BB0_510;
	mul.wide.s32 	%rd949, %r2730, 8;
	add.s64 	%rd950, %rd6, %rd949;
	st.local.v2.u32 	[%rd950], {%r1028, %r1019};
	mov.b16 	%rs159, 1;
	st.local.u8 	[%rd162+9], %rs159;
	add.s32 	%r2730, %r2730, 1;
$L__BB0_510:
	setp.lt.s32 	%p337, %r1019, 1;
	@%p337 bra 	$L__BB0_517;
	add.s32 	%r1033, %r1019, -1;
	mul.wide.u32 	%rd953, %r1033, 4;
	add.s64 	%rd954, %rd159, %rd953;
	ld.local.u32 	%r1787, [%rd954];
	setp.ne.s32 	%p338, %r1787, 0;
	@%p338 bra 	$L__BB0_514;
	cvt.u64.u32 	%rd958, %r1033;
	add.s64 	%rd959, %rd157, %rd958;
	ld.local.u8 	%rs163, [%rd959];
	setp.eq.s16 	%p340, %rs163, 0;
	@%p340 bra 	$L__BB0_513;
	bra.uni 	$L__BB0_516;
$L__BB0_513:
	mul.wide.s32 	%rd960, %r2729, 8;
	add.s64 	%rd961, %rd1, %rd960;
	st.local.v2.u32 	[%rd961], {%r1018, %r1033};
	add.s32 	%r2729, %r2729, 1;
	bra.uni 	$L__BB0_516;
$L__BB0_514:
	cvt.u64.u32 	%rd955, %r1033;
	add.s64 	%rd164, %rd161, %rd955;
	ld.local.u8 	%rs161, [%rd164];
	setp.eq.s16 	%p339, %rs161, 0;
	@%p339 bra 	$L__BB0_516;
	mul.wide.s32 	%rd956, %r2730, 8;
	add.s64 	%rd957, %rd6, %rd956;
	st.local.v2.u32 	[%rd957], {%r1018, %r1033};
	mov.b16 	%rs162, 1;
	st.local.u8 	[%rd164], %rs162;
	add.s32 	%r2730, %r2730, 1;
$L__BB0_516:
	setp.gt.u32 	%p341, %r1019, 7;
	@%p341 bra 	$L__BB0_522;
$L__BB0_517:
	add.s32 	%r1040, %r1019, 1;
	ld.local.u32 	%r1788, [%rd160+4];
	setp.ne.s32 	%p342, %r1788, 0;
	@%p342 bra 	$L__BB0_520;
	ld.local.u8 	%rs166, [%rd158+1];
	setp.eq.s16 	%p344, %rs166, 0;
	@%p344 bra 	$L__BB0_519;
	bra.uni 	$L__BB0_522;
$L__BB0_519:
	mul.wide.s32 	%rd964, %r2729, 8;
	add.s64 	%rd965, %rd1, %rd964;
	st.local.v2.u32 	[%rd965], {%r1018, %r1040};
	add.s32 	%r2729, %r2729, 1;
	bra.uni 	$L__BB0_522;
$L__BB0_520:
	ld.local.u8 	%rs164, [%rd162+1];
	setp.eq.s16 	%p343, %rs164, 0;
	@%p343 bra 	$L__BB0_522;
	mul.wide.s32 	%rd962, %r2730, 8;
	add.s64 	%rd963, %rd6, %rd962;
	st.local.v2.u32 	[%rd963], {%r1018, %r1040};
	mov.b16 	%rs165, 1;
	st.local.u8 	[%rd162+1], %rs165;
	add.s32 	%r2730, %r2730, 1;
$L__BB0_522:
	setp.ne.s32 	%p345, %r2729, 0;
	@%p345 bra 	$L__BB0_496;
	ld.local.u32 	%r2737, [%rd5];
	setp.lt.s32 	%p346, %r2737, 0;
	mov.b32 	%r2738, 0;
	@%p346 bra 	$L__BB0_528;
	mov.b64 	%rd1071, 0;
$L__BB0_525:
	cvt.u32.u64 	%r2738, %rd1071;
	setp.gt.u32 	%p347, %r2737, 8;
	@%p347 bra 	$L__BB0_528;
	shl.b64 	%rd967, %rd1071, 3;
	add.s64 	%rd968, %rd5, %rd967;
	ld.local.u32 	%r1048, [%rd968+4];
	setp.gt.u32 	%p348, %r1048, 8;
	@%p348 bra 	$L__BB0_528;
	mul.wide.u32 	%rd969, %r2737, 9;
	add.s64 	%rd970, %rd4, %rd969;
	cvt.u64.u32 	%rd971, %r1048;
	add.s64 	%rd972, %rd970, %rd971;
	mov.b16 	%rs167, 1;
	st.local.u8 	[%rd972], %rs167;
	add.s32 	%r2738, %r2738, 1;
	cvt.u64.u32 	%rd1071, %r2738;
	ld.local.u32 	%r2737, [%rd968+8];
	setp.gt.s32 	%p349, %r2737, -1;
	@%p349 bra 	$L__BB0_525;
$L__BB0_528:
	ld.local.v2.u32 	{%r2739, %r1790}, [%rd6];
	mul.wide.s32 	%rd975, %r2739, 36;
	add.s64 	%rd976, %rd18, %rd975;
	mul.wide.s32 	%rd977, %r1790, 4;
	add.s64 	%rd978, %rd976, %rd977;
	ld.local.u32 	%r1053, [%rd978];
	setp.eq.s32 	%p350, %r2739, -1;
	@%p350 bra 	$L__BB0_532;
	mov.b64 	%rd1072, 0;
$L__BB0_530:
	mul.wide.s32 	%rd980, %r2739, 36;
	add.s64 	%rd981, %rd18, %rd980;
	shl.b64 	%rd982, %rd1072, 3;
	add.s64 	%rd168, %rd6, %rd982;
	ld.local.u32 	%r1791, [%rd168+4];
	mul.wide.s32 	%rd983, %r1791, 4;
	add.s64 	%rd984, %rd981, %rd983;
	ld.local.u32 	%r1792, [%rd984];
	setp.ne.s32 	%p351, %r1792, %r1053;
	@%p351 bra 	$L__BB0_535;
	add.s64 	%rd1072, %rd1072, 1;
	ld.local.u32 	%r2739, [%rd168+8];
	setp.ne.s32 	%p352, %r2739, -1;
	@%p352 bra 	$L__BB0_530;
$L__BB0_532:
	setp.eq.s32 	%p353, %r1053, 1;
	@%p353 bra 	$L__BB0_534;
	add.s32 	%r2614, %r2738, %r2614;
	bra.uni 	$L__BB0_535;
$L__BB0_534:
	add.s32 	%r2594, %r2738, %r2594;
$L__BB0_535:
	mov.b32 	%r1793, -1;
	st.local.v2.u32 	[%rd5], {%r1793, %r1793};
	st.local.v2.u32 	[%rd6], {%r1793, %r1793};
	st.local.v2.u32 	[%rd5+8], {%r1793, %r1793};
	st.local.v2.u32 	[%rd6+8], {%r1793, %r1793};
	st.local.v2.u32 	[%rd5+16], {%r1793, %r1793};
	st.local.v2.u32 	[%rd6+16], {%r1793, %r1793};
	st.local.v2.u32 	[%rd5+24], {%r1793, %r1793};
	st.local.v2.u32 	[%rd6+24], {%r1793, %r1793};
	st.local.v2.u32 	[%rd5+32], {%r1793, %r1793};
	st.local.v2.u32 	[%rd6+32], {%r1793, %r1793};
	st.local.v2.u32 	[%rd5+40], {%r1793, %r1793};
	st.local.v2.u32 	[%rd6+40], {%r1793, %r1793};
	st.local.v2.u32 	[%rd5+48], {%r1793, %r1793};
	st.local.v2.u32 	[%rd6+48], {%r1793, %r1793};
	st.local.v2.u32 	[%rd5+56], {%r1793, %r1793};
	st.local.v2.u32 	[%rd6+56], {%r1793, %r1793};
	st.local.v2.u32 	[%rd5+64], {%r1793, %r1793};
	st.local.v2.u32 	[%rd6+64], {%r1793, %r1793};
	st.local.v2.u32 	[%rd5+72], {%r1793, %r1793};
	st.local.v2.u32 	[%rd6+72], {%r1793, %r1793};
	st.local.v2.u32 	[%rd5+80], {%r1793, %r1793};
	st.local.v2.u32 	[%rd6+80], {%r1793, %r1793};
	st.local.v2.u32 	[%rd5+88], {%r1793, %r1793};
	st.local.v2.u32 	[%rd6+88], {%r1793, %r1793};
	st.local.v2.u32 	[%rd5+96], {%r1793, %r1793};
	st.local.v2.u32 	[%rd6+96], {%r1793, %r1793};
	st.local.v2.u32 	[%rd5+104], {%r1793, %r1793};
	st.local.v2.u32 	[%rd6+104], {%r1793, %r1793};
	st.local.v2.u32 	[%rd5+112], {%r1793, %r1793};
	st.local.v2.u32 	[%rd6+112], {%r1793, %r1793};
	st.local.v2.u32 	[%rd5+120], {%r1793, %r1793};
	st.local.v2.u32 	[%rd6+120], {%r1793, %r1793};
	st.local.v2.u32 	[%rd5+128], {%r1793, %r1793};
	st.local.v2.u32 	[%rd6+128], {%r1793, %r1793};
	st.local.v2.u32 	[%rd5+136], {%r1793, %r1793};
	st.local.v2.u32 	[%rd6+136], {%r1793, %r1793};
	st.local.v2.u32 	[%rd5+144], {%r1793, %r1793};
	st.local.v2.u32 	[%rd6+144], {%r1793, %r1793};
	st.local.v2.u32 	[%rd5+152], {%r1793, %r1793};
	st.local.v2.u32 	[%rd6+152], {%r1793, %r1793};
	st.local.v2.u32 	[%rd5+160], {%r1793, %r1793};
	st.local.v2.u32 	[%rd6+160], {%r1793, %r1793};
	st.local.v2.u32 	[%rd5+168], {%r1793, %r1793};
	st.local.v2.u32 	[%rd6+168], {%r1793, %r1793};
	st.local.v2.u32 	[%rd5+176], {%r1793, %r1793};
	st.local.v2.u32 	[%rd6+176], {%r1793, %r1793};
	st.local.v2.u32 	[%rd5+184], {%r1793, %r1793};
	st.local.v2.u32 	[%rd6+184], {%r1793, %r1793};
	st.local.v2.u32 	[%rd5+192], {%r1793, %r1793};
	st.local.v2.u32 	[%rd6+192], {%r1793, %r1793};
	st.local.v2.u32 	[%rd5+200], {%r1793, %r1793};
	st.local.v2.u32 	[%rd6+200], {%r1793, %r1793};
	st.local.v2.u32 	[%rd5+208], {%r1793, %r1793};
	st.local.v2.u32 	[%rd6+208], {%r1793, %r1793};
	st.local.v2.u32 	[%rd5+216], {%r1793, %r1793};
	st.local.v2.u32 	[%rd6+216], {%r1793, %r1793};
	st.local.v2.u32 	[%rd5+224], {%r1793, %r1793};
	st.local.v2.u32 	[%rd6+224], {%r1793, %r1793};
	st.local.v2.u32 	[%rd5+232], {%r1793, %r1793};
	st.local.v2.u32 	[%rd6+232], {%r1793, %r1793};
	st.local.v2.u32 	[%rd5+240], {%r1793, %r1793};
	st.local.v2.u32 	[%rd6+240], {%r1793, %r1793};
	st.local.v2.u32 	[%rd5+248], {%r1793, %r1793};
	st.local.v2.u32 	[%rd6+248], {%r1793, %r1793};
	st.local.v2.u32 	[%rd5+256], {%r1793, %r1793};
	st.local.v2.u32 	[%rd6+256], {%r1793, %r1793};
	st.local.v2.u32 	[%rd5+264], {%r1793, %r1793};
	st.local.v2.u32 	[%rd6+264], {%r1793, %r1793};
	st.local.v2.u32 	[%rd5+272], {%r1793, %r1793};
	st.local.v2.u32 	[%rd6+272], {%r1793, %r1793};
	st.local.v2.u32 	[%rd5+280], {%r1793, %r1793};
	st.local.v2.u32 	[%rd6+280], {%r1793, %r1793};
	st.local.v2.u32 	[%rd5+288], {%r1793, %r1793};
	st.local.v2.u32 	[%rd6+288], {%r1793, %r1793};
	st.local.v2.u32 	[%rd5+296], {%r1793, %r1793};
	st.local.v2.u32 	[%rd6+296], {%r1793, %r1793};
	st.local.v2.u32 	[%rd5+304], {%r1793, %r1793};
	st.local.v2.u32 	[%rd6+304], {%r1793, %r1793};
	st.local.v2.u32 	[%rd5+312], {%r1793, %r1793};
	st.local.v2.u32 	[%rd6+312], {%r1793, %r1793};
	st.local.v2.u32 	[%rd5+320], {%r1793, %r1793};
	st.local.v2.u32 	[%rd6+320], {%r1793, %r1793};
	st.local.v2.u32 	[%rd5+328], {%r1793, %r1793};
	st.local.v2.u32 	[%rd6+328], {%r1793, %r1793};
	st.local.v2.u32 	[%rd5+336], {%r1793, %r1793};
	st.local.v2.u32 	[%rd6+336], {%r1793, %r1793};
	st.local.v2.u32 	[%rd5+344], {%r1793, %r1793};
	st.local.v2.u32 	[%rd6+344], {%r1793, %r1793};
	st.local.v2.u32 	[%rd5+352], {%r1793, %r1793};
	st.local.v2.u32 	[%rd6+352], {%r1793, %r1793};
	st.local.v2.u32 	[%rd5+360], {%r1793, %r1793};
	st.local.v2.u32 	[%rd6+360], {%r1793, %r1793};
	st.local.v2.u32 	[%rd5+368], {%r1793, %r1793};
	st.local.v2.u32 	[%rd6+368], {%r1793, %r1793};
	st.local.v2.u32 	[%rd5+376], {%r1793, %r1793};
	st.local.v2.u32 	[%rd6+376], {%r1793, %r1793};
	st.local.v2.u32 	[%rd5+384], {%r1793, %r1793};
	st.local.v2.u32 	[%rd6+384], {%r1793, %r1793};
	st.local.v2.u32 	[%rd5+392], {%r1793, %r1793};
	st.local.v2.u32 	[%rd6+392], {%r1793, %r1793};
	st.local.v2.u32 	[%rd5+400], {%r1793, %r1793};
	st.local.v2.u32 	[%rd6+400], {%r1793, %r1793};
	st.local.v2.u32 	[%rd5+408], {%r1793, %r1793};
	st.local.v2.u32 	[%rd6+408], {%r1793, %r1793};
	st.local.v2.u32 	[%rd5+416], {%r1793, %r1793};
	st.local.v2.u32 	[%rd6+416], {%r1793, %r1793};
	st.local.v2.u32 	[%rd5+424], {%r1793, %r1793};
	st.local.v2.u32 	[%rd6+424], {%r1793, %r1793};
	st.local.v2.u32 	[%rd5+432], {%r1793, %r1793};
	st.local.v2.u32 	[%rd6+432], {%r1793, %r1793};
	st.local.v2.u32 	[%rd5+440], {%r1793, %r1793};
	st.local.v2.u32 	[%rd6+440], {%r1793, %r1793};
	st.local.v2.u32 	[%rd5+448], {%r1793, %r1793};
	st.local.v2.u32 	[%rd6+448], {%r1793, %r1793};
	st.local.v2.u32 	[%rd5+456], {%r1793, %r1793};
	st.local.v2.u32 	[%rd6+456], {%r1793, %r1793};
	st.local.v2.u32 	[%rd5+464], {%r1793, %r1793};
	st.local.v2.u32 	[%rd6+464], {%r1793, %r1793};
	st.local.v2.u32 	[%rd5+472], {%r1793, %r1793};
	st.local.v2.u32 	[%rd6+472], {%r1793, %r1793};
	st.local.v2.u32 	[%rd5+480], {%r1793, %r1793};
	st.local.v2.u32 	[%rd6+480], {%r1793, %r1793};
	st.local.v2.u32 	[%rd5+488], {%r1793, %r1793};
	st.local.v2.u32 	[%rd6+488], {%r1793, %r1793};
	st.local.v2.u32 	[%rd5+496], {%r1793, %r1793};
	st.local.v2.u32 	[%rd6+496], {%r1793, %r1793};
	st.local.v2.u32 	[%rd5+504], {%r1793, %r1793};
	st.local.v2.u32 	[%rd6+504], {%r1793, %r1793};
	st.local.v2.u32 	[%rd5+512], {%r1793, %r1793};
	st.local.v2.u32 	[%rd6+512], {%r1793, %r1793};
	st.local.v2.u32 	[%rd5+520], {%r1793, %r1793};
	st.local.v2.u32 	[%rd6+520], {%r1793, %r1793};
	st.local.v2.u32 	[%rd5+528], {%r1793, %r1793};
	st.local.v2.u32 	[%rd6+528], {%r1793, %r1793};
	st.local.v2.u32 	[%rd5+536], {%r1793, %r1793};
	st.local.v2.u32 	[%rd6+536], {%r1793, %r1793};
	st.local.v2.u32 	[%rd5+544], {%r1793, %r1793};
	st.local.v2.u32 	[%rd6+544], {%r1793, %r1793};
	st.local.v2.u32 	[%rd5+552], {%r1793, %r1793};
	st.local.v2.u32 	[%rd6+552], {%r1793, %r1793};
	st.local.v2.u32 	[%rd5+560], {%r1793, %r1793};
	st.local.v2.u32 	[%rd6+560], {%r1793, %r1793};
	st.local.v2.u32 	[%rd5+568], {%r1793, %r1793};
	st.local.v2.u32 	[%rd6+568], {%r1793, %r1793};
	st.local.v2.u32 	[%rd5+576], {%r1793, %r1793};
	st.local.v2.u32 	[%rd6+576], {%r1793, %r1793};
	st.local.v2.u32 	[%rd5+584], {%r1793, %r1793};
	st.local.v2.u32 	[%rd6+584], {%r1793, %r1793};
	st.local.v2.u32 	[%rd5+592], {%r1793, %r1793};
	st.local.v2.u32 	[%rd6+592], {%r1793, %r1793};
	st.local.v2.u32 	[%rd5+600], {%r1793, %r1793};
	st.local.v2.u32 	[%rd6+600], {%r1793, %r1793};
	st.local.v2.u32 	[%rd5+608], {%r1793, %r1793};
	st.local.v2.u32 	[%rd6+608], {%r1793, %r1793};
	st.local.v2.u32 	[%rd5+616], {%r1793, %r1793};
	st.local.v2.u32 	[%rd6+616], {%r1793, %r1793};
	st.local.v2.u32 	[%rd5+624], {%r1793, %r1793};
	st.local.v2.u32 	[%rd6+624], {%r1793, %r1793};
	st.local.v2.u32 	[%rd5+632], {%r1793, %r1793};
	st.local.v2.u32 	[%rd6+632], {%r1793, %r1793};
	st.local.v2.u32 	[%rd5+640], {%r1793, %r1793};
	st.local.v2.u32 	[%rd6+640], {%r1793, %r1793};
	ld.local.u32 	%r1794, [%rd56+32];
	setp.ne.s32 	%p354, %r1794, 0;
	@%p354 bra 	$L__BB0_577;
	ld.local.u8 	%rs168, [%rd57+8];
	setp.ne.s16 	%p355, %rs168, 0;
	@%p355 bra 	$L__BB0_577;
	mov.b32 	%r2751, 0;
	st.local.v2.u32 	[%rd1], {%r2751, %r2751};
	st.local.v2.u32 	[%rd1+8], {%r2751, %r2751};
	st.local.v2.u32 	[%rd1+16], {%r2751, %r2751};
	st.local.v2.u32 	[%rd1+24], {%r2751, %r2751};
	st.local.v2.u32 	[%rd1+32], {%r2751, %r2751};
	st.local.v2.u32 	[%rd1+40], {%r2751, %r2751};
	st.local.v2.u32 	[%rd1+48], {%r2751, %r2751};
	st.local.v2.u32 	[%rd1+56], {%r2751, %r2751};
	st.local.v2.u32 	[%rd1+64], {%r2751, %r2751};
	st.local.v2.u32 	[%rd1+72], {%r2751, %r2751};
	st.local.v2.u32 	[%rd1+80], {%r2751, %r2751};
	st.local.v2.u32 	[%rd1+88], {%r2751, %r2751};
	st.local.v2.u32 	[%rd1+96], {%r2751, %r2751};
	st.local.v2.u32 	[%rd1+104], {%r2751, %r2751};
	st.local.v2.u32 	[%rd1+112], {%r2751, %r2751};
	st.local.v2.u32 	[%rd1+120], {%r2751, %r2751};
	st.local.v2.u32 	[%rd1+128], {%r2751, %r2751};
	st.local.v2.u32 	[%rd1+136], {%r2751, %r2751};
	st.local.v2.u32 	[%rd1+144], {%r2751, %r2751};
	st.local.v2.u32 	[%rd1+152], {%r2751, %r2751};
	st.local.v2.u32 	[%rd1+160], {%r2751, %r2751};
	st.local.v2.u32 	[%rd1+168], {%r2751, %r2751};
	st.local.v2.u32 	[%rd1+176], {%r2751, %r2751};
	st.local.v2.u32 	[%rd1+184], {%r2751, %r2751};
	st.local.v2.u32 	[%rd1+192], {%r2751, %r2751};
	st.local.v2.u32 	[%rd1+200], {%r2751, %r2751};
	st.local.v2.u32 	[%rd1+208], {%r2751, %r2751};
	st.local.v2.u32 	[%rd1+216], {%r2751, %r2751};
	st.local.v2.u32 	[%rd1+224], {%r2751, %r2751};
	st.local.v2.u32 	[%rd1+232], {%r2751, %r2751};
	st.local.v2.u32 	[%rd1+240], {%r2751, %r2751};
	st.local.v2.u32 	[%rd1+248], {%r2751, %r2751};
	st.local.v2.u32 	[%rd1+256], {%r2751, %r2751};
	st.local.v2.u32 	[%rd1+264], {%r2751, %r2751};
	st.local.v2.u32 	[%rd1+272], {%r2751, %r2751};
	st.local.v2.u32 	[%rd1+280], {%r2751, %r2751};
	st.local.v2.u32 	[%rd1+288], {%r2751, %r2751};
	st.local.v2.u32 	[%rd1+296], {%r2751, %r2751};
	st.local.v2.u32 	[%rd1+304], {%r2751, %r2751};
	st.local.v2.u32 	[%rd1+312], {%r2751, %r2751};
	st.local.v2.u32 	[%rd1+320], {%r2751, %r2751};
	st.local.v2.u32 	[%rd1+328], {%r2751, %r2751};
	st.local.v2.u32 	[%rd1+336], {%r2751, %r2751};
	st.local.v2.u32 	[%rd1+344], {%r2751, %r2751};
	st.local.v2.u32 	[%rd1+352], {%r2751, %r2751};
	st.local.v2.u32 	[%rd1+360], {%r2751, %r2751};
	st.local.v2.u32 	[%rd1+368], {%r2751, %r2751};
	st.local.v2.u32 	[%rd1+376], {%r2751, %r2751};
	st.local.v2.u32 	[%rd1+384], {%r2751, %r2751};
	st.local.v2.u32 	[%rd1+392], {%r2751, %r2751};
	st.local.v2.u32 	[%rd1+400], {%r2751, %r2751};
	st.local.v2.u32 	[%rd1+408], {%r2751, %r2751};
	st.local.v2.u32 	[%rd1+416], {%r2751, %r2751};
	st.local.v2.u32 	[%rd1+424], {%r2751, %r2751};
	st.local.v2.u32 	[%rd1+432], {%r2751, %r2751};
	st.local.v2.u32 	[%rd1+440], {%r2751, %r2751};
	st.local.v2.u32 	[%rd1+448], {%r2751, %r2751};
	st.local.v2.u32 	[%rd1+456], {%r2751, %r2751};
	st.local.v2.u32 	[%rd1+464], {%r2751, %r2751};
	st.local.v2.u32 	[%rd1+472], {%r2751, %r2751};
	st.local.v2.u32 	[%rd1+480], {%r2751, %r2751};
	st.local.v2.u32 	[%rd1+488], {%r2751, %r2751};
	st.local.v2.u32 	[%rd1+496], {%r2751, %r2751};
	st.local.v2.u32 	[%rd1+504], {%r2751, %r2751};
	st.local.v2.u32 	[%rd1+512], {%r2751, %r2751};
	st.local.v2.u32 	[%rd1+520], {%r2751, %r2751};
	st.local.v2.u32 	[%rd1+528], {%r2751, %r2751};
	st.local.v2.u32 	[%rd1+536], {%r2751, %r2751};
	st.local.v2.u32 	[%rd1+544], {%r2751, %r2751};
	st.local.v2.u32 	[%rd1+552], {%r2751, %r2751};
	st.local.v2.u32 	[%rd1+560], {%r2751, %r2751};
	st.local.v2.u32 	[%rd1+568], {%r2751, %r2751};
	st.local.v2.u32 	[%rd1+576], {%r2751, %r2751};
	st.local.v2.u32 	[%rd1+584], {%r2751, %r2751};
	st.local.v2.u32 	[%rd1+592], {%r2751, %r2751};
	st.local.v2.u32 	[%rd1+600], {%r2751, %r2751};
	st.local.v2.u32 	[%rd1+608], {%r2751, %r2751};
	st.local.v2.u32 	[%rd1+616], {%r2751, %r2751};
	st.local.v2.u32 	[%rd1+624], {%r2751, %r2751};
	st.local.v2.u32 	[%rd1+632], {%r2751, %r2751};
	st.local.v2.u32 	[%rd1+640], {%r2751, %r2751};
	mov.b32 	%r1797, 8;
	st.local.v2.u32 	[%rd1], {%r2571, %r1797};
	mov.b16 	%rs169, 0;
	st.local.u8 	[%rd2], %rs169;
	st.local.u8 	[%rd2+1], %rs169;
	st.local.u8 	[%rd3], %rs169;
	st.local.u8 	[%rd3+1], %rs169;
	st.local.u8 	[%rd2+9], %rs169;
	st.local.u8 	[%rd2+10], %rs169;
	st.local.u8 	[%rd3+9], %rs169;
	st.local.u8 	[%rd3+10], %rs169;
	st.local.u8 	[%rd2+18], %rs169;
	st.local.u8 	[%rd2+19], %rs169;
	st.local.u8 	[%rd3+18], %rs169;
	st.local.u8 	[%rd3+19], %rs169;
	st.local.u8 	[%rd2+27], %rs169;
	st.local.u8 	[%rd2+28], %rs169;
	st.local.u8 	[%rd3+27], %rs169;
	st.local.u8 	[%rd3+28], %rs169;
	st.local.u8 	[%rd2+36], %rs169;
	st.local.u8 	[%rd2+37], %rs169;
	st.local.u8 	[%rd3+36], %rs169;
	st.local.u8 	[%rd3+37], %rs169;
	st.local.u8 	[%rd2+45], %rs169;
	st.local.u8 	[%rd2+46], %rs169;
	st.local.u8 	[%rd3+45], %rs169;
	st.local.u8 	[%rd3+46], %rs169;
	st.local.u8 	[%rd2+54], %rs169;
	st.local.u8 	[%rd2+55], %rs169;
	st.local.u8 	[%rd3+54], %rs169;
	st.local.u8 	[%rd3+55], %rs169;
	st.local.u8 	[%rd2+63], %rs169;
	st.local.u8 	[%rd2+64], %rs169;
	st.local.u8 	[%rd3+63], %rs169;
	st.local.u8 	[%rd3+64], %rs169;
	st.local.u8 	[%rd2+72], %rs169;
	st.local.u8 	[%rd2+73], %rs169;
	st.local.u8 	[%rd3+72], %rs169;
	st.local.u8 	[%rd3+73], %rs169;
	st.local.u8 	[%rd2+81], %rs169;
	st.local.u8 	[%rd2+82], %rs169;
	st.local.u8 	[%rd3+81], %rs169;
	st.local.u8 	[%rd3+82], %rs169;
	st.local.u8 	[%rd2+90], %rs169;
	st.local.u8 	[%rd2+91], %rs169;
	st.local.u8 	[%rd3+90], %rs169;
	st.local.u8 	[%rd3+91], %rs169;
	st.local.u8 	[%rd2+99], %rs169;
	st.local.u8 	[%rd2+100], %rs169;
	st.local.u8 	[%rd3+99], %rs169;
	st.local.u8 	[%rd3+100], %rs169;
	st.local.u8 	[%rd2+108], %rs169;
	st.local.u8 	[%rd2+109], %rs169;
	st.local.u8 	[%rd3+108], %rs169;
	st.local.u8 	[%rd3+109], %rs169;
	st.local.u8 	[%rd2+117], %rs169;
	st.local.u8 	[%rd2+118], %rs169;
	st.local.u8 	[%rd3+117], %rs169;
	st.local.u8 	[%rd3+118], %rs169;
	st.local.u8 	[%rd2+126], %rs169;
	st.local.u8 	[%rd2+127], %rs169;
	st.local.u8 	[%rd3+126], %rs169;
	st.local.u8 	[%rd3+127], %rs169;
	st.local.u8 	[%rd2+135], %rs169;
	st.local.u8 	[%rd2+136], %rs169;
	st.local.u8 	[%rd3+135], %rs169;
	st.local.u8 	[%rd3+136], %rs169;
	st.local.u8 	[%rd2+144], %rs169;
	st.local.u8 	[%rd2+145], %rs169;
	st.local.u8 	[%rd3+144], %rs169;
	st.local.u8 	[%rd3+145], %rs169;
	st.local.u8 	[%rd2+153], %rs169;
	st.local.u8 	[%rd2+154], %rs169;
	st.local.u8 	[%rd3+153], %rs169;
	st.local.u8 	[%rd3+154], %rs169;
	st.local.u8 	[%rd2+162], %rs169;
	st.local.u8 	[%rd2+163], %rs169;
	st.local.u8 	[%rd3+162], %rs169;
	st.local.u8 	[%rd3+163], %rs169;
	st.local.u8 	[%rd2+171], %rs169;
	st.local.u8 	[%rd2+172], %rs169;
	st.local.u8 	[%rd3+171], %rs169;
	st.local.u8 	[%rd3+172], %rs169;
	st.local.u8 	[%rd2+180], %rs169;
	st.local.u8 	[%rd2+181], %rs169;
	st.local.u8 	[%rd3+180], %rs169;
	st.local.u8 	[%rd3+181], %rs169;
	st.local.u8 	[%rd2+189], %rs169;
	st.local.u8 	[%rd2+190], %rs169;
	st.local.u8 	[%rd3+189], %rs169;
	st.local.u8 	[%rd3+190], %rs169;
	st.local.u8 	[%rd2+198], %rs169;
	st.local.u8 	[%rd2+199], %rs169;
	st.local.u8 	[%rd3+198], %rs169;
	st.local.u8 	[%rd3+199], %rs169;
	st.local.u8 	[%rd2+207], %rs169;
	st.local.u8 	[%rd2+208], %rs169;
	st.local.u8 	[%rd3+207], %rs169;
	st.local.u8 	[%rd3+208], %rs169;
	st.local.u8 	[%rd2+216], %rs169;
	st.local.u8 	[%rd2+217], %rs169;
	st.local.u8 	[%rd3+216], %rs169;
	st.local.u8 	[%rd3+217], %rs169;
	st.local.u8 	[%rd2+225], %rs169;
	st.local.u8 	[%rd2+226], %rs169;
	st.local.u8 	[%rd3+225], %rs169;
	st.local.u8 	[%rd3+226], %rs169;
	st.local.u8 	[%rd2+234], %rs169;
	st.local.u8 	[%rd2+235], %rs169;
	st.local.u8 	[%rd3+234], %rs169;
	st.local.u8 	[%rd3+235], %rs169;
	st.local.u8 	[%rd2+243], %rs169;
	st.local.u8 	[%rd2+244], %rs169;
	st.local.u8 	[%rd3+243], %rs169;
	st.local.u8 	[%rd3+244], %rs169;
	st.local.u8 	[%rd2+252], %rs169;
	st.local.u8 	[%rd2+253], %rs169;
	st.local.u8 	[%rd3+252], %rs169;
	st.local.u8 	[%rd3+253], %rs169;
	st.local.u8 	[%rd2+261], %rs169;
	st.local.u8 	[%rd2+262], %rs169;
	st.local.u8 	[%rd3+261], %rs169;
	st.local.u8 	[%rd3+262], %rs169;
	st.local.u8 	[%rd2+270], %rs169;
	st.local.u8 	[%rd2+271], %rs169;
	st.local.u8 	[%rd3+270], %rs169;
	st.local.u8 	[%rd3+271], %rs169;
	st.local.u8 	[%rd2+279], %rs169;
	st.local.u8 	[%rd2+280], %rs169;
	st.local.u8 	[%rd3+279], %rs169;
	st.local.u8 	[%rd3+280], %rs169;
	st.local.u8 	[%rd2+288], %rs169;
	st.local.u8 	[%rd2+289], %rs169;
	st.local.u8 	[%rd3+288], %rs169;
	st.local.u8 	[%rd3+289], %rs169;
	st.local.u8 	[%rd2+297], %rs169;
	st.local.u8 	[%rd2+298], %rs169;
	st.local.u8 	[%rd3+297], %rs169;
	st.local.u8 	[%rd3+298], %rs169;
	st.local.u8 	[%rd2+306], %rs169;
	st.local.u8 	[%rd2+307], %rs169;
	st.local.u8 	[%rd3+306], %rs169;
	st.local.u8 	[%rd3+307], %rs169;
	st.local.u8 	[%rd2+315], %rs169;
	st.local.u8 	[%rd2+316], %rs169;
	st.local.u8 	[%rd3+315], %rs169;
	st.local.u8 	[%rd3+316], %rs169;
	st.local.u8 	[%rd2+324], %rs169;
	st.local.u8 	[%rd2+325], %rs169;
	st.local.u8 	[%rd3+324], %rs169;
	st.local.u8 	[%rd3+325], %rs169;
	st.local.u8 	[%rd2+333], %rs169;
	st.local.u8 	[%rd2+334], %rs169;
	st.local.u8 	[%rd3+333], %rs169;
	st.local.u8 	[%rd3+334], %rs169;
	st.local.u8 	[%rd2+342], %rs169;
	st.local.u8 	[%rd2+343], %rs169;
	st.local.u8 	[%rd3+342], %rs169;
	st.local.u8 	[%rd3+343], %rs169;
	st.local.u8 	[%rd2+351], %rs169;
	st.local.u8 	[%rd2+352], %rs169;
	st.local.u8 	[%rd3+351], %rs169;
	st.local.u8 	[%rd3+352], %rs169;
	st.local.u8 	[%rd2+360], %rs169;
	st.local.u8 	[%rd2+361], %rs169;
	st.local.u8 	[%rd3+360], %rs169;
	st.local.u8 	[%rd3+361], %rs169;
	st.local.u8 	[%rd2+369], %rs169;
	st.local.u8 	[%rd2+370], %rs169;
	st.local.u8 	[%rd3+369], %rs169;
	st.local.u8 	[%rd3+370], %rs169;
	st.local.u8 	[%rd2+378], %rs169;
	st.local.u8 	[%rd2+379], %rs169;
	st.local.u8 	[%rd3+378], %rs169;
	st.local.u8 	[%rd3+379], %rs169;
	st.local.u8 	[%rd2+387], %rs169;
	st.local.u8 	[%rd2+388], %rs169;
	st.local.u8 	[%rd3+387], %rs169;
	st.local.u8 	[%rd3+388], %rs169;
	st.local.u8 	[%rd2+396], %rs169;
	st.local.u8 	[%rd2+397], %rs169;
	st.local.u8 	[%rd3+396], %rs169;
	st.local.u8 	[%rd3+397], %rs169;
	st.local.u8 	[%rd2+405], %rs169;
	st.local.u8 	[%rd2+406], %rs169;
	st.local.u8 	[%rd3+405], %rs169;
	st.local.u8 	[%rd3+406], %rs169;
	st.local.u8 	[%rd2+414], %rs169;
	st.local.u8 	[%rd2+415], %rs169;
	st.local.u8 	[%rd3+414], %rs169;
	st.local.u8 	[%rd3+415], %rs169;
	st.local.u8 	[%rd2+423], %rs169;
	st.local.u8 	[%rd2+424], %rs169;
	st.local.u8 	[%rd3+423], %rs169;
	st.local.u8 	[%rd3+424], %rs169;
	st.local.u8 	[%rd2+432], %rs169;
	st.local.u8 	[%rd2+433], %rs169;
	st.local.u8 	[%rd3+432], %rs169;
	st.local.u8 	[%rd3+433], %rs169;
	st.local.u8 	[%rd2+441], %rs169;
	st.local.u8 	[%rd2+442], %rs169;
	st.local.u8 	[%rd3+441], %rs169;
	st.local.u8 	[%rd3+442], %rs169;
	st.local.u8 	[%rd2+450], %rs169;
	st.local.u8 	[%rd2+451], %rs169;
	st.local.u8 	[%rd3+450], %rs169;
	st.local.u8 	[%rd3+451], %rs169;
	st.local.u8 	[%rd2+459], %rs169;
	st.local.u8 	[%rd2+460], %rs169;
	st.local.u8 	[%rd3+459], %rs169;
	st.local.u8 	[%rd3+460], %rs169;
	st.local.u8 	[%rd2+468], %rs169;
	st.local.u8 	[%rd2+469], %rs169;
	st.local.u8 	[%rd3+468], %rs169;
	st.local.u8 	[%rd3+469], %rs169;
	st.local.u8 	[%rd2+477], %rs169;
	st.local.u8 	[%rd2+478], %rs169;
	st.local.u8 	[%rd3+477], %rs169;
	st.local.u8 	[%rd3+478], %rs169;
	st.local.u8 	[%rd2+486], %rs169;
	st.local.u8 	[%rd2+487], %rs169;
	st.local.u8 	[%rd3+486], %rs169;
	st.local.u8 	[%rd3+487], %rs169;
	st.local.u8 	[%rd2+495], %rs169;
	st.local.u8 	[%rd2+496], %rs169;
	st.local.u8 	[%rd3+495], %rs169;
	st.local.u8 	[%rd3+496], %rs169;
	st.local.u8 	[%rd2+504], %rs169;
	st.local.u8 	[%rd2+505], %rs169;
	st.local.u8 	[%rd3+504], %rs169;
	st.local.u8 	[%rd3+505], %rs169;
	st.local.u8 	[%rd2+513], %rs169;
	st.local.u8 	[%rd2+514], %rs169;
	st.local.u8 	[%rd3+513], %rs169;
	st.local.u8 	[%rd3+514], %rs169;
	st.local.u8 	[%rd2+522], %rs169;
	st.local.u8 	[%rd2+523], %rs169;
	st.local.u8 	[%rd3+522], %rs169;
	st.local.u8 	[%rd3+523], %rs169;
	st.local.u8 	[%rd2+531], %rs169;
	st.local.u8 	[%rd2+532], %rs169;
	st.local.u8 	[%rd3+531], %rs169;
	st.local.u8 	[%rd3+532], %rs169;
	st.local.u8 	[%rd2+540], %rs169;
	st.local.u8 	[%rd2+541], %rs169;
	st.local.u8 	[%rd3+540], %rs169;
	st.local.u8 	[%rd3+541], %rs169;
	st.local.u8 	[%rd2+549], %rs169;
	st.local.u8 	[%rd2+550], %rs169;
	st.local.u8 	[%rd3+549], %rs169;
	st.local.u8 	[%rd3+550], %rs169;
	st.local.u8 	[%rd2+558], %rs169;
	st.local.u8 	[%rd2+559], %rs169;
	st.local.u8 	[%rd3+558], %rs169;
	st.local.u8 	[%rd3+559], %rs169;
	st.local.u8 	[%rd2+567], %rs169;
	st.local.u8 	[%rd2+568], %rs169;
	st.local.u8 	[%rd3+567], %rs169;
	st.local.u8 	[%rd3+568], %rs169;
	st.local.u8 	[%rd2+576], %rs169;
	st.local.u8 	[%rd2+577], %rs169;
	st.local.u8 	[%rd3+576], %rs169;
	st.local.u8 	[%rd3+577], %rs169;
	st.local.u8 	[%rd2+585], %rs169;
	st.local.u8 	[%rd2+586], %rs169;
	st.local.u8 	[%rd3+585], %rs169;
	st.local.u8 	[%rd3+586], %rs169;
	st.local.u8 	[%rd2+594], %rs169;
	st.local.u8 	[%rd2+595], %rs169;
	st.local.u8 	[%rd3+594], %rs169;
	st.local.u8 	[%rd3+595], %rs169;
	st.local.u8 	[%rd2+603], %rs169;
	st.local.u8 	[%rd2+604], %rs169;
	st.local.u8 	[%rd3+603], %rs169;
	st.local.u8 	[%rd3+604], %rs169;
	st.local.u8 	[%rd2+612], %rs169;
	st.local.u8 	[%rd2+613], %rs169;
	st.local.u8 	[%rd3+612], %rs169;
	st.local.u8 	[%rd3+613], %rs169;
	st.local.u8 	[%rd2+621], %rs169;
	st.local.u8 	[%rd2+622], %rs169;
	st.local.u8 	[%rd3+621], %rs169;
	st.local.u8 	[%rd3+622], %rs169;
	st.local.u8 	[%rd2+630], %rs169;
	st.local.u8 	[%rd2+631], %rs169;
	st.local.u8 	[%rd3+630], %rs169;
	st.local.u8 	[%rd3+631], %rs169;
	st.local.u8 	[%rd2+639], %rs169;
	st.local.u8 	[%rd2+640], %rs169;
	st.local.u8 	[%rd3+639], %rs169;
	st.local.u8 	[%rd3+640], %rs169;
	st.local.u8 	[%rd2+648], %rs169;
	st.local.u8 	[%rd2+649], %rs169;
	st.local.u8 	[%rd3+648], %rs169;
	st.local.u8 	[%rd3+649], %rs169;
	st.local.u8 	[%rd2+657], %rs169;
	st.local.u8 	[%rd2+658], %rs169;
	st.local.u8 	[%rd3+657], %rs169;
	st.local.u8 	[%rd3+658], %rs169;
	st.local.u8 	[%rd2+666], %rs169;
	st.local.u8 	[%rd2+667], %rs169;
	st.local.u8 	[%rd3+666], %rs169;
	st.local.u8 	[%rd3+667], %rs169;
	st.local.u8 	[%rd2+675], %rs169;
	st.local.u8 	[%rd2+676], %rs169;
	st.local.u8 	[%rd3+675], %rs169;
	st.local.u8 	[%rd3+676], %rs169;
	st.local.u8 	[%rd2+684], %rs169;
	st.local.u8 	[%rd2+685], %rs169;
	st.local.u8 	[%rd3+684], %rs169;
	st.local.u8 	[%rd3+685], %rs169;
	st.local.u8 	[%rd2+693], %rs169;
	st.local.u8 	[%rd2+694], %rs169;
	st.local.u8 	[%rd3+693], %rs169;
	st.local.u8 	[%rd3+694], %rs169;
	st.local.u8 	[%rd2+702], %rs169;
	st.local.u8 	[%rd2+703], %rs169;
	st.local.u8 	[%rd3+702], %rs169;
	st.local.u8 	[%rd3+703], %rs169;
	st.local.u8 	[%rd2+711], %rs169;
	st.local.u8 	[%rd2+712], %rs169;
	st.local.u8 	[%rd3+711], %rs169;
	st.local.u8 	[%rd3+712], %rs169;
	st.local.u8 	[%rd2+720], %rs169;
	st.local.u8 	[%rd2+721], %rs169;
	st.local.u8 	[%rd3+720], %rs169;
	st.local.u8 	[%rd3+721], %rs169;
	mov.b32 	%r2750, 1;
	mov.u32 	%r2745, %r2751;
$L__BB0_538:
	mov.u32 	%r1062, %r2750;
	add.s32 	%r2750, %r1062, -1;
	mul.wide.s32 	%rd985, %r1062, 8;
	add.s64 	%rd170, %rd1, %rd985;
	ld.local.v2.u32 	{%r1066, %r1067}, [%rd170+-8];
	mul.wide.s32 	%rd986, %r1066, 9;
	add.s64 	%rd171, %rd2, %rd986;
	cvt.s64.s32 	%rd987, %r1067;
	add.s64 	%rd172, %rd171, %rd987;
	ld.local.u8 	%rs170, [%rd172];
	setp.ne.s16 	%p356, %rs170, 0;
	@%p356 bra 	$L__BB0_540;
	mul.wide.s32 	%rd988, %r2745, 8;
	add.s64 	%rd989, %rd5, %rd988;
	st.local.v2.u32 	[%rd989], {%r1066, %r1067};
	mov.b16 	%rs171, 1;
	st.local.u8 	[%rd172], %rs171;
	add.s32 	%r2745, %r2745, 1;
$L__BB0_540:
	setp.lt.s32 	%p357, %r1066, 1;
	mul.wide.s32 	%rd991, %r1066, 36;
	add.s64 	%rd173, %rd18, %rd991;
	mul.wide.s32 	%rd992, %r1067, 4;
	add.s64 	%rd174, %rd173, %rd992;
	add.s64 	%rd175, %rd3, %rd986;
	add.s64 	%rd176, %rd175, %rd987;
	@%p357 bra 	$L__BB0_547;
	add.s32 	%r1070, %r1066, -1;
	mul.wide.u32 	%rd994, %r1070, 36;
	add.s64 	%rd995, %rd18, %rd994;
	add.s64 	%rd997, %rd995, %rd992;
	ld.local.u32 	%r1798, [%rd997];
	setp.ne.s32 	%p358, %r1798, 0;
	@%p358 bra 	$L__BB0_544;
	mul.wide.u32 	%rd1004, %r1070, 9;
	add.s64 	%rd1005, %rd2, %rd1004;
	add.s64 	%rd1006, %rd1005, %rd987;
	ld.local.u8 	%rs174, [%rd1006];
	setp.eq.s16 	%p360, %rs174, 0;
	@%p360 bra 	$L__BB0_543;
	bra.uni 	$L__BB0_546;
$L__BB0_543:
	st.local.v2.u32 	[%rd170+-8], {%r1070, %r1067};
	mov.u32 	%r2750, %r1062;
	bra.uni 	$L__BB0_546;
$L__BB0_544:
	mul.wide.u32 	%rd999, %r1070, 9;
	add.s64 	%rd1000, %rd3, %rd999;
	add.s64 	%rd177, %rd1000, %rd987;
	ld.local.u8 	%rs172, [%rd177];
	setp.eq.s16 	%p359, %rs172, 0;
	@%p359 bra 	$L__BB0_546;
	mul.wide.s32 	%rd1001, %r2751, 8;
	add.s64 	%rd1002, %rd6, %rd1001;
	st.local.v2.u32 	[%rd1002], {%r1070, %r1067};
	mov.b16 	%rs173, 1;
	st.local.u8 	[%rd177], %rs173;
	add.s32 	%r2751, %r2751, 1;
$L__BB0_546:
	setp.gt.u32 	%p361, %r1066, 7;
	@%p361 bra 	$L__BB0_552;
$L__BB0_547:
	add.s32 	%r1076, %r1066, 1;
	ld.local.u32 	%r1799, [%rd174+36];
	setp.ne.s32 	%p362, %r1799, 0;
	@%p362 bra 	$L__BB0_550;
	ld.local.u8 	%rs177, [%rd172+9];
	setp.eq.s16 	%p364, %rs177, 0;
	@%p364 bra 	$L__BB0_549;
	bra.uni 	$L__BB0_552;
$L__BB0_549:
	mul.wide.s32 	%rd1009, %r2750, 8;
	add.s64 	%rd1010, %rd1, %rd1009;
	st.local.v2.u32 	[%rd1010], {%r1076, %r1067};
	add.s32 	%r2750, %r2750, 1;
	bra.uni 	$L__BB0_552;
$L__BB0_550:
	ld.local.u8 	%rs175, [%rd176+9];
	setp.eq.s16 	%p363, %rs175, 0;
	@%p363 bra 	$L__BB0_552;
	mul.wide.s32 	%rd1007, %r2751, 8;
	add.s64 	%rd1008, %rd6, %rd1007;
	st.local.v2.u32 	[%rd1008], {%r1076, %r1067};
	mov.b16 	%rs176, 1;
	st.local.u8 	[%rd176+9], %rs176;
	add.s32 	%r2751, %r2751, 1;
$L__BB0_552:
	setp.lt.s32 	%p365, %r1067, 1;
	@%p365 bra 	$L__BB0_559;
	add.s32 	%r1081, %r1067, -1;
	mul.wide.u32 	%rd1011, %r1081, 4;
	add.s64 	%rd1012, %rd173, %rd1011;
	ld.local.u32 	%r1800, [%rd1012];
	setp.ne.s32 	%p366, %r1800, 0;
	@%p366 bra 	$L__BB0_556;
	cvt.u64.u32 	%rd1016, %r1081;
	add.s64 	%rd1017, %rd171, %rd1016;
	ld.local.u8 	%rs180, [%rd1017];
	setp.eq.s16 	%p368, %rs180, 0;
	@%p368 bra 	$L__BB0_555;
	bra.uni 	$L__BB0_558;
$L__BB0_555:
	mul.wide.s32 	%rd1018, %r2750, 8;
	add.s64 	%rd1019, %rd1, %rd1018;
	st.local.v2.u32 	[%rd1019], {%r1066, %r1081};
	add.s32 	%r2750, %r2750, 1;
	bra.uni 	$L__BB0_558;
$L__BB0_556:
	cvt.u64.u32 	%rd1013, %r1081;
	add.s64 	%rd178, %rd175, %rd1013;
	ld.local.u8 	%rs178, [%rd178];
	setp.eq.s16 	%p367, %rs178, 0;
	@%p367 bra 	$L__BB0_558;
	mul.wide.s32 	%rd1014, %r2751, 8;
	add.s64 	%rd1015, %rd6, %rd1014;
	st.local.v2.u32 	[%rd1015], {%r1066, %r1081};
	mov.b16 	%rs179, 1;
	st.local.u8 	[%rd178], %rs179;
	add.s32 	%r2751, %r2751, 1;
$L__BB0_558:
	setp.gt.u32 	%p369, %r1067, 7;
	@%p369 bra 	$L__BB0_564;
$L__BB0_559:
	add.s32 	%r1088, %r1067, 1;
	ld.local.u32 	%r1801, [%rd174+4];
	setp.ne.s32 	%p370, %r1801, 0;
	@%p370 bra 	$L__BB0_562;
	ld.local.u8 	%rs183, [%rd172+1];
	setp.eq.s16 	%p372, %rs183, 0;
	@%p372 bra 	$L__BB0_561;
	bra.uni 	$L__BB0_564;
$L__BB0_561:
	mul.wide.s32 	%rd1022, %r2750, 8;
	add.s64 	%rd1023, %rd1, %rd1022;
	st.local.v2.u32 	[%rd1023], {%r1066, %r1088};
	add.s32 	%r2750, %r2750, 1;
	bra.uni 	$L__BB0_564;
$L__BB0_562:
	ld.local.u8 	%rs181, [%rd176+1];
	setp.eq.s16 	%p371, %rs181, 0;
	@%p371 bra 	$L__BB0_564;
	mul.wide.s32 	%rd1020, %r2751, 8;
	add.s64 	%rd1021, %rd6, %rd1020;
	st.local.v2.u32 	[%rd1021], {%r1066, %r1088};
	mov.b16 	%rs182, 1;
	st.local.u8 	[%rd176+1], %rs182;
	add.s32 	%r2751, %r2751, 1;
$L__BB0_564:
	setp.ne.s32 	%p373, %r2750, 0;
	@%p373 bra 	$L__BB0_538;
	ld.local.u32 	%r2758, [%rd5];
	setp.lt.s32 	%p374, %r2758, 0;
	mov.b32 	%r2759, 0;
	@%p374 bra 	$L__BB0_570;
	mov.b64 	%rd1073, 0;
$L__BB0_567:
	cvt.u32.u64 	%r2759, %rd1073;
	setp.gt.u32 	%p375, %r2758, 8;
	@%p375 bra 	$L__BB0_570;
	shl.b64 	%rd1025, %rd1073, 3;
	add.s64 	%rd1026, %rd5, %rd1025;
	ld.local.u32 	%r1096, [%rd1026+4];
	setp.gt.u32 	%p376, %r1096, 8;
	@%p376 bra 	$L__BB0_570;
	mul.wide.u32 	%rd1027, %r2758, 9;
	add.s64 	%rd1028, %rd4, %rd1027;
	cvt.u64.u32 	%rd1029, %r1096;
	add.s64 	%rd1030, %rd1028, %rd1029;
	mov.b16 	%rs184, 1;
	st.local.u8 	[%rd1030], %rs184;
	add.s32 	%r2759, %r2759, 1;
	cvt.u64.u32 	%rd1073, %r2759;
	ld.local.u32 	%r2758, [%rd1026+8];
	setp.gt.s32 	%p377, %r2758, -1;
	@%p377 bra 	$L__BB0_567;
$L__BB0_570:
	ld.local.v2.u32 	{%r2760, %r1803}, [%rd6];
	mul.wide.s32 	%rd1033, %r2760, 36;
	add.s64 	%rd1034, %rd18, %rd1033;
	mul.wide.s32 	%rd1035, %r1803, 4;
	add.s64 	%rd1036, %rd1034, %rd1035;
	ld.local.u32 	%r1101, [%rd1036];
	setp.eq.s32 	%p378, %r2760, -1;
	@%p378 bra 	$L__BB0_574;
	mov.b64 	%rd1074, 0;
$L__BB0_572:
	mul.wide.s32 	%rd1038, %r2760, 36;
	add.s64 	%rd1039, %rd18, %rd1038;
	shl.b64 	%rd1040, %rd1074, 3;
	add.s64 	%rd182, %rd6, %rd1040;
	ld.local.u32 	%r1804, [%rd182+4];
	mul.wide.s32 	%rd1041, %r1804, 4;
	add.s64 	%rd1042, %rd1039, %rd1041;
	ld.local.u32 	%r1805, [%rd1042];
	setp.ne.s32 	%p379, %r1805, %r1101;
	@%p379 bra 	$L__BB0_577;
	add.s64 	%rd1074, %rd1074, 1;
	ld.local.u32 	%r2760, [%rd182+8];
	setp.ne.s32 	%p380, %r2760, -1;
	@%p380 bra 	$L__BB0_572;
$L__BB0_574:
	setp.eq.s32 	%p381, %r1101, 1;
	@%p381 bra 	$L__BB0_576;
	add.s32 	%r2614, %r2759, %r2614;
	bra.uni 	$L__BB0_577;
$L__BB0_576:
	add.s32 	%r2594, %r2759, %r2594;
$L__BB0_577:
	add.s32 	%r2571, %r2571, 1;
	setp.ne.s32 	%p382, %r2571, 9;
	@%p382 bra 	$L__BB0_199;
	ld.local.u32 	%r1806, [%rd18];
	setp.eq.s32 	%p383, %r1806, 1;
	setp.eq.s32 	%p384, %r1806, 2;
	selp.u32 	%r1807, 1, 0, %p384;
	add.s32 	%r1808, %r2614, %r1807;
	selp.u32 	%r1809, 1, 0, %p383;
	add.s32 	%r1810, %r2594, %r1809;
	ld.local.u32 	%r1811, [%rd18+4];
	setp.eq.s32 	%p385, %r1811, 1;
	setp.eq.s32 	%p386, %r1811, 2;
	selp.u32 	%r1812, 1, 0, %p386;
	add.s32 	%r1813, %r1808, %r1812;
	selp.u32 	%r1814, 1, 0, %p385;
	add.s32 	%r1815, %r1810, %r1814;
	ld.local.u32 	%r1816, [%rd18+8];
	setp.eq.s32 	%p387, %r1816, 1;
	setp.eq.s32 	%p388, %r1816, 2;
	selp.u32 	%r1817, 1, 0, %p388;
	add.s32 	%r1818, %r1813, %r1817;
	selp.u32 	%r1819, 1, 0, %p387;
	add.s32 	%r1820, %r1815, %r1819;
	ld.local.u32 	%r1821, [%rd18+12];
	setp.eq.s32 	%p389, %r1821, 1;
	setp.eq.s32 	%p390, %r1821, 2;
	selp.u32 	%r1822, 1, 0, %p390;
	add.s32 	%r1823, %r1818, %r1822;
	selp.u32 	%r1824, 1, 0, %p389;
	add.s32 	%r1825, %r1820, %r1824;
	ld.local.u32 	%r1826, [%rd18+16];
	setp.eq.s32 	%p391, %r1826, 1;
	setp.eq.s32 	%p392, %r1826, 2;
	selp.u32 	%r1827, 1, 0, %p392;
	add.s32 	%r1828, %r1823, %r1827;
	selp.u32 	%r1829, 1, 0, %p391;
	add.s32 	%r1830, %r1825, %r1829;
	ld.local.u32 	%r1831, [%rd18+20];
	setp.eq.s32 	%p393, %r1831, 1;
	setp.eq.s32 	%p394, %r1831, 2;
	selp.u32 	%r1832, 1, 0, %p394;
	add.s32 	%r1833, %r1828, %r1832;
	selp.u32 	%r1834, 1, 0, %p393;
	add.s32 	%r1835, %r1830, %r1834;
	ld.local.u32 	%r1836, [%rd18+24];
	setp.eq.s32 	%p395, %r1836, 1;
	setp.eq.s32 	%p396, %r1836, 2;
	selp.u32 	%r1837, 1, 0, %p396;
	add.s32 	%r1838, %r1833, %r1837;
	selp.u32 	%r1839, 1, 0, %p395;
	add.s32 	%r1840, %r1835, %r1839;
	ld.local.u32 	%r1841, [%rd18+28];
	setp.eq.s32 	%p397, %r1841, 1;
	setp.eq.s32 	%p398, %r1841, 2;
	selp.u32 	%r1842, 1, 0, %p398;
	add.s32 	%r1843, %r1838, %r1842;
	selp.u32 	%r1844, 1, 0, %p397;
	add.s32 	%r1845, %r1840, %r1844;
	ld.local.u32 	%r1846, [%rd18+32];
	setp.eq.s32 	%p399, %r1846, 1;
	setp.eq.s32 	%p400, %r1846, 2;
	selp.u32 	%r1847, 1, 0, %p400;
	add.s32 	%r1848, %r1843, %r1847;
	selp.u32 	%r1849, 1, 0, %p399;
	add.s32 	%r1850, %r1845, %r1849;
	ld.local.u32 	%r1851, [%rd18+36];
	setp.eq.s32 	%p401, %r1851, 1;
	setp.eq.s32 	%p402, %r1851, 2;
	selp.u32 	%r1852, 1, 0, %p402;
	add.s32 	%r1853, %r1848, %r1852;
	selp.u32 	%r1854, 1, 0, %p401;
	add.s32 	%r1855, %r1850, %r1854;
	ld.local.u32 	%r1856, [%rd18+40];
	setp.eq.s32 	%p403, %r1856, 1;
	setp.eq.s32 	%p404, %r1856, 2;
	selp.u32 	%r1857, 1, 0, %p404;
	add.s32 	%r1858, %r1853, %r1857;
	selp.u32 	%r1859, 1, 0, %p403;
	add.s32 	%r1860, %r1855, %r1859;
	ld.local.u32 	%r1861, [%rd18+44];
	setp.eq.s32 	%p405, %r1861, 1;
	setp.eq.s32 	%p406, %r1861, 2;
	selp.u32 	%r1862, 1, 0, %p406;
	add.s32 	%r1863, %r1858, %r1862;
	selp.u32 	%r1864, 1, 0, %p405;
	add.s32 	%r1865, %r1860, %r1864;
	ld.local.u32 	%r1866, [%rd18+48];
	setp.eq.s32 	%p407, %r1866, 1;
	setp.eq.s32 	%p408, %r1866, 2;
	selp.u32 	%r1867, 1, 0, %p408;
	add.s32 	%r1868, %r1863, %r1867;
	selp.u32 	%r1869, 1, 0, %p407;
	add.s32 	%r1870, %r1865, %r1869;
	ld.local.u32 	%r1871, [%rd18+52];
	setp.eq.s32 	%p409, %r1871, 1;
	setp.eq.s32 	%p410, %r1871, 2;
	selp.u32 	%r1872, 1, 0, %p410;
	add.s32 	%r1873, %r1868, %r1872;
	selp.u32 	%r1874, 1, 0, %p409;
	add.s32 	%r1875, %r1870, %r1874;
	ld.local.u32 	%r1876, [%rd18+56];
	setp.eq.s32 	%p411, %r1876, 1;
	setp.eq.s32 	%p412, %r1876, 2;
	selp.u32 	%r1877, 1, 0, %p412;
	add.s32 	%r1878, %r1873, %r1877;
	selp.u32 	%r1879, 1, 0, %p411;
	add.s32 	%r1880, %r1875, %r1879;
	ld.local.u32 	%r1881, [%rd18+60];
	setp.eq.s32 	%p413, %r1881, 1;
	setp.eq.s32 	%p414, %r1881, 2;
	selp.u32 	%r1882, 1, 0, %p414;
	add.s32 	%r1883, %r1878, %r1882;
	selp.u32 	%r1884, 1, 0, %p413;
	add.s32 	%r1885, %r1880, %r1884;
	ld.local.u32 	%r1886, [%rd18+64];
	setp.eq.s32 	%p415, %r1886, 1;
	setp.eq.s32 	%p416, %r1886, 2;
	selp.u32 	%r1887, 1, 0, %p416;
	add.s32 	%r1888, %r1883, %r1887;
	selp.u32 	%r1889, 1, 0, %p415;
	add.s32 	%r1890, %r1885, %r1889;
	ld.local.u32 	%r1891, [%rd18+68];
	setp.eq.s32 	%p417, %r1891, 1;
	setp.eq.s32 	%p418, %r1891, 2;
	selp.u32 	%r1892, 1, 0, %p418;
	add.s32 	%r1893, %r1888, %r1892;
	selp.u32 	%r1894, 1, 0, %p417;
	add.s32 	%r1895, %r1890, %r1894;
	ld.local.u32 	%r1896, [%rd18+72];
	setp.eq.s32 	%p419, %r1896, 1;
	setp.eq.s32 	%p420, %r1896, 2;
	selp.u32 	%r1897, 1, 0, %p420;
	add.s32 	%r1898, %r1893, %r1897;
	selp.u32 	%r1899, 1, 0, %p419;
	add.s32 	%r1900, %r1895, %r1899;
	ld.local.u32 	%r1901, [%rd18+76];
	setp.eq.s32 	%p421, %r1901, 1;
	setp.eq.s32 	%p422, %r1901, 2;
	selp.u32 	%r1902, 1, 0, %p422;
	add.s32 	%r1903, %r1898, %r1902;
	selp.u32 	%r1904, 1, 0, %p421;
	add.s32 	%r1905, %r1900, %r1904;
	ld.local.u32 	%r1906, [%rd18+80];
	setp.eq.s32 	%p423, %r1906, 1;
	setp.eq.s32 	%p424, %r1906, 2;
	selp.u32 	%r1907, 1, 0, %p424;
	add.s32 	%r1908, %r1903, %r1907;
	selp.u32 	%r1909, 1, 0, %p423;
	add.s32 	%r1910, %r1905, %r1909;
	ld.local.u32 	%r1911, [%rd18+84];
	setp.eq.s32 	%p425, %r1911, 1;
	setp.eq.s32 	%p426, %r1911, 2;
	selp.u32 	%r1912, 1, 0, %p426;
	add.s32 	%r1913, %r1908, %r1912;
	selp.u32 	%r1914, 1, 0, %p425;
	add.s32 	%r1915, %r1910, %r1914;
	ld.local.u32 	%r1916, [%rd18+88];
	setp.eq.s32 	%p427, %r1916, 1;
	setp.eq.s32 	%p428, %r1916, 2;
	selp.u32 	%r1917, 1, 0, %p428;
	add.s32 	%r1918, %r1913, %r1917;
	selp.u32 	%r1919, 1, 0, %p427;
	add.s32 	%r1920, %r1915, %r1919;
	ld.local.u32 	%r1921, [%rd18+92];
	setp.eq.s32 	%p429, %r1921, 1;
	setp.eq.s32 	%p430, %r1921, 2;
	selp.u32 	%r1922, 1, 0, %p430;
	add.s32 	%r1923, %r1918, %r1922;
	selp.u32 	%r1924, 1, 0, %p429;
	add.s32 	%r1925, %r1920, %r1924;
	ld.local.u32 	%r1926, [%rd18+96];
	setp.eq.s32 	%p431, %r1926, 1;
	setp.eq.s32 	%p432, %r1926, 2;
	selp.u32 	%r1927, 1, 0, %p432;
	add.s32 	%r1928, %r1923, %r1927;
	selp.u32 	%r1929, 1, 0, %p431;
	add.s32 	%r1930, %r1925, %r1929;
	ld.local.u32 	%r1931, [%rd18+100];
	setp.eq.s32 	%p433, %r1931, 1;
	setp.eq.s32 	%p434, %r1931, 2;
	selp.u32 	%r1932, 1, 0, %p434;
	add.s32 	%r1933, %r1928, %r1932;
	selp.u32 	%r1934, 1, 0, %p433;
	add.s32 	%r1935, %r1930, %r1934;
	ld.local.u32 	%r1936, [%rd18+104];
	setp.eq.s32 	%p435, %r1936, 1;
	setp.eq.s32 	%p436, %r1936, 2;
	selp.u32 	%r1937, 1, 0, %p436;
	add.s32 	%r1938, %r1933, %r1937;
	selp.u32 	%r1939, 1, 0, %p435;
	add.s32 	%r1940, %r1935, %r1939;
	ld.local.u32 	%r1941, [%rd18+108];
	setp.eq.s32 	%p437, %r1941, 1;
	setp.eq.s32 	%p438, %r1941, 2;
	selp.u32 	%r1942, 1, 0, %p438;
	add.s32 	%r1943, %r1938, %r1942;
	selp.u32 	%r1944, 1, 0, %p437;
	add.s32 	%r1945, %r1940, %r1944;
	ld.local.u32 	%r1946, [%rd18+112];
	setp.eq.s32 	%p439, %r1946, 1;
	setp.eq.s32 	%p440, %r1946, 2;
	selp.u32 	%r1947, 1, 0, %p440;
	add.s32 	%r1948, %r1943, %r1947;
	selp.u32 	%r1949, 1, 0, %p439;
	add.s32 	%r1950, %r1945, %r1949;
	ld.local.u32 	%r1951, [%rd18+116];
	setp.eq.s32 	%p441, %r1951, 1;
	setp.eq.s32 	%p442, %r1951, 2;
	selp.u32 	%r1952, 1, 0, %p442;
	add.s32 	%r1953, %r1948, %r1952;
	selp.u32 	%r1954, 1, 0, %p441;
	add.s32 	%r1955, %r1950, %r1954;
	ld.local.u32 	%r1956, [%rd18+120];
	setp.eq.s32 	%p443, %r1956, 1;
	setp.eq.s32 	%p444, %r1956, 2;
	selp.u32 	%r1957, 1, 0, %p444;
	add.s32 	%r1958, %r1953, %r1957;
	selp.u32 	%r1959, 1, 0, %p443;
	add.s32 	%r1960, %r1955, %r1959;
	ld.local.u32 	%r1961, [%rd18+124];
	setp.eq.s32 	%p445, %r1961, 1;
	setp.eq.s32 	%p446, %r1961, 2;
	selp.u32 	%r1962, 1, 0, %p446;
	add.s32 	%r1963, %r1958, %r1962;
	selp.u32 	%r1964, 1, 0, %p445;
	add.s32 	%r1965, %r1960, %r1964;
	ld.local.u32 	%r1966, [%rd18+128];
	setp.eq.s32 	%p447, %r1966, 1;
	setp.eq.s32 	%p448, %r1966, 2;
	selp.u32 	%r1967, 1, 0, %p448;
	add.s32 	%r1968, %r1963, %r1967;
	selp.u32 	%r1969, 1, 0, %p447;
	add.s32 	%r1970, %r1965, %r1969;
	ld.local.u32 	%r1971, [%rd18+132];
	setp.eq.s32 	%p449, %r1971, 1;
	setp.eq.s32 	%p450, %r1971, 2;
	selp.u32 	%r1972, 1, 0, %p450;
	add.s32 	%r1973, %r1968, %r1972;
	selp.u32 	%r1974, 1, 0, %p449;
	add.s32 	%r1975, %r1970, %r1974;
	ld.local.u32 	%r1976, [%rd18+136];
	setp.eq.s32 	%p451, %r1976, 1;
	setp.eq.s32 	%p452, %r1976, 2;
	selp.u32 	%r1977, 1, 0, %p452;
	add.s32 	%r1978, %r1973, %r1977;
	selp.u32 	%r1979, 1, 0, %p451;
	add.s32 	%r1980, %r1975, %r1979;
	ld.local.u32 	%r1981, [%rd18+140];
	setp.eq.s32 	%p453, %r1981, 1;
	setp.eq.s32 	%p454, %r1981, 2;
	selp.u32 	%r1982, 1, 0, %p454;
	add.s32 	%r1983, %r1978, %r1982;
	selp.u32 	%r1984, 1, 0, %p453;
	add.s32 	%r1985, %r1980, %r1984;
	ld.local.u32 	%r1986, [%rd18+144];
	setp.eq.s32 	%p455, %r1986, 1;
	setp.eq.s32 	%p456, %r1986, 2;
	selp.u32 	%r1987, 1, 0, %p456;
	add.s32 	%r1988, %r1983, %r1987;
	selp.u32 	%r1989, 1, 0, %p455;
	add.s32 	%r1990, %r1985, %r1989;
	ld.local.u32 	%r1991, [%rd18+148];
	setp.eq.s32 	%p457, %r1991, 1;
	setp.eq.s32 	%p458, %r1991, 2;
	selp.u32 	%r1992, 1, 0, %p458;
	add.s32 	%r1993, %r1988, %r1992;
	selp.u32 	%r1994, 1, 0, %p457;
	add.s32 	%r1995, %r1990, %r1994;
	ld.local.u32 	%r1996, [%rd18+152];
	setp.eq.s32 	%p459, %r1996, 1;
	setp.eq.s32 	%p460, %r1996, 2;
	selp.u32 	%r1997, 1, 0, %p460;
	add.s32 	%r1998, %r1993, %r1997;
	selp.u32 	%r1999, 1, 0, %p459;
	add.s32 	%r2000, %r1995, %r1999;
	ld.local.u32 	%r2001, [%rd18+156];
	setp.eq.s32 	%p461, %r2001, 1;
	setp.eq.s32 	%p462, %r2001, 2;
	selp.u32 	%r2002, 1, 0, %p462;
	add.s32 	%r2003, %r1998, %r2002;
	selp.u32 	%r2004, 1, 0, %p461;
	add.s32 	%r2005, %r2000, %r2004;
	ld.local.u32 	%r2006, [%rd18+160];
	setp.eq.s32 	%p463, %r2006, 1;
	setp.eq.s32 	%p464, %r2006, 2;
	selp.u32 	%r2007, 1, 0, %p464;
	add.s32 	%r2008, %r2003, %r2007;
	selp.u32 	%r2009, 1, 0, %p463;
	add.s32 	%r2010, %r2005, %r2009;
	ld.local.u32 	%r2011, [%rd18+164];
	setp.eq.s32 	%p465, %r2011, 1;
	setp.eq.s32 	%p466, %r2011, 2;
	selp.u32 	%r2012, 1, 0, %p466;
	add.s32 	%r2013, %r2008, %r2012;
	selp.u32 	%r2014, 1, 0, %p465;
	add.s32 	%r2015, %r2010, %r2014;
	ld.local.u32 	%r2016, [%rd18+168];
	setp.eq.s32 	%p467, %r2016, 1;
	setp.eq.s32 	%p468, %r2016, 2;
	selp.u32 	%r2017, 1, 0, %p468;
	add.s32 	%r2018, %r2013, %r2017;
	selp.u32 	%r2019, 1, 0, %p467;
	add.s32 	%r2020, %r2015, %r2019;
	ld.local.u32 	%r2021, [%rd18+172];
	setp.eq.s32 	%p469, %r2021, 1;
	setp.eq.s32 	%p470, %r2021, 2;
	selp.u32 	%r2022, 1, 0, %p470;
	add.s32 	%r2023, %r2018, %r2022;
	selp.u32 	%r2024, 1, 0, %p469;
	add.s32 	%r2025, %r2020, %r2024;
	ld.local.u32 	%r2026, [%rd18+176];
	setp.eq.s32 	%p471, %r2026, 1;
	setp.eq.s32 	%p472, %r2026, 2;
	selp.u32 	%r2027, 1, 0, %p472;
	add.s32 	%r2028, %r2023, %r2027;
	selp.u32 	%r2029, 1, 0, %p471;
	add.s32 	%r2030, %r2025, %r2029;
	ld.local.u32 	%r2031, [%rd18+180];
	setp.eq.s32 	%p473, %r2031, 1;
	setp.eq.s32 	%p474, %r2031, 2;
	selp.u32 	%r2032, 1, 0, %p474;
	add.s32 	%r2033, %r2028, %r2032;
	selp.u32 	%r2034, 1, 0, %p473;
	add.s32 	%r2035, %r2030, %r2034;
	ld.local.u32 	%r2036, [%rd18+184];
	setp.eq.s32 	%p475, %r2036, 1;
	setp.eq.s32 	%p476, %r2036, 2;
	selp.u32 	%r2037, 1, 0, %p476;
	add.s32 	%r2038, %r2033, %r2037;
	selp.u32 	%r2039, 1, 0, %p475;
	add.s32 	%r2040, %r2035, %r2039;
	ld.local.u32 	%r2041, [%rd18+188];
	setp.eq.s32 	%p477, %r2041, 1;
	setp.eq.s32 	%p478, %r2041, 2;
	selp.u32 	%r2042, 1, 0, %p478;
	add.s32 	%r2043, %r2038, %r2042;
	selp.u32 	%r2044, 1, 0, %p477;
	add.s32 	%r2045, %r2040, %r2044;
	ld.local.u32 	%r2046, [%rd18+192];
	setp.eq.s32 	%p479, %r2046, 1;
	setp.eq.s32 	%p480, %r2046, 2;
	selp.u32 	%r2047, 1, 0, %p480;
	add.s32 	%r2048, %r2043, %r2047;
	selp.u32 	%r2049, 1, 0, %p479;
	add.s32 	%r2050, %r2045, %r2049;
	ld.local.u32 	%r2051, [%rd18+196];
	setp.eq.s32 	%p481, %r2051, 1;
	setp.eq.s32 	%p482, %r2051, 2;
	selp.u32 	%r2052, 1, 0, %p482;
	add.s32 	%r2053, %r2048, %r2052;
	selp.u32 	%r2054, 1, 0, %p481;
	add.s32 	%r2055, %r2050, %r2054;
	ld.local.u32 	%r2056, [%rd18+200];
	setp.eq.s32 	%p483, %r2056, 1;
	setp.eq.s32 	%p484, %r2056, 2;
	selp.u32 	%r2057, 1, 0, %p484;
	add.s32 	%r2058, %r2053, %r2057;
	selp.u32 	%r2059, 1, 0, %p483;
	add.s32 	%r2060, %r2055, %r2059;
	ld.local.u32 	%r2061, [%rd18+204];
	setp.eq.s32 	%p485, %r2061, 1;
	setp.eq.s32 	%p486, %r2061, 2;
	selp.u32 	%r2062, 1, 0, %p486;
	add.s32 	%r2063, %r2058, %r2062;
	selp.u32 	%r2064, 1, 0, %p485;
	add.s32 	%r2065, %r2060, %r2064;
	ld.local.u32 	%r2066, [%rd18+208];
	setp.eq.s32 	%p487, %r2066, 1;
	setp.eq.s32 	%p488, %r2066, 2;
	selp.u32 	%r2067, 1, 0, %p488;
	add.s32 	%r2068, %r2063, %r2067;
	selp.u32 	%r2069, 1, 0, %p487;
	add.s32 	%r2070, %r2065, %r2069;
	ld.local.u32 	%r2071, [%rd18+212];
	setp.eq.s32 	%p489, %r2071, 1;
	setp.eq.s32 	%p490, %r2071, 2;
	selp.u32 	%r2072, 1, 0, %p490;
	add.s32 	%r2073, %r2068, %r2072;
	selp.u32 	%r2074, 1, 0, %p489;
	add.s32 	%r2075, %r2070, %r2074;
	ld.local.u32 	%r2076, [%rd18+216];
	setp.eq.s32 	%p491, %r2076, 1;
	setp.eq.s32 	%p492, %r2076, 2;
	selp.u32 	%r2077, 1, 0, %p492;
	add.s32 	%r2078, %r2073, %r2077;
	selp.u32 	%r2079, 1, 0, %p491;
	add.s32 	%r2080, %r2075, %r2079;
	ld.local.u32 	%r2081, [%rd18+220];
	setp.eq.s32 	%p493, %r2081, 1;
	setp.eq.s32 	%p494, %r2081, 2;
	selp.u32 	%r2082, 1, 0, %p494;
	add.s32 	%r2083, %r2078, %r2082;
	selp.u32 	%r2084, 1, 0, %p493;
	add.s32 	%r2085, %r2080, %r2084;
	ld.local.u32 	%r2086, [%rd18+224];
	setp.eq.s32 	%p495, %r2086, 1;
	setp.eq.s32 	%p496, %r2086, 2;
	selp.u32 	%r2087, 1, 0, %p496;
	add.s32 	%r2088, %r2083, %r2087;
	selp.u32 	%r2089, 1, 0, %p495;
	add.s32 	%r2090, %r2085, %r2089;
	ld.local.u32 	%r2091, [%rd18+228];
	setp.eq.s32 	%p497, %r2091, 1;
	setp.eq.s32 	%p498, %r2091, 2;
	selp.u32 	%r2092, 1, 0, %p498;
	add.s32 	%r2093, %r2088, %r2092;
	selp.u32 	%r2094, 1, 0, %p497;
	add.s32 	%r2095, %r2090, %r2094;
	ld.local.u32 	%r2096, [%rd18+232];
	setp.eq.s32 	%p499, %r2096, 1;
	setp.eq.s32 	%p500, %r2096, 2;
	selp.u32 	%r2097, 1, 0, %p500;
	add.s32 	%r2098, %r2093, %r2097;
	selp.u32 	%r2099, 1, 0, %p499;
	add.s32 	%r2100, %r2095, %r2099;
	ld.local.u32 	%r2101, [%rd18+236];
	setp.eq.s32 	%p501, %r2101, 1;
	setp.eq.s32 	%p502, %r2101, 2;
	selp.u32 	%r2102, 1, 0, %p502;
	add.s32 	%r2103, %r2098, %r2102;
	selp.u32 	%r2104, 1, 0, %p501;
	add.s32 	%r2105, %r2100, %r2104;
	ld.local.u32 	%r2106, [%rd18+240];
	setp.eq.s32 	%p503, %r2106, 1;
	setp.eq.s32 	%p504, %r2106, 2;
	selp.u32 	%r2107, 1, 0, %p504;
	add.s32 	%r2108, %r2103, %r2107;
	selp.u32 	%r2109, 1, 0, %p503;
	add.s32 	%r2110, %r2105, %r2109;
	ld.local.u32 	%r2111, [%rd18+244];
	setp.eq.s32 	%p505, %r2111, 1;
	setp.eq.s32 	%p506, %r2111, 2;
	selp.u32 	%r2112, 1, 0, %p506;
	add.s32 	%r2113, %r2108, %r2112;
	selp.u32 	%r2114, 1, 0, %p505;
	add.s32 	%r2115, %r2110, %r2114;
	ld.local.u32 	%r2116, [%rd18+248];
	setp.eq.s32 	%p507, %r2116, 1;
	setp.eq.s32 	%p508, %r2116, 2;
	selp.u32 	%r2117, 1, 0, %p508;
	add.s32 	%r2118, %r2113, %r2117;
	selp.u32 	%r2119, 1, 0, %p507;
	add.s32 	%r2120, %r2115, %r2119;
	ld.local.u32 	%r2121, [%rd18+252];
	setp.eq.s32 	%p509, %r2121, 1;
	setp.eq.s32 	%p510, %r2121, 2;
	selp.u32 	%r2122, 1, 0, %p510;
	add.s32 	%r2123, %r2118, %r2122;
	selp.u32 	%r2124, 1, 0, %p509;
	add.s32 	%r2125, %r2120, %r2124;
	ld.local.u32 	%r2126, [%rd18+256];
	setp.eq.s32 	%p511, %r2126, 1;
	setp.eq.s32 	%p512, %r2126, 2;
	selp.u32 	%r2127, 1, 0, %p512;
	add.s32 	%r2128, %r2123, %r2127;
	selp.u32 	%r2129, 1, 0, %p511;
	add.s32 	%r2130, %r2125, %r2129;
	ld.local.u32 	%r2131, [%rd18+260];
	setp.eq.s32 	%p513, %r2131, 1;
	setp.eq.s32 	%p514, %r2131, 2;
	selp.u32 	%r2132, 1, 0, %p514;
	add.s32 	%r2133, %r2128, %r2132;
	selp.u32 	%r2134, 1, 0, %p513;
	add.s32 	%r2135, %r2130, %r2134;
	ld.local.u32 	%r2136, [%rd18+264];
	setp.eq.s32 	%p515, %r2136, 1;
	setp.eq.s32 	%p516, %r2136, 2;
	selp.u32 	%r2137, 1, 0, %p516;
	add.s32 	%r2138, %r2133, %r2137;
	selp.u32 	%r2139, 1, 0, %p515;
	add.s32 	%r2140, %r2135, %r2139;
	ld.local.u32 	%r2141, [%rd18+268];
	setp.eq.s32 	%p517, %r2141, 1;
	setp.eq.s32 	%p518, %r2141, 2;
	selp.u32 	%r2142, 1, 0, %p518;
	add.s32 	%r2143, %r2138, %r2142;
	selp.u32 	%r2144, 1, 0, %p517;
	add.s32 	%r2145, %r2140, %r2144;
	ld.local.u32 	%r2146, [%rd18+272];
	setp.eq.s32 	%p519, %r2146, 1;
	setp.eq.s32 	%p520, %r2146, 2;
	selp.u32 	%r2147, 1, 0, %p520;
	add.s32 	%r2148, %r2143, %r2147;
	selp.u32 	%r2149, 1, 0, %p519;
	add.s32 	%r2150, %r2145, %r2149;
	ld.local.u32 	%r2151, [%rd18+276];
	setp.eq.s32 	%p521, %r2151, 1;
	setp.eq.s32 	%p522, %r2151, 2;
	selp.u32 	%r2152, 1, 0, %p522;
	add.s32 	%r2153, %r2148, %r2152;
	selp.u32 	%r2154, 1, 0, %p521;
	add.s32 	%r2155, %r2150, %r2154;
	ld.local.u32 	%r2156, [%rd18+280];
	setp.eq.s32 	%p523, %r2156, 1;
	setp.eq.s32 	%p524, %r2156, 2;
	selp.u32 	%r2157, 1, 0, %p524;
	add.s32 	%r2158, %r2153, %r2157;
	selp.u32 	%r2159, 1, 0, %p523;
	add.s32 	%r2160, %r2155, %r2159;
	ld.local.u32 	%r2161, [%rd18+284];
	setp.eq.s32 	%p525, %r2161, 1;
	setp.eq.s32 	%p526, %r2161, 2;
	selp.u32 	%r2162, 1, 0, %p526;
	add.s32 	%r2163, %r2158, %r2162;
	selp.u32 	%r2164, 1, 0, %p525;
	add.s32 	%r2165, %r2160, %r2164;
	ld.local.u32 	%r2166, [%rd18+288];
	setp.eq.s32 	%p527, %r2166, 1;
	setp.eq.s32 	%p528, %r2166, 2;
	selp.u32 	%r2167, 1, 0, %p528;
	add.s32 	%r2168, %r2163, %r2167;
	selp.u32 	%r2169, 1, 0, %p527;
	add.s32 	%r2170, %r2165, %r2169;
	ld.local.u32 	%r2171, [%rd18+292];
	setp.eq.s32 	%p529, %r2171, 1;
	setp.eq.s32 	%p530, %r2171, 2;
	selp.u32 	%r2172, 1, 0, %p530;
	add.s32 	%r2173, %r2168, %r2172;
	selp.u32 	%r2174, 1, 0, %p529;
	add.s32 	%r2175, %r2170, %r2174;
	ld.local.u32 	%r2176, [%rd18+296];
	setp.eq.s32 	%p531, %r2176, 1;
	setp.eq.s32 	%p532, %r2176, 2;
	selp.u32 	%r2177, 1, 0, %p532;
	add.s32 	%r2178, %r2173, %r2177;
	selp.u32 	%r2179, 1, 0, %p531;
	add.s32 	%r2180, %r2175, %r2179;
	ld.local.u32 	%r2181, [%rd18+300];
	setp.eq.s32 	%p533, %r2181, 1;
	setp.eq.s32 	%p534, %r2181, 2;
	selp.u32 	%r2182, 1, 0, %p534;
	add.s32 	%r2183, %r2178, %r2182;
	selp.u32 	%r2184, 1, 0, %p533;
	add.s32 	%r2185, %r2180, %r2184;
	ld.local.u32 	%r2186, [%rd18+304];
	setp.eq.s32 	%p535, %r2186, 1;
	setp.eq.s32 	%p536, %r2186, 2;
	selp.u32 	%r2187, 1, 0, %p536;
	add.s32 	%r2188, %r2183, %r2187;
	selp.u32 	%r2189, 1, 0, %p535;
	add.s32 	%r2190, %r2185, %r2189;
	ld.local.u32 	%r2191, [%rd18+308];
	setp.eq.s32 	%p537, %r2191, 1;
	setp.eq.s32 	%p538, %r2191, 2;
	selp.u32 	%r2192, 1, 0, %p538;
	add.s32 	%r2193, %r2188, %r2192;
	selp.u32 	%r2194, 1, 0, %p537;
	add.s32 	%r2195, %r2190, %r2194;
	ld.local.u32 	%r2196, [%rd18+312];
	setp.eq.s32 	%p539, %r2196, 1;
	setp.eq.s32 	%p540, %r2196, 2;
	selp.u32 	%r2197, 1, 0, %p540;
	add.s32 	%r2198, %r2193, %r2197;
	selp.u32 	%r2199, 1, 0, %p539;
	add.s32 	%r2200, %r2195, %r2199;
	ld.local.u32 	%r2201, [%rd18+316];
	setp.eq.s32 	%p541, %r2201, 1;
	setp.eq.s32 	%p542, %r2201, 2;
	selp.u32 	%r2202, 1, 0, %p542;
	add.s32 	%r2203, %r2198, %r2202;
	selp.u32 	%r2204, 1, 0, %p541;
	add.s32 	%r2205, %r2200, %r2204;
	ld.local.u32 	%r2206, [%rd18+320];
	setp.eq.s32 	%p543, %r2206, 1;
	setp.eq.s32 	%p544, %r2206, 2;
	selp.u32 	%r2207, 1, 0, %p544;
	add.s32 	%r2208, %r2203, %r2207;
	selp.u32 	%r2209, 1, 0, %p543;
	add.s32 	%r2210, %r2205, %r2209;
	add.s32 	%r2211, %r2210, %r2570;
	add.s32 	%r2212, %r2208, %r2569;
	setp.le.s32 	%p545, %r2211, %r2212;
	@%p545 bra 	$L__BB0_580;
	ld.param.u64 	%rd1047, [_Z17randomPlaysKernelP5StatePiS1_S1_S0__param_1];
	mov.u32 	%r2213, %ctaid.x;
	cvta.to.global.u64 	%rd1043, %rd1047;
	mul.wide.u32 	%rd1044, %r2213, 4;
	add.s64 	%rd1045, %rd1043, %rd1044;
	atom.global.add.u32 	%r2214, [%rd1045], 1;
$L__BB0_580:
	ret;
$L__BB0_581:
	mov.b32 	%r1683, 0;
	st.local.u32 	[%rd27], %r1683;
	mov.b32 	%r2566, -1;
	bra.uni 	$L__BB0_190;

}


// ===== COMPILED SASS (sm_100) =====

	.target	sm_100

	.elftype	@"ET_EXEC"


//--------------------- .note.nv.tkinfo           --------------------------
	.section	.note.nv.tkinfo,"",@"SHT_NOTE"
	.sectionflags	@"SHF_NOTE_NV_TKINFO"
	.tkinfo
        /*0018*/ 	.word	0x00000002
        /*0030*/ 	.string	""
        /*0030*/ 	.string	"ptxas"
        /*0030*/ 	.string	"Cuda compilation tools, release 13.0, V13.0.88"
        /*0030*/ 	.string	"Build cuda_13.0.r13.0/compiler.36424714_0"
        /*0030*/ 	.string	"-arch sm_100 -m 64 "



//--------------------- .note.nv.cuinfo           --------------------------
	.section	.note.nv.cuinfo,"",@"SHT_NOTE"
	.sectionflags	@"SHF_NOTE_NV_CUINFO"
        /*0018*/ 	.short	0x0002
        /*001a*/ 	.short	0x0064
        /*001c*/ 	.short	0x0082
	.zero		2


//--------------------- .nv.info                  --------------------------
	.section	.nv.info,"",@"SHT_CUDA_INFO"
	.align	4


	//----- nvinfo : EIATTR_REGCOUNT
	.align		4
        /*0000*/ 	.byte	0x04, 0x2f
        /*0002*/ 	.short	(.L_10 - .L_9)
	.align		4
.L_9:
        /*0004*/ 	.word	index@(_Z17randomPlaysKernelP5StatePiS1_S1_S0_)
        /*0008*/ 	.word	0x00000028


	//----- nvinfo : EIATTR_FRAME_SIZE
	.align		4
.L_10:
        /*000c*/ 	.byte	0x04, 0x11
        /*000e*/ 	.short	(.L_12 - .L_11)
	.align		4
.L_11:
        /*0010*/ 	.word	index@(_Z17randomPlaysKernelP5StatePiS1_S1_S0_)
        /*0014*/ 	.word	0x00000ec8


	//----- nvinfo : EIATTR_MIN_STACK_SIZE
	.align		4
.L_12:
        /*0018*/ 	.byte	0x04, 0x12
        /*001a*/ 	.short	(.L_14 - .L_13)
	.align		4
.L_13:
        /*001c*/ 	.word	index@(_Z17randomPlaysKernelP5StatePiS1_S1_S0_)
        /*0020*/ 	.word	0x00000ec8
.L_14:


//--------------------- .nv.compat                --------------------------
	.section	.nv.compat,"",@"SHT_CUDA_COMPAT_INFO"
	.align	4
        /*0000*/ 	.byte	0x02, 0x09, 0x00, 0x00, 0x02, 0x02, 0x01, 0x00, 0x02, 0x05, 0x05, 0x00, 0x03, 0x07, 0x01, 0x01
        /*0010*/ 	.byte	0x02, 0x03, 0x00, 0x00, 0x02, 0x06, 0x01, 0x00, 0x04, 0x0b, 0x08, 0x00, 0x09, 0x00, 0x00, 0x00
        /*0020*/ 	.byte	0x00, 0x00, 0x00, 0x00


//--------------------- .nv.info._Z17randomPlaysKernelP5StatePiS1_S1_S0_ --------------------------
	.section	.nv.info._Z17randomPlaysKernelP5StatePiS1_S1_S0_,"",@"SHT_CUDA_INFO"
	.sectionflags	@""
	.align	4


	//----- nvinfo : EIATTR_CUDA_API_VERSION
	.align		4
        /*0000*/ 	.byte	0x04, 0x37
        /*0002*/ 	.short	(.L_16 - .L_15)
.L_15:
        /*0004*/ 	.word	0x00000082


	//----- nvinfo : EIATTR_KPARAM_INFO
	.align		4
.L_16:
        /*0008*/ 	.byte	0x04, 0x17
        /*000a*/ 	.short	(.L_18 - .L_17)
.L_17:
        /*000c*/ 	.word	0x00000000
        /*0010*/ 	.short	0x0004
        /*0012*/ 	.short	0x0020
        /*0014*/ 	.byte	0x00, 0xf5, 0x21, 0x00


	//----- nvinfo : EIATTR_KPARAM_INFO
	.align		4
.L_18:
        /*0018*/ 	.byte	0x04, 0x17
        /*001a*/ 	.short	(.L_20 - .L_19)
.L_19:
        /*001c*/ 	.word	0x00000000
        /*0020*/ 	.short	0x0003
        /*0022*/ 	.short	0x0018
        /*0024*/ 	.byte	0x00, 0xf5, 0x21, 0x00


	//----- nvinfo : EIATTR_KPARAM_INFO
	.align		4
.L_20:
        /*0028*/ 	.byte	0x04, 0x17
        /*002a*/ 	.short	(.L_22 - .L_21)
.L_21:
        /*002c*/ 	.word	0x00000000
        /*0030*/ 	.short	0x0002
        /*0032*/ 	.short	0x0010
        /*0034*/ 	.byte	0x00, 0xf5, 0x21, 0x00


	//----- nvinfo : EIATTR_KPARAM_INFO
	.align		4
.L_22:
        /*0038*/ 	.byte	0x04, 0x17
        /*003a*/ 	.short	(.L_24 - .L_23)
.L_23:
        /*003c*/ 	.word	0x00000000
        /*0040*/ 	.short	0x0001
        /*0042*/ 	.short	0x0008
        /*0044*/ 	.byte	0x00, 0xf5, 0x21, 0x00


	//----- nvinfo : EIATTR_KPARAM_INFO
	.align		4
.L_24:
        /*0048*/ 	.byte	0x04, 0x17
        /*004a*/ 	.short	(.L_26 - .L_25)
.L_25:
        /*004c*/ 	.word	0x00000000
        /*0050*/ 	.short	0x0000
        /*0052*/ 	.short	0x0000
        /*0054*/ 	.byte	0x00, 0xf5, 0x21, 0x00


	//----- nvinfo : EIATTR_SPARSE_MMA_MASK
	.align		4
.L_26:
        /*0058*/ 	.byte	0x03, 0x50
        /*005a*/ 	.short	0x0000


	//----- nvinfo : EIATTR_MAXREG_COUNT
	.align		4
        /*005c*/ 	.byte	0x03, 0x1b
        /*005e*/ 	.short	0x00ff


	//----- nvinfo : EIATTR_MERCURY_ISA_VERSION
	.align		4
        /*0060*/ 	.byte	0x03, 0x5f
        /*0062*/ 	.short	0x0101


	//----- nvinfo : EIATTR_INT_WARP_WIDE_INSTR_OFFSETS
	.align		4
        /*0064*/ 	.byte	0x04, 0x31
        /*0066*/ 	.short	(.L_28 - .L_27)


	//   ....[0]....
.L_27:
        /*0068*/ 	.word	0x000273c0


	//----- nvinfo : EIATTR_VRC_CTA_INIT_COUNT
	.align		4
.L_28:
        /*006c*/ 	.byte	0x02, 0x4a
	.zero		1
	.zero		1


	//----- nvinfo : EIATTR_EXIT_INSTR_OFFSETS
	.align		4
        /*0070*/ 	.byte	0x04, 0x1c
        /*0072*/ 	.short	(.L_30 - .L_29)


	//   ....[0]....
.L_29:
        /*0074*/ 	.word	0x00027390


	//   ....[1]....
        /*0078*/ 	.word	0x00027430


	//----- nvinfo : EIATTR_CRS_STACK_SIZE
	.align		4
.L_30:
        /*007c*/ 	.byte	0x04, 0x1e
        /*007e*/ 	.short	(.L_32 - .L_31)
.L_31:
        /*0080*/ 	.word	0x00000000


	//----- nvinfo : EIATTR_CBANK_PARAM_SIZE
	.align		4
.L_32:
        /*0084*/ 	.byte	0x03, 0x19
        /*0086*/ 	.short	0x0028


	//----- nvinfo : EIATTR_PARAM_CBANK
	.align		4
        /*0088*/ 	.byte	0x04, 0x0a
        /*008a*/ 	.short	(.L_34 - .L_33)
	.align		4
.L_33:
        /*008c*/ 	.word	index@(.nv.constant0._Z17randomPlaysKernelP5StatePiS1_S1_S0_)
        /*0090*/ 	.short	0x0380
        /*0092*/ 	.short	0x0028


	//----- nvinfo : EIATTR_SW_WAR
	.align		4
.L_34:
        /*0094*/ 	.byte	0x04, 0x36
        /*0096*/ 	.short	(.L_36 - .L_35)
.L_35:
        /*0098*/ 	.word	0x00000008
.L_36:


//--------------------- .nv.callgraph             --------------------------
	.section	.nv.callgraph,"",@"SHT_CUDA_CALLGRAPH"
	.align	4
	.sectionentsize	8
	.align		4
        /*0000*/ 	.word	0x00000000
	.align		4
        /*0004*/ 	.word	0xffffffff
	.align		4
        /*0008*/ 	.word	0x00000000
	.align		4
        /*000c*/ 	.word	0xfffffffe
	.align		4
        /*0010*/ 	.word	0x00000000
	.align		4
        /*0014*/ 	.word	0xfffffffd
	.align		4
        /*0018*/ 	.word	0x00000000
	.align		4
        /*001c*/ 	.word	0xfffffffc


//--------------------- .nv.constant4             --------------------------
	.section	.nv.constant4,"a",@progbits
	.align	8
	.align		8
.nv.constant4:
        /*0000*/ 	.dword	precalc_xorwow_matrix
	.align		8
        /*0008*/ 	.dword	precalc_xorwow_offset_matrix
	.align		8
        /*0010*/ 	.dword	mrg32k3aM1
	.align		8
        /*0018*/ 	.dword	mrg32k3aM2
	.align		8
        /*0020*/ 	.dword	mrg32k3aM1SubSeq
	.align		8
        /*0028*/ 	.dword	mrg32k3aM2SubSeq
	.align		8
        /*0030*/ 	.dword	mrg32k3aM1Seq
	.align		8
        /*0038*/ 	.dword	mrg32k3aM2Seq


//--------------------- .nv.constant3             --------------------------
	.section	.nv.constant3,"a",@progbits
	.align	8
.nv.constant3:
	.type		__cr_lgamma_table,@object
	.size		__cr_lgamma_table,(.L_8 - __cr_lgamma_table)
__cr_lgamma_table:
        /*0000*/ 	.byte	0x00, 0x00, 0x00, 0x00, 0x00, 0x00, 0x00, 0x00, 0x00, 0x00, 0x00, 0x00, 0x00, 0x00, 0x00, 0x00
        /*0010*/ 	.byte	0xef, 0x39, 0xfa, 0xfe, 0x42, 0x2e, 0xe6, 0x3f, 0x02, 0x20, 0x2a, 0xfa, 0x0b, 0xab, 0xfc, 0x3f
        /*0020*/ 	.byte	0xf9, 0x2c, 0x92, 0x7c, 0xa7, 0x6c, 0x09, 0x40, 0xc9, 0x79, 0x44, 0x3c, 0x64, 0x26, 0x13, 0x40
        /*0030*/ 	.byte	0xca, 0x01, 0xcf, 0x3a, 0x27, 0x51, 0x1a, 0x40, 0x30, 0xcc, 0x2d, 0xf3, 0xe1, 0x0c, 0x21, 0x40
        /*0040*/ 	.byte	0x0d, 0xb7, 0xfc, 0x82, 0x8e, 0x35, 0x25, 0x40
.L_8:


//--------------------- .text._Z17randomPlaysKernelP5StatePiS1_S1_S0_ --------------------------
	.section	.text._Z17randomPlaysKernelP5StatePiS1_S1_S0_,"ax",@progbits
	.align	128
        .global         _Z17randomPlaysKernelP5StatePiS1_S1_S0_
        .type           _Z17randomPlaysKernelP5StatePiS1_S1_S0_,@function
        .size           _Z17randomPlaysKernelP5StatePiS1_S1_S0_,(.L_x_299 - _Z17randomPlaysKernelP5StatePiS1_S1_S0_)
        .other          _Z17randomPlaysKernelP5StatePiS1_S1_S0_,@"STO_CUDA_ENTRY STV_DEFAULT"
_Z17randomPlaysKernelP5StatePiS1_S1_S0_:
.text._Z17randomPlaysKernelP5StatePiS1_S1_S0_:
[----:B------:R-:W0:Y:S01]  /*0000*/  LDC R1, c[0x0][0x37c] ;  /* 0x0000df00ff017b82 */ /* 0x000e220000000800 */
[----:B------:R-:W1:Y:S01]  /*0010*/  S2R R14, SR_TID.X ;  /* 0x00000000000e7919 */ /* 0x000e620000002100 */
[----:B0-----:R-:W-:Y:S01]  /*0020*/  VIADD R1, R1, 0xfffff138 ;  /* 0xfffff13801017836 */ /* 0x001fe20000000000 */
[----:B------:R-:W1:Y:S01]  /*0030*/  LDCU UR4, c[0x0][0x360] ;  /* 0x00006c00ff0477ac */ /* 0x000e620008000800 */
[----:B------:R-:W1:Y:S02]  /*0040*/  S2R R9, SR_CTAID.X ;  /* 0x0000000000097919 */ /* 0x000e640000002500 */
[C---:B------:R-:W-:Y:S01]  /*0050*/  VIADD R0, R1.reuse, 0xd80 ;  /* 0x00000d8001007836 */ /* 0x040fe20000000000 */
[C---:B------:R-:W-:Y:S01]  /*0060*/  R2UR UR6, R1.reuse ;  /* 0x00000000010672ca */ /* 0x040fe200000e0000 */
[----:B------:R-:W0:Y:S01]  /*0070*/  LDCU.64 UR8, c[0x0][0x358] ;  /* 0x00006b00ff0877ac */ /* 0x000e220008000a00 */
[----:B------:R-:W-:Y:S02]  /*0080*/  R2UR UR13, R1 ;  /* 0x00000000010d72ca */ /* 0x000fe400000e0000 */
[----:B------:R-:W-:Y:S01]  /*0090*/  R2UR UR10, R0 ;  /* 0x00000000000a72ca */ /* 0x000fe200000e0000 */
[----:B-1----:R-:W-:Y:S01]  /*00a0*/  IMAD R14, R9, UR4, R14 ;  /* 0x00000004090e7c24 */ /* 0x002fe2000f8e020e */
[----:B------:R-:W-:-:S06]  /*00b0*/  CS2R R2, SR_CLOCKLO ;  /* 0x0000000000027805 */ /* 0x000fcc0000015000 */
[----:B------:R-:W-:Y:S01]  /*00c0*/  LOP3.LUT R0, R2, 0xaad26b49, RZ, 0x3c, !PT ;  /* 0xaad26b4902007812 */ /* 0x000fe200078e3cff */
[----:B------:R-:W-:Y:S01]  /*00d0*/  BSSY.RECONVERGENT B0, `(.L_x_0) ;  /* 0x0000260000007945 */ /* 0x000fe20003800200 */
[----:B------:R-:W-:Y:S02]  /*00e0*/  LOP3.LUT R2, R3, 0xf7dcefdd, RZ, 0x3c, !PT ;  /* 0xf7dcefdd03027812 */ /* 0x000fe400078e3cff */
[----:B------:R-:W-:Y:S01]  /*00f0*/  ISETP.NE.AND P0, PT, R14, RZ, PT ;  /* 0x000000ff0e00720c */ /* 0x000fe20003f05270 */
[----:B------:R-:W-:Y:S02]  /*0100*/  IMAD R0, R0, 0x4182bed5, RZ ;  /* 0x4182bed500007824 */ /* 0x000fe400078e02ff */
[----:B------:R-:W-:Y:S02]  /*0110*/  IMAD R3, R2, -0x658354e5, RZ ;  /* 0x9a7cab1b02037824 */ /* 0x000fe400078e02ff */
[C---:B------:R-:W-:Y:S01]  /*0120*/  VIADD R7, R0.reuse, 0x75bcd15 ;  /* 0x075bcd1500077836 */ /* 0x040fe20000000000 */
[C---:B------:R-:W-:Y:S01]  /*0130*/  LOP3.LUT R4, R0.reuse, 0x159a55e5, RZ, 0x3c, !PT ;  /* 0x159a55e500047812 */ /* 0x040fe200078e3cff */
[----:B------:R-:W-:Y:S01]  /*0140*/  VIADD R5, R3, 0x1f123bb5 ;  /* 0x1f123bb503057836 */ /* 0x000fe20000000000 */
[----:B------:R-:W-:-:S02]  /*0150*/  IADD3 R8, PT, PT, R0, 0x64f0c9, R3 ;  /* 0x0064f0c900087810 */ /* 0x000fc40007ffe003 */
[----:B------:R-:W-:Y:S02]  /*0160*/  LOP3.LUT R2, R3, 0x5491333, RZ, 0x3c, !PT ;  /* 0x0549133303027812 */ /* 0x000fe400078e3cff */
[----:B------:R-:W-:Y:S01]  /*0170*/  IADD3 R3, PT, PT, R0, 0x583f19, RZ ;  /* 0x00583f1900037810 */ /* 0x000fe20007ffe0ff */
[----:B------:R-:W-:Y:S01]  /*0180*/  IMAD.MOV.U32 R6, RZ, RZ, R8 ;  /* 0x000000ffff067224 */ /* 0x000fe200078e0008 */
[----:B------:R1:W-:Y:S04]  /*0190*/  STL.64 [R1+0xd58], R4 ;  /* 0x000d580401007387 */ /* 0x0003e80000100a00 */
[----:B------:R1:W-:Y:S04]  /*01a0*/  STL.64 [R1+0xd60], R2 ;  /* 0x000d600201007387 */ /* 0x0003e80000100a00 */
[----:B------:R1:W-:Y:S01]  /*01b0*/  STL.64 [R1+0xd50], R6 ;  /* 0x000d500601007387 */ /* 0x0003e20000100a00 */
[----:B0-----:R-:W-:Y:S05]  /*01c0*/  @!P0 BRA `(.L_x_1) ;  /* 0x0000002400408947 */ /* 0x001fea0003800000 */
[----:B------:R-:W-:Y:S01]  /*01d0*/  SHF.R.S32.HI R15, RZ, 0x1f, R14 ;  /* 0x0000001fff0f7819 */ /* 0x000fe2000001140e */
[----:B-1----:R-:W-:Y:S02]  /*01e0*/  VIADD R6, R1, 0xd50 ;  /* 0x00000d5001067836 */ /* 0x002fe40000000000 */
[----:B------:R-:W-:-:S07]  /*01f0*/  IMAD.MOV.U32 R0, RZ, RZ, RZ ;  /* 0x000000ffff007224 */ /* 0x000fce00078e00ff */
.L_x_10:
[----:B------:R-:W-:Y:S01]  /*0200*/  LOP3.LUT R21, R14, 0x3, RZ, 0xc0, !PT ;  /* 0x000000030e157812 */ /* 0x000fe200078ec0ff */
[----:B------:R-:W-:Y:S03]  /*0210*/  BSSY.RECONVERGENT B1, `(.L_x_2) ;  /* 0x0000245000017945 */ /* 0x000fe60003800200 */
[----:B------:R-:W-:-:S04]  /*0220*/  ISETP.NE.U32.AND P0, PT, R21, RZ, PT ;  /* 0x000000ff1500720c */ /* 0x000fc80003f05070 */
[----:B------:R-:W-:-:S13]  /*0230*/  ISETP.NE.AND.EX P0, PT, RZ, RZ, PT, P0 ;  /* 0x000000ffff00720c */ /* 0x000fda0003f05300 */
[----:B012---:R-:W-:Y:S05]  /*0240*/  @!P0 BRA `(.L_x_3) ;  /* 0x0000002400048947 */ /* 0x007fea0003800000 */
[----:B------:R-:W0:Y:S01]  /*0250*/  LDC.64 R10, c[0x4][RZ] ;  /* 0x01000000ff0a7b82 */ /* 0x000e220000000a00 */
[----:B------:R-:W-:Y:S02]  /*0260*/  HFMA2 R7, -RZ, RZ, 0, 0 ;  /* 0x00000000ff077431 */ /* 0x000fe400000001ff */
[----:B------:R-:W-:Y:S01]  /*0270*/  IMAD.MOV.U32 R17, RZ, RZ, RZ ;  /* 0x000000ffff117224 */ /* 0x000fe200078e00ff */
[----:B------:R-:W-:Y:S02]  /*0280*/  CS2R R2, SRZ ;  /* 0x0000000000027805 */ /* 0x000fe4000001ff00 */
[----:B------:R-:W-:Y:S01]  /*0290*/  CS2R R4, SRZ ;  /* 0x0000000000047805 */ /* 0x000fe2000001ff00 */
[----:B0-----:R-:W-:-:S07]  /*02a0*/  IMAD.WIDE.U32 R10, R0, 0xc80, R10 ;  /* 0x00000c80000a7825 */ /* 0x001fce00078e000a */
.L_x_5:
[----:B------:R-:W-:-:S06]  /*02b0*/  IMAD R16, R17, 0x4, R6 ;  /* 0x0000000411107824 */ /* 0x000fcc00078e0206 */
[----:B------:R-:W5:Y:S01]  /*02c0*/  LDL R16, [R16+0x4] ;  /* 0x0000040010107983 */ /* 0x000f620000100800 */
[----:B------:R-:W-:Y:S01]  /*02d0*/  IMAD.SHL.U32 R18, R17, 0x20, RZ ;  /* 0x0000002011127824 */ /* 0x000fe200078e00ff */
[----:B------:R-:W-:-:S06]  /*02e0*/  UMOV UR4, URZ ;  /* 0x000000ff00047c82 */ /* 0x000fcc0008000000 */
.L_x_4:
[----:B-----5:R-:W-:Y:S01]  /*02f0*/  SHF.R.U32.HI R27, RZ, UR4, R16 ;  /* 0x00000004ff1b7c19 */ /* 0x020fe20008011610 */
[----:B------:R-:W-:-:S03]  /*0300*/  VIADD R12, R18, UR4 ;  /* 0x00000004120c7c36 */ /* 0x000fc60008000000 */
[----:B------:R-:W-:-:S04]  /*0310*/  LOP3.LUT R13, R27, 0x1, RZ, 0xc0, !PT ;  /* 0x000000011b0d7812 */ /* 0x000fc800078ec0ff */
[----:B------:R-:W-:Y:S01]  /*0320*/  ISETP.NE.U32.AND P0, PT, R13, 0x1, PT ;  /* 0x000000010d00780c */ /* 0x000fe20003f05070 */
[----:B------:R-:W-:-:S03]  /*0330*/  IMAD R13, R12, 0x5, RZ ;  /* 0x000000050c0d7824 */ /* 0x000fc600078e02ff */
[----:B------:R-:W-:Y:S01]  /*0340*/  R2P PR, R27, 0x7e ;  /* 0x0000007e1b007804 */ /* 0x000fe20000000000 */
[----:B------:R-:W-:-:S08]  /*0350*/  IMAD.WIDE.U32 R12, R13, 0x4, R10 ;  /* 0x000000040d0c7825 */ /* 0x000fd000078e000a */
[----:B------:R-:W2:Y:S04]  /*0360*/  @!P0 LDG.E R26, desc[UR8][R12.64+0x10] ;  /* 0x000010080c1a8981 */ /* 0x000ea8000c1e1900 */
[----:B------:R-:W3:Y:S04]  /*0370*/  @P1 LDG.E R28, desc[UR8][R12.64+0x24] ;  /* 0x000024080c1c1981 */ /* 0x000ee8000c1e1900 */
[----:B------:R-:W4:Y:S04]  /*0380*/  @P2 LDG.E R30, desc[UR8][R12.64+0x38] ;  /* 0x000038080c1e2981 */ /* 0x000f28000c1e1900 */
[----:B------:R-:W4:Y:S04]  /*0390*/  @P3 LDG.E R32, desc[UR8][R12.64+0x4c] ;  /* 0x00004c080c203981 */ /* 0x000f28000c1e1900 */
[----:B------:R-:W4:Y:S04]  /*03a0*/  @P4 LDG.E R34, desc[UR8][R12.64+0x60] ;  /* 0x000060080c224981 */ /* 0x000f28000c1e1900 */
[----:B------:R-:W4:Y:S04]  /*03b0*/  @!P0 LDG.E R24, desc[UR8][R12.64+0x8] ;  /* 0x000008080c188981 */ /* 0x000f28000c1e1900 */
[----:B------:R-:W4:Y:S04]  /*03c0*/  @!P0 LDG.E R22, desc[UR8][R12.64] ;  /* 0x000000080c168981 */ /* 0x000f28000c1e1900 */
[----:B------:R-:W4:Y:S04]  /*03d0*/  @P5 LDG.E R36, desc[UR8][R12.64+0x74] ;  /* 0x000074080c245981 */ /* 0x000f28000c1e1900 */
[----:B------:R-:W4:Y:S04]  /*03e0*/  @!P0 LDG.E R19, desc[UR8][R12.64+0x4] ;  /* 0x000004080c138981 */ /* 0x000f28000c1e1900 */
[----:B------:R-:W4:Y:S04]  /*03f0*/  @!P0 LDG.E R23, desc[UR8][R12.64+0xc] ;  /* 0x00000c080c178981 */ /* 0x000f28000c1e1900 */
[----:B------:R-:W4:Y:S04]  /*0400*/  @P6 LDG.E R25, desc[UR8][R12.64+0x88] ;  /* 0x000088080c196981 */ /* 0x000f28000c1e1900 */
[----:B------:R-:W4:Y:S04]  /*0410*/  @P1 LDG.E R20, desc[UR8][R12.64+0x14] ;  /* 0x000014080c141981 */ /* 0x000f28000c1e1900 */
[----:B------:R-:W4:Y:S04]  /*0420*/  @P2 LDG.E R29, desc[UR8][R12.64+0x34] ;  /* 0x000034080c1d2981 */ /* 0x000f28000c1e1900 */
[----:B------:R-:W4:Y:S04]  /*0430*/  @P3 LDG.E R31, desc[UR8][R12.64+0x40] ;  /* 0x000040080c1f3981 */ /* 0x000f28000c1e1900 */
[----:B------:R-:W4:Y:S04]  /*0440*/  @P3 LDG.E R33, desc[UR8][R12.64+0x48] ;  /* 0x000048080c213981 */ /* 0x000f28000c1e1900 */
[----:B------:R-:W4:Y:S01]  /*0450*/  @P4 LDG.E R35, desc[UR8][R12.64+0x54] ;  /* 0x000054080c234981 */ /* 0x000f22000c1e1900 */
[----:B--2---:R-:W-:-:S03]  /*0460*/  @!P0 LOP3.LUT R3, R3, R26, RZ, 0x3c, !PT ;  /* 0x0000001a03038212 */ /* 0x004fc600078e3cff */
[----:B------:R-:W2:Y:S01]  /*0470*/  @P2 LDG.E R26, desc[UR8][R12.64+0x30] ;  /* 0x000030080c1a2981 */ /* 0x000ea2000c1e1900 */
[----:B---3--:R-:W-:-:S03]  /*0480*/  @P1 LOP3.LUT R3, R3, R28, RZ, 0x3c, !PT ;  /* 0x0000001c03031212 */ /* 0x008fc600078e3cff */
[----:B------:R-:W3:Y:S01]  /*0490*/  @P3 LDG.E R28, desc[UR8][R12.64+0x3c] ;  /* 0x00003c080c1c3981 */ /* 0x000ee2000c1e1900 */
[----:B----4-:R-:W-:-:S03]  /*04a0*/  @P2 LOP3.LUT R3, R3, R30, RZ, 0x3c, !PT ;  /* 0x0000001e03032212 */ /* 0x010fc600078e3cff */
[----:B------:R-:W4:Y:S01]  /*04b0*/  @P3 LDG.E R30, desc[UR8][R12.64+0x44] ;  /* 0x000044080c1e3981 */ /* 0x000f22000c1e1900 */
[----:B------:R-:W-:-:S03]  /*04c0*/  @P3 LOP3.LUT R3, R3, R32, RZ, 0x3c, !PT ;  /* 0x0000002003033212 */ /* 0x000fc600078e3cff */
[----:B------:R-:W4:Y:S01]  /*04d0*/  @P4 LDG.E R32, desc[UR8][R12.64+0x58] ;  /* 0x000058080c204981 */ /* 0x000f22000c1e1900 */
[----:B------:R-:W-:Y:S02]  /*04e0*/  @P4 LOP3.LUT R3, R3, R34, RZ, 0x3c, !PT ;  /* 0x0000002203034212 */ /* 0x000fe400078e3cff */
[----:B------:R-:W-:Y:S02]  /*04f0*/  @!P0 LOP3.LUT R5, R5, R24, RZ, 0x3c, !PT ;  /* 0x0000001805058212 */ /* 0x000fe400078e3cff */
[----:B------:R-:W2:Y:S01]  /*0500*/  @P2 LDG.E R24, desc[UR8][R12.64+0x28] ;  /* 0x000028080c182981 */ /* 0x000ea2000c1e1900 */
[----:B------:R-:W-:-:S03]  /*0510*/  @!P0 LOP3.LUT R7, R7, R22, RZ, 0x3c, !PT ;  /* 0x0000001607078212 */ /* 0x000fc600078e3cff */
[----:B------:R-:W3:Y:S01]  /*0520*/  @P1 LDG.E R22, desc[UR8][R12.64+0x1c] ;  /* 0x00001c080c161981 */ /* 0x000ee2000c1e1900 */
[----:B------:R-:W-:Y:S02]  /*0530*/  @P5 LOP3.LUT R3, R3, R36, RZ, 0x3c, !PT ;  /* 0x0000002403035212 */ /* 0x000fe400078e3cff */
[----:B------:R-:W-:Y:S02]  /*0540*/  @!P0 LOP3.LUT R4, R4, R19, RZ, 0x3c, !PT ;  /* 0x0000001304048212 */ /* 0x000fe400078e3cff */
[----:B------:R-:W4:Y:S01]  /*0550*/  @P1 LDG.E R19, desc[UR8][R12.64+0x18] ;  /* 0x000018080c131981 */ /* 0x000f22000c1e1900 */
[----:B------:R-:W-:-:S03]  /*0560*/  @!P0 LOP3.LUT R2, R2, R23, RZ, 0x3c, !PT ;  /* 0x0000001702028212 */ /* 0x000fc600078e3cff */
[----:B------:R-:W4:Y:S01]  /*0570*/  @P1 LDG.E R23, desc[UR8][R12.64+0x20] ;  /* 0x000020080c171981 */ /* 0x000f22000c1e1900 */
[----:B------:R-:W-:-:S03]  /*0580*/  @P6 LOP3.LUT R3, R3, R25, RZ, 0x3c, !PT ;  /* 0x0000001903036212 */ /* 0x000fc600078e3cff */
[----:B------:R-:W4:Y:S01]  /*0590*/  @P2 LDG.E R25, desc[UR8][R12.64+0x2c] ;  /* 0x00002c080c192981 */ /* 0x000f22000c1e1900 */
[----:B------:R-:W-:-:S03]  /*05a0*/  @P1 LOP3.LUT R7, R7, R20, RZ, 0x3c, !PT ;  /* 0x0000001407071212 */ /* 0x000fc600078e3cff */
[----:B------:R-:W4:Y:S01]  /*05b0*/  @P4 LDG.E R20, desc[UR8][R12.64+0x50] ;  /* 0x000050080c144981 */ /* 0x000f22000c1e1900 */
[----:B------:R-:W-:Y:S02]  /*05c0*/  LOP3.LUT P0, RZ, R27, 0x80, RZ, 0xc0, !PT ;  /* 0x000000801bff7812 */ /* 0x000fe4000780c0ff */
[----:B--2---:R-:W-:Y:S02]  /*05d0*/  @P2 LOP3.LUT R7, R7, R24, RZ, 0x3c, !PT ;  /* 0x0000001807072212 */ /* 0x004fe400078e3cff */
[----:B------:R-:W2:Y:S01]  /*05e0*/  @P6 LDG.E R24, desc[UR8][R12.64+0x78] ;  /* 0x000078080c186981 */ /* 0x000ea2000c1e1900 */
[----:B---3--:R-:W-:Y:S02]  /*05f0*/  @P1 LOP3.LUT R5, R5, R22, RZ, 0x3c, !PT ;  /* 0x0000001605051212 */ /* 0x008fe400078e3cff */
[----:B------:R-:W-:Y:S01]  /*0600*/  @P3 LOP3.LUT R7, R7, R28, RZ, 0x3c, !PT ;  /* 0x0000001c07073212 */ /* 0x000fe200078e3cff */
[----:B------:R-:W3:Y:S01]  /*0610*/  @P5 LDG.E R22, desc[UR8][R12.64+0x6c] ;  /* 0x00006c080c165981 */ /* 0x000ee2000c1e1900 */
[----:B------:R-:W-:-:S03]  /*0620*/  @P2 LOP3.LUT R5, R5, R26, RZ, 0x3c, !PT ;  /* 0x0000001a05052212 */ /* 0x000fc600078e3cff */
[----:B------:R-:W2:Y:S01]  /*0630*/  @P6 LDG.E R26, desc[UR8][R12.64+0x80] ;  /* 0x000080080c1a6981 */ /* 0x000ea2000c1e1900 */
[----:B----4-:R-:W-:-:S03]  /*0640*/  @P1 LOP3.LUT R4, R4, R19, RZ, 0x3c, !PT ;  /* 0x0000001304041212 */ /* 0x010fc600078e3cff */
[----:B------:R-:W4:Y:S01]  /*0650*/  @P4 LDG.E R19, desc[UR8][R12.64+0x5c] ;  /* 0x00005c080c134981 */ /* 0x000f22000c1e1900 */
[----:B------:R-:W-:-:S03]  /*0660*/  @P1 LOP3.LUT R2, R2, R23, RZ, 0x3c, !PT ;  /* 0x0000001702021212 */ /* 0x000fc600078e3cff */
[----:B------:R-:W2:Y:S01]  /*0670*/  @P5 LDG.E R23, desc[UR8][R12.64+0x68] ;  /* 0x000068080c175981 */ /* 0x000ea2000c1e1900 */
[----:B------:R-:W-:-:S03]  /*0680*/  @P2 LOP3.LUT R4, R4, R25, RZ, 0x3c, !PT ;  /* 0x0000001904042212 */ /* 0x000fc600078e3cff */
[----:B------:R-:W2:Y:S01]  /*0690*/  @P5 LDG.E R25, desc[UR8][R12.64+0x70] ;  /* 0x000070080c195981 */ /* 0x000ea2000c1e1900 */
[----:B------:R-:W-:-:S03]  /*06a0*/  @P4 LOP3.LUT R7, R7, R20, RZ, 0x3c, !PT ;  /* 0x0000001407074212 */ /* 0x000fc600078e3cff */
[----:B------:R-:W2:Y:S01]  /*06b0*/  @P5 LDG.E R20, desc[UR8][R12.64+0x64] ;  /* 0x000064080c145981 */ /* 0x000ea2000c1e1900 */
[----:B------:R-:W-:Y:S02]  /*06c0*/  @P2 LOP3.LUT R2, R2, R29, RZ, 0x3c, !PT ;  /* 0x0000001d02022212 */ /* 0x000fe400078e3cff */
[----:B------:R-:W-:Y:S01]  /*06d0*/  @P3 LOP3.LUT R4, R4, R31, RZ, 0x3c, !PT ;  /* 0x0000001f04043212 */ /* 0x000fe200078e3cff */
[----:B------:R-:W2:Y:S01]  /*06e0*/  @P6 LDG.E R29, desc[UR8][R12.64+0x7c] ;  /* 0x00007c080c1d6981 */ /* 0x000ea2000c1e1900 */
[----:B------:R-:W-:-:S03]  /*06f0*/  @P3 LOP3.LUT R5, R5, R30, RZ, 0x3c, !PT ;  /* 0x0000001e05053212 */ /* 0x000fc600078e3cff */
[----:B------:R-:W2:Y:S01]  /*0700*/  @P6 LDG.E R31, desc[UR8][R12.64+0x84] ;  /* 0x000084080c1f6981 */ /* 0x000ea2000c1e1900 */
[----:B------:R-:W-:Y:S02]  /*0710*/  @P3 LOP3.LUT R2, R2, R33, RZ, 0x3c, !PT ;  /* 0x0000002102023212 */ /* 0x000fe400078e3cff */
[----:B------:R-:W-:Y:S01]  /*0720*/  @P4 LOP3.LUT R4, R4, R35, RZ, 0x3c, !PT ;  /* 0x0000002304044212 */ /* 0x000fe200078e3cff */
[----:B------:R-:W2:Y:S01]  /*0730*/  @P0 LDG.E R28, desc[UR8][R12.64+0x8c] ;  /* 0x00008c080c1c0981 */ /* 0x000ea2000c1e1900 */
[----:B------:R-:W-:-:S03]  /*0740*/  @P4 LOP3.LUT R5, R5, R32, RZ, 0x3c, !PT ;  /* 0x0000002005054212 */ /* 0x000fc600078e3cff */
[----:B------:R-:W2:Y:S04]  /*0750*/  @P0 LDG.E R33, desc[UR8][R12.64+0x90] ;  /* 0x000090080c210981 */ /* 0x000ea8000c1e1900 */
[----:B------:R-:W2:Y:S04]  /*0760*/  @P0 LDG.E R30, desc[UR8][R12.64+0x94] ;  /* 0x000094080c1e0981 */ /* 0x000ea8000c1e1900 */
[----:B------:R-:W2:Y:S04]  /*0770*/  @P0 LDG.E R35, desc[UR8][R12.64+0x98] ;  /* 0x000098080c230981 */ /* 0x000ea8000c1e1900 */
[----:B------:R-:W2:Y:S01]  /*0780*/  @P0 LDG.E R32, desc[UR8][R12.64+0x9c] ;  /* 0x00009c080c200981 */ /* 0x000ea2000c1e1900 */
[----:B---3--:R-:W-:-:S02]  /*0790*/  @P5 LOP3.LUT R5, R5, R22, RZ, 0x3c, !PT ;  /* 0x0000001605055212 */ /* 0x008fc400078e3cff */
[----:B----4-:R-:W-:Y:S02]  /*07a0*/  @P4 LOP3.LUT R2, R2, R19, RZ, 0x3c, !PT ;  /* 0x0000001302024212 */ /* 0x010fe400078e3cff */
[----:B--2---:R-:W-:Y:S02]  /*07b0*/  @P5 LOP3.LUT R4, R4, R23, RZ, 0x3c, !PT ;  /* 0x0000001704045212 */ /* 0x004fe400078e3cff */
[----:B------:R-:W-:Y:S02]  /*07c0*/  @P5 LOP3.LUT R2, R2, R25, RZ, 0x3c, !PT ;  /* 0x0000001902025212 */ /* 0x000fe400078e3cff */
[----:B------:R-:W-:Y:S02]  /*07d0*/  @P5 LOP3.LUT R7, R7, R20, RZ, 0x3c, !PT ;  /* 0x0000001407075212 */ /* 0x000fe400078e3cff */
[----:B------:R-:W-:Y:S02]  /*07e0*/  @P6 LOP3.LUT R5, R5, R26, RZ, 0x3c, !PT ;  /* 0x0000001a05056212 */ /* 0x000fe400078e3cff */
[----:B------:R-:W-:-:S02]  /*07f0*/  @P6 LOP3.LUT R7, R7, R24, RZ, 0x3c, !PT ;  /* 0x0000001807076212 */ /* 0x000fc400078e3cff */
[----:B------:R-:W-:Y:S02]  /*0800*/  @P6 LOP3.LUT R4, R4, R29, RZ, 0x3c, !PT ;  /* 0x0000001d04046212 */ /* 0x000fe400078e3cff */
[----:B------:R-:W-:Y:S02]  /*0810*/  @P6 LOP3.LUT R2, R2, R31, RZ, 0x3c, !PT ;  /* 0x0000001f02026212 */ /* 0x000fe400078e3cff */
[----:B------:R-:W-:Y:S02]  /*0820*/  @P0 LOP3.LUT R7, R7, R28, RZ, 0x3c, !PT ;  /* 0x0000001c07070212 */ /* 0x000fe400078e3cff */
[----:B------:R-:W-:Y:S02]  /*0830*/  @P0 LOP3.LUT R4, R4, R33, RZ, 0x3c, !PT ;  /* 0x0000002104040212 */ /* 0x000fe400078e3cff */
[----:B------:R-:W-:Y:S02]  /*0840*/  @P0 LOP3.LUT R5, R5, R30, RZ, 0x3c, !PT ;  /* 0x0000001e05050212 */ /* 0x000fe400078e3cff */
[----:B------:R-:W-:-:S02]  /*0850*/  @P0 LOP3.LUT R2, R2, R35, RZ, 0x3c, !PT ;  /* 0x0000002302020212 */ /* 0x000fc400078e3cff */
[----:B------:R-:W-:Y:S02]  /*0860*/  @P0 LOP3.LUT R3, R3, R32, RZ, 0x3c, !PT ;  /* 0x0000002003030212 */ /* 0x000fe400078e3cff */
[----:B------:R-:W-:-:S13]  /*0870*/  R2P PR, R27.B1, 0x7f ;  /* 0x0000007f1b007804 */ /* 0x000fda0000001000 */
[----:B------:R-:W2:Y:S04]  /*0880*/  @P0 LDG.E R22, desc[UR8][R12.64+0xa0] ;  /* 0x0000a0080c160981 */ /* 0x000ea8000c1e1900 */
[----:B------:R-:W3:Y:S04]  /*0890*/  @P0 LDG.E R26, desc[UR8][R12.64+0xb0] ;  /* 0x0000b0080c1a0981 */ /* 0x000ee8000c1e1900 */
[----:B------:R-:W4:Y:S04]  /*08a0*/  @P0 LDG.E R23, desc[UR8][R12.64+0xa4] ;  /* 0x0000a4080c170981 */ /* 0x000f28000c1e1900 */
        /* <DEDUP_REMOVED lines=10> */
[----:B------:R-:W4:Y:S01]  /*0950*/  @P4 LDG.E R31, desc[UR8][R12.64+0xf4] ;  /* 0x0000f4080c1f4981 */ /* 0x000f22000c1e1900 */
[----:B--2---:R-:W-:-:S03]  /*0960*/  @P0 LOP3.LUT R7, R7, R22, RZ, 0x3c, !PT ;  /* 0x0000001607070212 */ /* 0x004fc600078e3cff */
[----:B------:R-:W2:Y:S01]  /*0970*/  @P1 LDG.E R22, desc[UR8][R12.64+0xc4] ;  /* 0x0000c4080c161981 */ /* 0x000ea2000c1e1900 */
[----:B---3--:R-:W-:-:S03]  /*0980*/  @P0 LOP3.LUT R3, R3, R26, RZ, 0x3c, !PT ;  /* 0x0000001a03030212 */ /* 0x008fc600078e3cff */
[----:B------:R-:W3:Y:S01]  /*0990*/  @P2 LDG.E R26, desc[UR8][R12.64+0xd0] ;  /* 0x0000d0080c1a2981 */ /* 0x000ee2000c1e1900 */
[----:B----4-:R-:W-:-:S03]  /*09a0*/  @P0 LOP3.LUT R4, R4, R23, RZ, 0x3c, !PT ;  /* 0x0000001704040212 */ /* 0x010fc600078e3cff */
[----:B------:R-:W4:Y:S01]  /*09b0*/  @P2 LDG.E R23, desc[UR8][R12.64+0xcc] ;  /* 0x0000cc080c172981 */ /* 0x000f22000c1e1900 */
[----:B------:R-:W-:-:S03]  /*09c0*/  @P0 LOP3.LUT R5, R5, R24, RZ, 0x3c, !PT ;  /* 0x0000001805050212 */ /* 0x000fc600078e3cff */
[----:B------:R-:W4:Y:S01]  /*09d0*/  @P2 LDG.E R24, desc[UR8][R12.64+0xc8] ;  /* 0x0000c8080c182981 */ /* 0x000f22000c1e1900 */
[----:B------:R-:W-:-:S03]  /*09e0*/  @P0 LOP3.LUT R2, R2, R25, RZ, 0x3c, !PT ;  /* 0x0000001902020212 */ /* 0x000fc600078e3cff */
[----:B------:R-:W4:Y:S01]  /*09f0*/  @P2 LDG.E R25, desc[UR8][R12.64+0xd4] ;  /* 0x0000d4080c192981 */ /* 0x000f22000c1e1900 */
[----:B------:R-:W-:-:S03]  /*0a00*/  @P1 LOP3.LUT R7, R7, R28, RZ, 0x3c, !PT ;  /* 0x0000001c07071212 */ /* 0x000fc600078e3cff */
[----:B------:R-:W4:Y:S01]  /*0a10*/  @P2 LDG.E R28, desc[UR8][R12.64+0xd8] ;  /* 0x0000d8080c1c2981 */ /* 0x000f22000c1e1900 */
[----:B------:R-:W-:Y:S02]  /*0a20*/  LOP3.LUT P0, RZ, R27, 0x8000, RZ, 0xc0, !PT ;  /* 0x000080001bff7812 */ /* 0x000fe4000780c0ff */
[----:B------:R-:W-:Y:S01]  /*0a30*/  @P1 LOP3.LUT R4, R4, R29, RZ, 0x3c, !PT ;  /* 0x0000001d04041212 */ /* 0x000fe200078e3cff */
[----:B------:R-:W4:Y:S01]  /*0a40*/  @P3 LDG.E R27, desc[UR8][R12.64+0xe0] ;  /* 0x0000e0080c1b3981 */ /* 0x000f22000c1e1900 */
[----:B------:R-:W-:-:S03]  /*0a50*/  @P1 LOP3.LUT R5, R5, R20, RZ, 0x3c, !PT ;  /* 0x0000001405051212 */ /* 0x000fc600078e3cff */
[----:B------:R-:W4:Y:S04]  /*0a60*/  @P3 LDG.E R29, desc[UR8][R12.64+0xe8] ;  /* 0x0000e8080c1d3981 */ /* 0x000f28000c1e1900 */
[----:B------:R-:W4:Y:S01]  /*0a70*/  @P4 LDG.E R20, desc[UR8][R12.64+0xf8] ;  /* 0x0000f8080c144981 */ /* 0x000f22000c1e1900 */
[----:B------:R-:W-:-:S03]  /*0a80*/  @P1 LOP3.LUT R2, R2, R19, RZ, 0x3c, !PT ;  /* 0x0000001302021212 */ /* 0x000fc600078e3cff */
[----:B------:R-:W4:Y:S04]  /*0a90*/  @P4 LDG.E R19, desc[UR8][R12.64+0xfc] ;  /* 0x0000fc080c134981 */ /* 0x000f28000c1e1900 */
[----:B------:R-:W4:Y:S01]  /*0aa0*/  @P0 LDG.E R33, desc[UR8][R12.64+0x13c] ;  /* 0x00013c080c210981 */ /* 0x000f22000c1e1900 */
[----:B--2---:R-:W-:-:S03]  /*0ab0*/  @P1 LOP3.LUT R3, R3, R22, RZ, 0x3c, !PT ;  /* 0x0000001603031212 */ /* 0x004fc600078e3cff */
[----:B------:R-:W2:Y:S01]  /*0ac0*/  @P4 LDG.E R22, desc[UR8][R12.64+0x100] ;  /* 0x000100080c164981 */ /* 0x000ea2000c1e1900 */
[----:B---3--:R-:W-:-:S03]  /*0ad0*/  @P2 LOP3.LUT R5, R5, R26, RZ, 0x3c, !PT ;  /* 0x0000001a05052212 */ /* 0x008fc600078e3cff */
[----:B------:R-:W3:Y:S01]  /*0ae0*/  @P5 LDG.E R26, desc[UR8][R12.64+0x10c] ;  /* 0x00010c080c1a5981 */ /* 0x000ee2000c1e1900 */
[----:B----4-:R-:W-:Y:S02]  /*0af0*/  @P2 LOP3.LUT R4, R4, R23, RZ, 0x3c, !PT ;  /* 0x0000001704042212 */ /* 0x010fe400078e3cff */
[----:B------:R-:W-:Y:S01]  /*0b00*/  @P3 LOP3.LUT R5, R5, R32, RZ, 0x3c, !PT ;  /* 0x0000002005053212 */ /* 0x000fe200078e3cff */
[----:B------:R-:W4:Y:S01]  /*0b10*/  @P5 LDG.E R23, desc[UR8][R12.64+0x108] ;  /* 0x000108080c175981 */ /* 0x000f22000c1e1900 */
[----:B------:R-:W-:-:S03]  /*0b20*/  @P2 LOP3.LUT R7, R7, R24, RZ, 0x3c, !PT ;  /* 0x0000001807072212 */ /* 0x000fc600078e3cff */
[----:B------:R-:W4:Y:S01]  /*0b30*/  @P5 LDG.E R24, desc[UR8][R12.64+0x104] ;  /* 0x000104080c185981 */ /* 0x000f22000c1e1900 */
[----:B------:R-:W-:-:S03]  /*0b40*/  @P2 LOP3.LUT R2, R2, R25, RZ, 0x3c, !PT ;  /* 0x0000001902022212 */ /* 0x000fc600078e3cff */
[----:B------:R-:W4:Y:S01]  /*0b50*/  @P5 LDG.E R25, desc[UR8][R12.64+0x110] ;  /* 0x000110080c195981 */ /* 0x000f22000c1e1900 */
[----:B------:R-:W-:-:S03]  /*0b60*/  @P2 LOP3.LUT R3, R3, R28, RZ, 0x3c, !PT ;  /* 0x0000001c03032212 */ /* 0x000fc600078e3cff */
[----:B------:R-:W4:Y:S01]  /*0b70*/  @P5 LDG.E R28, desc[UR8][R12.64+0x114] ;  /* 0x000114080c1c5981 */ /* 0x000f22000c1e1900 */
[----:B------:R-:W-:Y:S02]  /*0b80*/  @P3 LOP3.LUT R7, R7, R30, RZ, 0x3c, !PT ;  /* 0x0000001e07073212 */ /* 0x000fe400078e3cff */
        /* <DEDUP_REMOVED lines=12> */
[----:B------:R-:W4:Y:S04]  /*0c50*/  @P0 LDG.E R34, desc[UR8][R12.64+0x12c] ;  /* 0x00012c080c220981 */ /* 0x000f28000c1e1900 */
[----:B------:R-:W4:Y:S04]  /*0c60*/  @P0 LDG.E R19, desc[UR8][R12.64+0x130] ;  /* 0x000130080c130981 */ /* 0x000f28000c1e1900 */
[----:B------:R-:W4:Y:S04]  /*0c70*/  @P0 LDG.E R36, desc[UR8][R12.64+0x134] ;  /* 0x000134080c240981 */ /* 0x000f28000c1e1900 */
[----:B------:R-:W4:Y:S01]  /*0c80*/  @P0 LDG.E R31, desc[UR8][R12.64+0x138] ;  /* 0x000138080c1f0981 */ /* 0x000f22000c1e1900 */
[----:B------:R-:W-:-:S04]  /*0c90*/  UIADD3 UR4, UPT, UPT, UR4, 0x10, URZ ;  /* 0x0000001004047890 */ /* 0x000fc8000fffe0ff */
[----:B------:R-:W-:Y:S01]  /*0ca0*/  UISETP.NE.AND UP0, UPT, UR4, 0x20, UPT ;  /* 0x000000200400788c */ /* 0x000fe2000bf05270 */
[----:B--2---:R-:W-:Y:S02]  /*0cb0*/  @P4 LOP3.LUT R3, R3, R22, RZ, 0x3c, !PT ;  /* 0x0000001603034212 */ /* 0x004fe400078e3cff */
[----:B---3--:R-:W-:Y:S02]  /*0cc0*/  @P5 LOP3.LUT R5, R5, R26, RZ, 0x3c, !PT ;  /* 0x0000001a05055212 */ /* 0x008fe400078e3cff */
[----:B----4-:R-:W-:Y:S02]  /*0cd0*/  @P5 LOP3.LUT R4, R4, R23, RZ, 0x3c, !PT ;  /* 0x0000001704045212 */ /* 0x010fe400078e3cff */
        /* <DEDUP_REMOVED lines=10> */
[----:B------:R-:W-:Y:S02]  /*0d80*/  @P0 LOP3.LUT R4, R4, R19, RZ, 0x3c, !PT ;  /* 0x0000001304040212 */ /* 0x000fe400078e3cff */
[----:B------:R-:W-:Y:S02]  /*0d90*/  @P0 LOP3.LUT R5, R5, R36, RZ, 0x3c, !PT ;  /* 0x0000002405050212 */ /* 0x000fe400078e3cff */
[----:B------:R-:W-:Y:S01]  /*0da0*/  @P0 LOP3.LUT R2, R2, R31, RZ, 0x3c, !PT ;  /* 0x0000001f02020212 */ /* 0x000fe200078e3cff */
[----:B------:R-:W-:Y:S06]  /*0db0*/  BRA.U UP0, `(.L_x_4) ;  /* 0xfffffff5004c7547 */ /* 0x000fec000b83ffff */
[----:B------:R-:W-:-:S05]  /*0dc0*/  VIADD R17, R17, 0x1 ;  /* 0x0000000111117836 */ /* 0x000fca0000000000 */
[----:B------:R-:W-:-:S13]  /*0dd0*/  ISETP.NE.AND P0, PT, R17, 0x5, PT ;  /* 0x000000051100780c */ /* 0x000fda0003f05270 */
[----:B------:R-:W-:Y:S05]  /*0de0*/  @P0 BRA `(.L_x_5) ;  /* 0xfffffff400300947 */ /* 0x000fea000383ffff */
[----:B------:R0:W-:Y:S01]  /*0df0*/  STL [R1+0xd54], R7 ;  /* 0x000d540701007387 */ /* 0x0001e20000100800 */
[----:B------:R-:W-:-:S03]  /*0e00*/  ISETP.NE.U32.AND P0, PT, R21, 0x1, PT ;  /* 0x000000011500780c */ /* 0x000fc60003f05070 */
[----:B------:R0:W-:Y:S01]  /*0e10*/  STL.64 [R1+0xd58], R4 ;  /* 0x000d580401007387 */ /* 0x0001e20000100a00 */
[----:B------:R-:W-:-:S03]  /*0e20*/  ISETP.NE.AND.EX P0, PT, RZ, RZ, PT, P0 ;  /* 0x000000ffff00720c */ /* 0x000fc60003f05300 */
[----:B------:R0:W-:Y:S10]  /*0e30*/  STL.64 [R1+0xd60], R2 ;  /* 0x000d600201007387 */ /* 0x0001f40000100a00 */
[----:B------:R-:W-:Y:S05]  /*0e40*/  @!P0 BRA `(.L_x_3) ;  /* 0x0000001800048947 */ /* 0x000fea0003800000 */
[----:B------:R-:W-:Y:S01]  /*0e50*/  UMOV UR4, URZ ;  /* 0x000000ff00047c82 */ /* 0x000fe20008000000 */
[----:B------:R-:W-:Y:S01]  /*0e60*/  UMOV UR5, URZ ;  /* 0x000000ff00057c82 */ /* 0x000fe20008000000 */
[----:B------:R-:W-:Y:S02]  /*0e70*/  HFMA2 R17, -RZ, RZ, 0, 0 ;  /* 0x00000000ff117431 */ /* 0x000fe400000001ff */
[----:B0-----:R-:W-:Y:S01]  /*0e80*/  IMAD.MOV.U32 R7, RZ, RZ, RZ ;  /* 0x000000ffff077224 */ /* 0x001fe200078e00ff */
[----:B------:R-:W-:Y:S01]  /*0e90*/  MOV R4, UR5 ;  /* 0x0000000500047c02 */ /* 0x000fe20008000f00 */
[----:B------:R-:W-:Y:S02]  /*0ea0*/  IMAD.U32 R3, RZ, RZ, UR4 ;  /* 0x00000004ff037e24 */ /* 0x000fe4000f8e00ff */
[----:B------:R-:W-:Y:S02]  /*0eb0*/  IMAD.U32 R2, RZ, RZ, UR5 ;  /* 0x00000005ff027e24 */ /* 0x000fe4000f8e00ff */
[----:B------:R-:W-:-:S07]  /*0ec0*/  IMAD.U32 R5, RZ, RZ, UR4 ;  /* 0x00000004ff057e24 */ /* 0x000fce000f8e00ff */
.L_x_7:
[----:B------:R-:W-:-:S06]  /*0ed0*/  IMAD R16, R17, 0x4, R6 ;  /* 0x0000000411107824 */ /* 0x000fcc00078e0206 */
[----:B------:R-:W5:Y:S01]  /*0ee0*/  LDL R16, [R16+0x4] ;  /* 0x0000040010107983 */ /* 0x000f620000100800 */
[----:B------:R-:W-:Y:S01]  /*0ef0*/  IMAD.SHL.U32 R18, R17, 0x20, RZ ;  /* 0x0000002011127824 */ /* 0x000fe200078e00ff */
[----:B------:R-:W-:-:S06]  /*0f00*/  UMOV UR4, URZ ;  /* 0x000000ff00047c82 */ /* 0x000fcc0008000000 */
.L_x_6:
        /* <DEDUP_REMOVED lines=181> */
[----:B------:R-:W-:Y:S05]  /*1a60*/  @P0 BRA `(.L_x_3) ;  /* 0x0000000800fc0947 */ /* 0x000fea0003800000 */
[----:B------:R-:W-:Y:S01]  /*1a70*/  UMOV UR4, URZ ;  /* 0x000000ff00047c82 */ /* 0x000fe20008000000 */
[----:B------:R-:W-:Y:S01]  /*1a80*/  UMOV UR5, URZ ;  /* 0x000000ff00057c82 */ /* 0x000fe20008000000 */
[----:B------:R-:W-:Y:S02]  /*1a90*/  HFMA2 R17, -RZ, RZ, 0, 0 ;  /* 0x00000000ff117431 */ /* 0x000fe400000001ff */
[----:B-1----:R-:W-:Y:S01]  /*1aa0*/  IMAD.MOV.U32 R7, RZ, RZ, RZ ;  /* 0x000000ffff077224 */ /* 0x002fe200078e00ff */
[----:B------:R-:W-:Y:S01]  /*1ab0*/  MOV R4, UR5 ;  /* 0x0000000500047c02 */ /* 0x000fe20008000f00 */
[----:B------:R-:W-:Y:S02]  /*1ac0*/  IMAD.U32 R3, RZ, RZ, UR4 ;  /* 0x00000004ff037e24 */ /* 0x000fe4000f8e00ff */
[----:B------:R-:W-:Y:S02]  /*1ad0*/  IMAD.U32 R2, RZ, RZ, UR5 ;  /* 0x00000005ff027e24 */ /* 0x000fe4000f8e00ff */
[----:B------:R-:W-:-:S07]  /*1ae0*/  IMAD.U32 R5, RZ, RZ, UR4 ;  /* 0x00000004ff057e24 */ /* 0x000fce000f8e00ff */
.L_x_9:
[----:B------:R-:W-:-:S06]  /*1af0*/  IMAD R16, R17, 0x4, R6 ;  /* 0x0000000411107824 */ /* 0x000fcc00078e0206 */
[----:B------:R-:W5:Y:S01]  /*1b00*/  LDL R16, [R16+0x4] ;  /* 0x0000040010107983 */ /* 0x000f620000100800 */
[----:B------:R-:W-:Y:S01]  /*1b10*/  IMAD.SHL.U32 R18, R17, 0x20, RZ ;  /* 0x0000002011127824 */ /* 0x000fe200078e00ff */
[----:B------:R-:W-:-:S06]  /*1b20*/  UMOV UR4, URZ ;  /* 0x000000ff00047c82 */ /* 0x000fcc0008000000 */
.L_x_8:
        /* <DEDUP_REMOVED lines=28> */
[----:B------:R-:W-:-:S03]  /*1cf0*/  @!P0 LOP3.LUT R7, R7, R20, RZ, 0x3c, !PT ;  /* 0x0000001407078212 */ /* 0x000fc600078e3cff */
[----:B------:R-:W2:Y:S01]  /*1d00*/  @P1 LDG.E R20, desc[UR8][R12.64+0x14] ;  /* 0x000014080c141981 */ /* 0x000ea2000c1e1900 */
[----:B------:R-:W-:-:S03]  /*1d10*/  @!P0 LOP3.LUT R4, R4, R19, RZ, 0x3c, !PT ;  /* 0x0000001304048212 */ /* 0x000fc600078e3cff */
[----:B------:R-:W3:Y:S01]  /*1d20*/  @P1 LDG.E R19, desc[UR8][R12.64+0x18] ;  /* 0x000018080c131981 */ /* 0x000ee2000c1e1900 */
[----:B------:R-:W-:-:S03]  /*1d30*/  @P3 LOP3.LUT R3, R3, R30, RZ, 0x3c, !PT ;  /* 0x0000001e03033212 */ /* 0x000fc600078e3cff */
[----:B------:R-:W4:Y:S01]  /*1d40*/  @P3 LDG.E R30, desc[UR8][R12.64+0x44] ;  /* 0x000044080c1e3981 */ /* 0x000f22000c1e1900 */
[----:B------:R-:W-:-:S03]  /*1d50*/  @!P0 LOP3.LUT R5, R5, R22, RZ, 0x3c, !PT ;  /* 0x0000001605058212 */ /* 0x000fc600078e3cff */
        /* <DEDUP_REMOVED lines=10> */
[----:B---3--:R-:W-:-:S03]  /*1e00*/  @P1 LOP3.LUT R4, R4, R19, RZ, 0x3c, !PT ;  /* 0x0000001304041212 */ /* 0x008fc600078e3cff */
[----:B------:R-:W3:Y:S01]  /*1e10*/  @P4 LDG.E R19, desc[UR8][R12.64+0x5c] ;  /* 0x00005c080c134981 */ /* 0x000ee2000c1e1900 */
[----:B------:R-:W-:Y:S02]  /*1e20*/  @P2 LOP3.LUT R7, R7, R24, RZ, 0x3c, !PT ;  /* 0x0000001807072212 */ /* 0x000fe400078e3cff */
[----:B------:R-:W-:Y:S01]  /*1e30*/  @P2 LOP3.LUT R4, R4, R23, RZ, 0x3c, !PT ;  /* 0x0000001704042212 */ /* 0x000fe200078e3cff */
[----:B------:R-:W3:Y:S01]  /*1e40*/  @P5 LDG.E R24, desc[UR8][R12.64+0x6c] ;  /* 0x00006c080c185981 */ /* 0x000ee2000c1e1900 */
[----:B----4-:R-:W-:-:S03]  /*1e50*/  @P1 LOP3.LUT R5, R5, R22, RZ, 0x3c, !PT ;  /* 0x0000001605051212 */ /* 0x010fc600078e3cff */
        /* <DEDUP_REMOVED lines=18> */
[----:B------:R-:W4:Y:S04]  /*1f80*/  @P0 LDG.E R31, desc[UR8][R12.64+0x90] ;  /* 0x000090080c1f0981 */ /* 0x000f28000c1e1900 */
[----:B------:R-:W4:Y:S04]  /*1f90*/  @P0 LDG.E R32, desc[UR8][R12.64+0x94] ;  /* 0x000094080c200981 */ /* 0x000f28000c1e1900 */
[----:B------:R-:W4:Y:S04]  /*1fa0*/  @P0 LDG.E R33, desc[UR8][R12.64+0x98] ;  /* 0x000098080c210981 */ /* 0x000f28000c1e1900 */
[----:B------:R-:W4:Y:S01]  /*1fb0*/  @P0 LDG.E R34, desc[UR8][R12.64+0x9c] ;  /* 0x00009c080c220981 */ /* 0x000f22000c1e1900 */
[----:B--2---:R-:W-:-:S02]  /*1fc0*/  @P4 LOP3.LUT R5, R5, R20, RZ, 0x3c, !PT ;  /* 0x0000001405054212 */ /* 0x004fc400078e3cff */
[----:B---3--:R-:W-:Y:S02]  /*1fd0*/  @P4 LOP3.LUT R2, R2, R19, RZ, 0x3c, !PT ;  /* 0x0000001302024212 */ /* 0x008fe400078e3cff */
[----:B------:R-:W-:Y:S02]  /*1fe0*/  @P5 LOP3.LUT R5, R5, R24, RZ, 0x3c, !PT ;  /* 0x0000001805055212 */ /* 0x000fe400078e3cff */
        /* <DEDUP_REMOVED lines=37> */
[----:B------:R-:W-:Y:S01]  /*2240*/  LOP3.LUT P0, RZ, R27, 0x8000, RZ, 0xc0, !PT ;  /* 0x000080001bff7812 */ /* 0x000fe2000780c0ff */
[----:B------:R-:W4:Y:S01]  /*2250*/  @P2 LDG.E R26, desc[UR8][R12.64+0xc8] ;  /* 0x0000c8080c1a2981 */ /* 0x000f22000c1e1900 */
[----:B------:R-:W-:-:S03]  /*2260*/  @P1 LOP3.LUT R4, R4, R19, RZ, 0x3c, !PT ;  /* 0x0000001304041212 */ /* 0x000fc600078e3cff */
[----:B------:R-:W4:Y:S01]  /*2270*/  @P3 LDG.E R27, desc[UR8][R12.64+0xe0] ;  /* 0x0000e0080c1b3981 */ /* 0x000f22000c1e1900 */
[----:B------:R-:W-:-:S03]  /*2280*/  @P1 LOP3.LUT R7, R7, R20, RZ, 0x3c, !PT ;  /* 0x0000001407071212 */ /* 0x000fc600078e3cff */
[----:B------:R-:W4:Y:S04]  /*2290*/  @P4 LDG.E R19, desc[UR8][R12.64+0xf4] ;  /* 0x0000f4080c134981 */ /* 0x000f28000c1e1900 */
        /* <DEDUP_REMOVED lines=57> */
[----:B------:R2:W-:Y:S04]  /*2630*/  STL [R1+0xd54], R7 ;  /* 0x000d540701007387 */ /* 0x0005e80000100800 */
[----:B------:R2:W-:Y:S04]  /*2640*/  STL.64 [R1+0xd58], R4 ;  /* 0x000d580401007387 */ /* 0x0005e80000100a00 */
[----:B------:R2:W-:Y:S02]  /*2650*/  STL.64 [R1+0xd60], R2 ;  /* 0x000d600201007387 */ /* 0x0005e40000100a00 */
.L_x_3:
[----:B------:R-:W-:Y:S05]  /*2660*/  BSYNC.RECONVERGENT B1 ;  /* 0x0000000000017941 */ /* 0x000fea0003800200 */
.L_x_2:
[C---:B------:R-:W-:Y:S02]  /*2670*/  ISETP.GT.U32.AND P0, PT, R14.reuse, 0x3, PT ;  /* 0x000000030e00780c */ /* 0x040fe40003f04070 */
[--C-:B------:R-:W-:Y:S02]  /*2680*/  SHF.R.U64 R14, R14, 0x2, R15.reuse ;  /* 0x000000020e0e7819 */ /* 0x100fe4000000120f */
[----:B------:R-:W-:Y:S02]  /*2690*/  ISETP.GT.U32.AND.EX P0, PT, R15, RZ, PT, P0 ;  /* 0x000000ff0f00720c */ /* 0x000fe40003f04100 */
[----:B------:R-:W-:Y:S02]  /*26a0*/  SHF.R.U32.HI R15, RZ, 0x2, R15 ;  /* 0x00000002ff0f7819 */ /* 0x000fe4000001160f */
[----:B------:R-:W-:-:S09]  /*26b0*/  IADD3 R0, PT, PT, R0, 0x1, RZ ;  /* 0x0000000100007810 */ /* 0x000fd20007ffe0ff */
[----:B------:R-:W-:Y:S05]  /*26c0*/  @P0 BRA `(.L_x_10) ;  /* 0xffffffd800cc0947 */ /* 0x000fea000383ffff */
.L_x_1:
[----:B------:R-:W-:Y:S05]  /*26d0*/  BSYNC.RECONVERGENT B0 ;  /* 0x0000000000007941 */ /* 0x000fea0003800200 */
.L_x_0:
[----:B------:R-:W3:Y:S01]  /*26e0*/  LDC.64 R34, c[0x0][0x380] ;  /* 0x0000e000ff227b82 */ /* 0x000ee20000000a00 */
[----:B------:R-:W-:-:S04]  /*26f0*/  IMAD R11, R9, 0x51, RZ ;  /* 0x00000051090b7824 */ /* 0x000fc800078e02ff */
[C---:B------:R-:W-:Y:S02]  /*2700*/  VIADD R25, R11.reuse, 0x3 ;  /* 0x000000030b197836 */ /* 0x040fe40000000000 */
[C---:B------:R-:W-:Y:S01]  /*2710*/  VIADD R23, R11.reuse, 0x2 ;  /* 0x000000020b177836 */ /* 0x040fe20000000000 */
[C---:B------:R-:W-:Y:S01]  /*2720*/  IADD3 R31, PT, PT, R11.reuse, 0x5, RZ ;  /* 0x000000050b1f7810 */ /* 0x040fe20007ffe0ff */
[C---:B------:R-:W-:Y:S02]  /*2730*/  VIADD R19, R11.reuse, 0x1 ;  /* 0x000000010b137836 */ /* 0x040fe40000000000 */
[C---:B------:R-:W-:Y:S02]  /*2740*/  VIADD R21, R11.reuse, 0x6 ;  /* 0x000000060b157836 */ /* 0x040fe40000000000 */
[----:B------:R-:W-:Y:S02]  /*2750*/  VIADD R27, R11, 0x4 ;  /* 0x000000040b1b7836 */ /* 0x000fe40000000000 */
[----:B---3--:R-:W-:-:S04]  /*2760*/  IMAD.WIDE.U32 R24, R25, 0x4, R34 ;  /* 0x0000000419187825 */ /* 0x008fc800078e0022 */
[--C-:B------:R-:W-:Y:S01]  /*2770*/  IMAD.WIDE.U32 R12, R11, 0x4, R34.reuse ;  /* 0x000000040b0c7825 */ /* 0x100fe200078e0022 */
[----:B------:R3:W4:Y:S03]  /*2780*/  LDG.E R17, desc[UR8][R24.64] ;  /* 0x0000000818117981 */ /* 0x000726000c1e1900 */
[--C-:B------:R-:W-:Y:S01]  /*2790*/  IMAD.WIDE.U32 R22, R23, 0x4, R34.reuse ;  /* 0x0000000417167825 */ /* 0x100fe200078e0022 */
[----:B------:R0:W2:Y:S03]  /*27a0*/  LDG.E R14, desc[UR8][R12.64] ;  /* 0x000000080c0e7981 */ /* 0x0000a6000c1e1900 */
[----:B------:R-:W-:Y:S01]  /*27b0*/  IMAD.WIDE.U32 R18, R19, 0x4, R34 ;  /* 0x0000000413127825 */ /* 0x000fe200078e0022 */
[----:B------:R1:W4:Y:S01]  /*27c0*/  LDG.E R16, desc[UR8][R22.64] ;  /* 0x0000000816107981 */ /* 0x000322000c1e1900 */
[----:B---3--:R-:W-:-:S02]  /*27d0*/  IADD3 R25, PT, PT, R11, 0xa, RZ ;  /* 0x0000000a0b197810 */ /* 0x008fc40007ffe0ff */
[--C-:B------:R-:W-:Y:S01]  /*27e0*/  IMAD.WIDE.U32 R30, R31, 0x4, R34.reuse ;  /* 0x000000041f1e7825 */ /* 0x100fe200078e0022 */
[----:B------:R-:W2:Y:S03]  /*27f0*/  LDG.E R15, desc[UR8][R18.64] ;  /* 0x00000008120f7981 */ /* 0x000ea6000c1e1900 */
[----:B0-----:R-:W-:-:S04]  /*2800*/  IMAD.WIDE.U32 R12, R21, 0x4, R34 ;  /* 0x00000004150c7825 */ /* 0x001fc800078e0022 */
[--C-:B------:R-:W-:Y:S01]  /*2810*/  IMAD.WIDE.U32 R26, R27, 0x4, R34.reuse ;  /* 0x000000041b1a7825 */ /* 0x100fe200078e0022 */
[----:B------:R0:W3:Y:S03]  /*2820*/  LDG.E R20, desc[UR8][R12.64] ;  /* 0x000000080c147981 */ /* 0x0000e6000c1e1900 */
[----:B-1----:R-:W-:Y:S01]  /*2830*/  VIADD R23, R11, 0xb ;  /* 0x0000000b0b177836 */ /* 0x002fe20000000000 */
[----:B------:R1:W3:Y:S01]  /*2840*/  LDG.E R19, desc[UR8][R30.64] ;  /* 0x000000081e137981 */ /* 0x0002e2000c1e1900 */
[----:B------:R-:W-:-:S03]  /*2850*/  IMAD.WIDE.U32 R24, R25, 0x4, R34 ;  /* 0x0000000419187825 */ /* 0x000fc600078e0022 */
[----:B------:R1:W3:Y:S01]  /*2860*/  LDG.E R18, desc[UR8][R26.64] ;  /* 0x000000081a127981 */ /* 0x0002e2000c1e1900 */
[----:B0-----:R-:W-:-:S03]  /*2870*/  VIADD R13, R11, 0xc ;  /* 0x0000000c0b0d7836 */ /* 0x001fc60000000000 */
[----:B------:R-:W3:Y:S01]  /*2880*/  LDG.E R24, desc[UR8][R24.64] ;  /* 0x0000000818187981 */ /* 0x000ee2000c1e1900 */
[----:B-1----:R-:W-:-:S04]  /*2890*/  IMAD.WIDE.U32 R30, R23, 0x4, R34 ;  /* 0x00000004171e7825 */ /* 0x002fc800078e0022 */
[----:B------:R-:W-:Y:S02]  /*28a0*/  VIADD R27, R11, 0xd ;  /* 0x0000000d0b1b7836 */ /* 0x000fe40000000000 */
[--C-:B------:R-:W-:Y:S01]  /*28b0*/  IMAD.WIDE.U32 R12, R13, 0x4, R34.reuse ;  /* 0x000000040d0c7825 */ /* 0x100fe200078e0022 */
[----:B------:R0:W3:Y:S03]  /*28c0*/  LDG.E R25, desc[UR8][R30.64] ;  /* 0x000000081e197981 */ /* 0x0000e6000c1e1900 */
[C---:B------:R-:W-:Y:S02]  /*28d0*/  VIADD R37, R11.reuse, 0x8 ;  /* 0x000000080b257836 */ /* 0x040fe40000000000 */
[----:B------:R-:W3:Y:S01]  /*28e0*/  LDG.E R12, desc[UR8][R12.64] ;  /* 0x000000080c0c7981 */ /* 0x000ee2000c1e1900 */
[----:B------:R-:W-:Y:S02]  /*28f0*/  VIADD R29, R11, 0x9 ;  /* 0x000000090b1d7836 */ /* 0x000fe40000000000 */
[----:B0-----:R-:W-:-:S04]  /*2900*/  IMAD.WIDE.U32 R30, R27, 0x4, R34 ;  /* 0x000000041b1e7825 */ /* 0x001fc800078e0022 */
[----:B------:R-:W-:Y:S01]  /*2910*/  VIADD R33, R11, 0x7 ;  /* 0x000000070b217836 */ /* 0x000fe20000000000 */
[----:B------:R-:W3:Y:S01]  /*2920*/  LDG.E R13, desc[UR8][R30.64] ;  /* 0x000000081e0d7981 */ /* 0x000ee2000c1e1900 */
[----:B------:R-:W-:-:S04]  /*2930*/  IMAD.WIDE.U32 R36, R37, 0x4, R34 ;  /* 0x0000000425247825 */ /* 0x000fc800078e0022 */
[--C-:B------:R-:W-:Y:S01]  /*2940*/  IMAD.WIDE.U32 R28, R29, 0x4, R34.reuse ;  /* 0x000000041d1c7825 */ /* 0x100fe200078e0022 */
[----:B------:R-:W3:Y:S03]  /*2950*/  LDG.E R22, desc[UR8][R36.64] ;  /* 0x0000000824167981 */ /* 0x000ee6000c1e1900 */
[----:B------:R-:W-:Y:S01]  /*2960*/  IMAD.WIDE.U32 R32, R33, 0x4, R34 ;  /* 0x0000000421207825 */ /* 0x000fe200078e0022 */
[----:B------:R0:W3:Y:S04]  /*2970*/  LDG.E R23, desc[UR8][R28.64] ;  /* 0x000000081c177981 */ /* 0x0000e8000c1e1900 */
[----:B------:R1:W3:Y:S01]  /*2980*/  LDG.E R21, desc[UR8][R32.64] ;  /* 0x0000000820157981 */ /* 0x0002e2000c1e1900 */
[----:B0-----:R-:W-:-:S05]  /*2990*/  IADD3 R29, PT, PT, R11, 0xf, RZ ;  /* 0x0000000f0b1d7810 */ /* 0x001fca0007ffe0ff */
[----:B-1----:R-:W-:-:S04]  /*29a0*/  IMAD.WIDE.U32 R32, R29, 0x4, R34 ;  /* 0x000000041d207825 */ /* 0x002fc800078e0022 */
[C---:B------:R-:W-:Y:S01]  /*29b0*/  VIADD R29, R11.reuse, 0x10 ;  /* 0x000000100b1d7836 */ /* 0x040fe20000000000 */
[----:B------:R0:W3:Y:S01]  /*29c0*/  LDG.E R31, desc[UR8][R32.64] ;  /* 0x00000008201f7981 */ /* 0x0000e2000c1e1900 */
[C---:B------:R-:W-:Y:S02]  /*29d0*/  VIADD R37, R11.reuse, 0x11 ;  /* 0x000000110b257836 */ /* 0x040fe40000000000 */
[C---:B------:R-:W-:Y:S01]  /*29e0*/  VIADD R27, R11.reuse, 0xe ;  /* 0x0000000e0b1b7836 */ /* 0x040fe20000000000 */
[----:B0-----:R-:W-:-:S03]  /*29f0*/  IADD3 R33, PT, PT, R11, 0x19, RZ ;  /* 0x000000190b217810 */ /* 0x001fc60007ffe0ff */
[----:B------:R-:W-:Y:S01]  /*2a00*/  IMAD.WIDE.U32 R26, R27, 0x4, R34 ;  /* 0x000000041b1a7825 */ /* 0x000fe200078e0022 */
[----:B------:R-:W-:-:S04]  /*2a10*/  IADD3 R6, PT, PT, R11, 0x1e, RZ ;  /* 0x0000001e0b067810 */ /* 0x000fc80007ffe0ff */
[----:B------:R-:W3:Y:S01]  /*2a20*/  LDG.E R30, desc[UR8][R26.64] ;  /* 0x000000081a1e7981 */ /* 0x000ee2000c1e1900 */
[----:B------:R-:W-:-:S03]  /*2a30*/  VIADD R0, R11, 0x1d ;  /* 0x0000001d0b007836 */ /* 0x000fc60000000000 */
[----:B--2---:R0:W-:Y:S04]  /*2a40*/  STL.64 [R1+0xd80], R14 ;  /* 0x000d800e01007387 */ /* 0x0041e80000100a00 */
[----:B----4-:R1:W-:Y:S01]  /*2a50*/  STL.64 [R1+0xd88], R16 ;  /* 0x000d881001007387 */ /* 0x0103e20000100a00 */
[----:B0-----:R-:W-:-:S03]  /*2a60*/  IMAD.WIDE.U32 R14, R29, 0x4, R34 ;  /* 0x000000041d0e7825 */ /* 0x001fc600078e0022 */
[----:B---3--:R0:W-:Y:S01]  /*2a70*/  STL.64 [R1+0xd90], R18 ;  /* 0x000d901201007387 */ /* 0x0081e20000100a00 */
[----:B-1----:R-:W-:-:S03]  /*2a80*/  IMAD.WIDE.U32 R16, R37, 0x4, R34 ;  /* 0x0000000425107825 */ /* 0x002fc600078e0022 */
[----:B------:R1:W2:Y:S04]  /*2a90*/  LDG.E R28, desc[UR8][R14.64] ;  /* 0x000000080e1c7981 */ /* 0x0002a8000c1e1900 */
[----:B------:R3:W2:Y:S01]  /*2aa0*/  LDG.E R29, desc[UR8][R16.64] ;  /* 0x00000008101d7981 */ /* 0x0006a2000c1e1900 */
[C---:B0-----:R-:W-:Y:S02]  /*2ab0*/  VIADD R19, R11.reuse, 0x12 ;  /* 0x000000120b137836 */ /* 0x041fe40000000000 */
[----:B-1----:R-:W-:Y:S01]  /*2ac0*/  VIADD R15, R11, 0x17 ;  /* 0x000000170b0f7836 */ /* 0x002fe20000000000 */
[----:B------:R-:W-:Y:S01]  /*2ad0*/  STL.64 [R1+0xda8], R24 ;  /* 0x000da81801007387 */ /* 0x000fe20000100a00 */
[----:B------:R-:W-:-:S03]  /*2ae0*/  IMAD.WIDE.U32 R18, R19, 0x4, R34 ;  /* 0x0000000413127825 */ /* 0x000fc600078e0022 */
[----:B------:R0:W-:Y:S01]  /*2af0*/  STL.64 [R1+0xdb0], R12 ;  /* 0x000db00c01007387 */ /* 0x0001e20000100a00 */
[----:B---3--:R-:W-:-:S03]  /*2b00*/  VIADD R17, R11, 0x18 ;  /* 0x000000180b117836 */ /* 0x008fc60000000000 */
[----:B------:R-:W3:Y:S01]  /*2b10*/  LDG.E R26, desc[UR8][R18.64] ;  /* 0x00000008121a7981 */ /* 0x000ee2000c1e1900 */
[----:B0-----:R-:W-:-:S04]  /*2b20*/  VIADD R13, R11, 0x15 ;  /* 0x000000150b0d7836 */ /* 0x001fc80000000000 */
[----:B------:R-:W-:Y:S01]  /*2b30*/  IMAD.WIDE.U32 R12, R13, 0x4, R34 ;  /* 0x000000040d0c7825 */ /* 0x000fe200078e0022 */
[----:B------:R0:W-:Y:S04]  /*2b40*/  STL.64 [R1+0xda0], R22 ;  /* 0x000da01601007387 */ /* 0x0001e80000100a00 */
[----:B------:R1:W-:Y:S04]  /*2b50*/  STL.64 [R1+0xd98], R20 ;  /* 0x000d981401007387 */ /* 0x0003e80000100a00 */
[----:B------:R4:W3:Y:S01]  /*2b60*/  LDG.E R25, desc[UR8][R12.64] ;  /* 0x000000080c197981 */ /* 0x0008e2000c1e1900 */
[C---:B0-----:R-:W-:Y:S01]  /*2b70*/  IADD3 R23, PT, PT, R11.reuse, 0x14, RZ ;  /* 0x000000140b177810 */ /* 0x041fe20007ffe0ff */
[----:B-1----:R-:W-:-:S02]  /*2b80*/  VIADD R21, R11, 0x13 ;  /* 0x000000130b157836 */ /* 0x002fc40000000000 */
[----:B----4-:R-:W-:-:S04]  /*2b90*/  IMAD.WIDE.U32 R12, R15, 0x4, R34 ;  /* 0x000000040f0c7825 */ /* 0x010fc800078e0022 */
[----:B------:R-:W-:-:S04]  /*2ba0*/  IMAD.WIDE.U32 R14, R33, 0x4, R34 ;  /* 0x00000004210e7825 */ /* 0x000fc800078e0022 */
[----:B------:R-:W-:Y:S02]  /*2bb0*/  VIADD R33, R11, 0x1a ;  /* 0x0000001a0b217836 */ /* 0x000fe40000000000 */
[----:B------:R-:W-:-:S04]  /*2bc0*/  IMAD.WIDE.U32 R20, R21, 0x4, R34 ;  /* 0x0000000415147825 */ /* 0x000fc800078e0022 */
[--C-:B------:R-:W-:Y:S01]  /*2bd0*/  IMAD.WIDE.U32 R36, R23, 0x4, R34.reuse ;  /* 0x0000000417247825 */ /* 0x100fe200078e0022 */
[----:B------:R-:W3:Y:S03]  /*2be0*/  LDG.E R27, desc[UR8][R20.64] ;  /* 0x00000008141b7981 */ /* 0x000ee6000c1e1900 */
[----:B------:R-:W-:Y:S01]  /*2bf0*/  VIADD R23, R11, 0x16 ;  /* 0x000000160b177836 */ /* 0x000fe20000000000 */
[----:B------:R-:W4:Y:S01]  /*2c00*/  LDG.E R24, desc[UR8][R36.64] ;  /* 0x0000000824187981 */ /* 0x000f22000c1e1900 */
[----:B------:R-:W-:-:S04]  /*2c10*/  IMAD.WIDE.U32 R32, R33, 0x4, R34 ;  /* 0x0000000421207825 */ /* 0x000fc800078e0022 */
[--C-:B------:R-:W-:Y:S01]  /*2c20*/  IMAD.WIDE.U32 R16, R17, 0x4, R34.reuse ;  /* 0x0000000411107825 */ /* 0x100fe200078e0022 */
[----:B------:R0:W4:Y:S03]  /*2c30*/  LDG.E R21, desc[UR8][R14.64] ;  /* 0x000000080e157981 */ /* 0x000126000c1e1900 */
[----:B------:R-:W-:Y:S01]  /*2c40*/  VIADD R19, R11, 0x1b ;  /* 0x0000001b0b137836 */ /* 0x000fe20000000000 */
[----:B------:R1:W4:Y:S01]  /*2c50*/  LDG.E R18, desc[UR8][R32.64] ;  /* 0x0000000820127981 */ /* 0x000322000c1e1900 */
[----:B------:R-:W-:-:S03]  /*2c60*/  IMAD.WIDE.U32 R22, R23, 0x4, R34 ;  /* 0x0000000417167825 */ /* 0x000fc600078e0022 */
[----:B------:R1:W4:Y:S01]  /*2c70*/  LDG.E R20, desc[UR8][R16.64] ;  /* 0x0000000810147981 */ /* 0x000322000c1e1900 */
[----:B0-----:R-:W-:-:S03]  /*2c80*/  IMAD.WIDE.U32 R14, R19, 0x4, R34 ;  /* 0x00000004130e7825 */ /* 0x001fc600078e0022 */
[----:B------:R-:W4:Y:S01]  /*2c90*/  LDG.E R22, desc[UR8][R22.64] ;  /* 0x0000000816167981 */ /* 0x000f22000c1e1900 */
[----:B-1----:R-:W-:-:S03]  /*2ca0*/  IMAD.WIDE.U32 R32, R0, 0x4, R34 ;  /* 0x0000000400207825 */ /* 0x002fc600078e0022 */
[----:B------:R0:W4:Y:S01]  /*2cb0*/  LDG.E R19, desc[UR8][R14.64] ;  /* 0x000000080e137981 */ /* 0x000122000c1e1900 */
[----:B------:R-:W-:-:S04]  /*2cc0*/  IMAD.WIDE.U32 R16, R6, 0x4, R34 ;  /* 0x0000000406107825 */ /* 0x000fc800078e0022 */
[C---:B------:R-:W-:Y:S01]  /*2cd0*/  VIADD R0, R11.reuse, 0x1f ;  /* 0x0000001f0b007836 */ /* 0x040fe20000000000 */
[----:B------:R-:W4:Y:S01]  /*2ce0*/  LDG.E R23, desc[UR8][R12.64] ;  /* 0x000000080c177981 */ /* 0x000f22000c1e1900 */
[C---:B------:R-:W-:Y:S02]  /*2cf0*/  VIADD R6, R11.reuse, 0x20 ;  /* 0x000000200b067836 */ /* 0x040fe40000000000 */
[----:B0-----:R-:W-:Y:S01]  /*2d00*/  IMAD.WIDE.U32 R14, R0, 0x4, R34 ;  /* 0x00000004000e7825 */ /* 0x001fe200078e0022 */
[----:B------:R-:W4:Y:S03]  /*2d10*/  LDG.E R16, desc[UR8][R16.64] ;  /* 0x0000000810107981 */ /* 0x000f26000c1e1900 */
[C---:B------:R-:W-:Y:S01]  /*2d20*/  VIADD R37, R11.reuse, 0x1c ;  /* 0x0000001c0b257836 */ /* 0x040fe20000000000 */
[----:B------:R0:W4:Y:S01]  /*2d30*/  LDG.E R13, desc[UR8][R32.64] ;  /* 0x00000008200d7981 */ /* 0x000122000c1e1900 */
[----:B------:R-:W-:-:S02]  /*2d40*/  VIADD R0, R11, 0x21 ;  /* 0x000000210b007836 */ /* 0x000fc40000000000 */
[--C-:B------:R-:W-:Y:S01]  /*2d50*/  IMAD.WIDE.U32 R36, R37, 0x4, R34.reuse ;  /* 0x0000000425247825 */ /* 0x100fe200078e0022 */
[----:B------:R-:W4:Y:S04]  /*2d60*/  LDG.E R17, desc[UR8][R14.64] ;  /* 0x000000080e117981 */ /* 0x000f28000c1e1900 */
[----:B------:R-:W4:Y:S01]  /*2d70*/  LDG.E R12, desc[UR8][R36.64] ;  /* 0x00000008240c7981 */ /* 0x000f22000c1e1900 */
[----:B0-----:R-:W-:Y:S01]  /*2d80*/  IMAD.WIDE.U32 R32, R6, 0x4, R34 ;  /* 0x0000000406207825 */ /* 0x001fe200078e0022 */
[----:B------:R-:W-:-:S04]  /*2d90*/  IADD3 R6, PT, PT, R11, 0x23, RZ ;  /* 0x000000230b067810 */ /* 0x000fc80007ffe0ff */
[----:B------:R0:W4:Y:S02]  /*2da0*/  LDG.E R14, desc[UR8][R32.64] ;  /* 0x00000008200e7981 */ /* 0x000124000c1e1900 */
[----:B0-----:R-:W-:-:S04]  /*2db0*/  IMAD.WIDE.U32 R32, R0, 0x4, R34 ;  /* 0x0000000400207825 */ /* 0x001fc800078e0022 */
[----:B------:R-:W-:Y:S01]  /*2dc0*/  VIADD R0, R11, 0x22 ;  /* 0x000000220b007836 */ /* 0x000fe20000000000 */
[----:B------:R0:W4:Y:S03]  /*2dd0*/  LDG.E R15, desc[UR8][R32.64] ;  /* 0x00000008200f7981 */ /* 0x000126000c1e1900 */
[----:B------:R-:W-:-:S06]  /*2de0*/  IMAD.WIDE.U32 R36, R0, 0x4, R34 ;  /* 0x0000000400247825 */ /* 0x000fcc00078e0022 */
[----:B------:R-:W4:Y:S01]  /*2df0*/  LDG.E R36, desc[UR8][R36.64] ;  /* 0x0000000824247981 */ /* 0x000f22000c1e1900 */
[----:B0-----:R-:W-:-:S05]  /*2e00*/  IMAD.WIDE.U32 R32, R6, 0x4, R34 ;  /* 0x0000000406207825 */ /* 0x001fca00078e0022 */
[----:B------:R-:W4:Y:S01]  /*2e10*/  LDG.E R37, desc[UR8][R32.64] ;  /* 0x0000000820257981 */ /* 0x000f22000c1e1900 */
[C---:B------:R-:W-:Y:S02]  /*2e20*/  VIADD R6, R11.reuse, 0x25 ;  /* 0x000000250b067836 */ /* 0x040fe40000000000 */
[----:B------:R-:W-:Y:S01]  /*2e30*/  VIADD R0, R11, 0x24 ;  /* 0x000000240b007836 */ /* 0x000fe20000000000 */
[----:B------:R-:W-:Y:S04]  /*2e40*/  STL.64 [R1+0xdb8], R30 ;  /* 0x000db81e01007387 */ /* 0x000fe80000100a00 */
[----:B--2---:R0:W-:Y:S02]  /*2e50*/  STL.64 [R1+0xdc0], R28 ;  /* 0x000dc01c01007387 */ /* 0x0041e40000100a00 */
[----:B0-----:R-:W-:-:S05]  /*2e60*/  IMAD.WIDE.U32 R28, R0, 0x4, R34 ;  /* 0x00000004001c7825 */ /* 0x001fca00078e0022 */
[----:B------:R-:W2:Y:S01]  /*2e70*/  LDG.E R32, desc[UR8][R28.64] ;  /* 0x000000081c207981 */ /* 0x000ea2000c1e1900 */
[----:B------:R-:W-:-:S03]  /*2e80*/  VIADD R0, R11, 0x35 ;  /* 0x000000350b007836 */ /* 0x000fc60000000000 */
[----:B---3--:R0:W-:Y:S04]  /*2e90*/  STL.64 [R1+0xdc8], R26 ;  /* 0x000dc81a01007387 */ /* 0x0081e80000100a00 */
[----:B----4-:R1:W-:Y:S01]  /*2ea0*/  STL.64 [R1+0xdd0], R24 ;  /* 0x000dd01801007387 */ /* 0x0103e20000100a00 */
[----:B0-----:R-:W-:-:S04]  /*2eb0*/  IMAD.WIDE.U32 R26, R6, 0x4, R34 ;  /* 0x00000004061a7825 */ /* 0x001fc800078e0022 */
[C---:B-1----:R-:W-:Y:S01]  /*2ec0*/  VIADD R25, R11.reuse, 0x26 ;  /* 0x000000260b197836 */ /* 0x042fe20000000000 */
[----:B------:R0:W2:Y:S04]  /*2ed0*/  LDG.E R33, desc[UR8][R26.64] ;  /* 0x000000081a217981 */ /* 0x0000a8000c1e1900 */
[----:B------:R-:W-:Y:S04]  /*2ee0*/  STL.64 [R1+0xde0], R20 ;  /* 0x000de01401007387 */ /* 0x000fe80000100a00 */
[----:B------:R1:W-:Y:S04]  /*2ef0*/  STL.64 [R1+0xde8], R18 ;  /* 0x000de81201007387 */ /* 0x0003e80000100a00 */
[----:B------:R3:W-:Y:S01]  /*2f00*/  STL.64 [R1+0xdd8], R22 ;  /* 0x000dd81601007387 */ /* 0x0007e20000100a00 */
[----:B0-----:R-:W-:-:S02]  /*2f10*/  VIADD R27, R11, 0x2b ;  /* 0x0000002b0b1b7836 */ /* 0x001fc40000000000 */
[----:B-1----:R-:W-:-:S04]  /*2f20*/  IMAD.WIDE.U32 R18, R25, 0x4, R34 ;  /* 0x0000000419127825 */ /* 0x002fc800078e0022 */
[----:B---3--:R-:W-:Y:S01]  /*2f30*/  VIADD R23, R11, 0x27 ;  /* 0x000000270b177836 */ /* 0x008fe20000000000 */
[----:B------:R0:W-:Y:S03]  /*2f40*/  STL.64 [R1+0xdf8], R16 ;  /* 0x000df81001007387 */ /* 0x0001e60000100a00 */
[----:B------:R-:W-:Y:S01]  /*2f50*/  IMAD.WIDE.U32 R20, R23, 0x4, R34 ;  /* 0x0000000417147825 */ /* 0x000fe200078e0022 */
[----:B------:R1:W-:Y:S03]  /*2f60*/  STL.64 [R1+0xdf0], R12 ;  /* 0x000df00c01007387 */ /* 0x0003e60000100a00 */
[C---:B------:R-:W-:Y:S01]  /*2f70*/  VIADD R25, R11.reuse, 0x2a ;  /* 0x0000002a0b197836 */ /* 0x040fe20000000000 */
[----:B0-----:R-:W-:-:S03]  /*2f80*/  IADD3 R17, PT, PT, R11, 0x28, RZ ;  /* 0x000000280b117810 */ /* 0x001fc60007ffe0ff */
[--C-:B------:R-:W-:Y:S01]  /*2f90*/  IMAD.WIDE.U32 R28, R25, 0x4, R34.reuse ;  /* 0x00000004191c7825 */ /* 0x100fe200078e0022 */
[----:B------:R-:W-:Y:S01]  /*2fa0*/  IADD3 R25, PT, PT, R11, 0x2d, RZ ;  /* 0x0000002d0b197810 */ /* 0x000fe20007ffe0ff */
[----:B-1----:R0:W3:Y:S02]  /*2fb0*/  LDG.E R13, desc[UR8][R20.64] ;  /* 0x00000008140d7981 */ /* 0x0020e4000c1e1900 */
[----:B------:R-:W-:Y:S02]  /*2fc0*/  IMAD.WIDE.U32 R22, R17, 0x4, R34 ;  /* 0x0000000411167825 */ /* 0x000fe400078e0022 */
[----:B------:R1:W3:Y:S04]  /*2fd0*/  LDG.E R12, desc[UR8][R18.64] ;  /* 0x00000008120c7981 */ /* 0x0002e8000c1e1900 */
[----:B------:R4:W-:Y:S01]  /*2fe0*/  STL.64 [R1+0xe00], R14 ;  /* 0x000e000e01007387 */ /* 0x0009e20000100a00 */
[----:B0-----:R-:W-:-:S02]  /*2ff0*/  VIADD R21, R11, 0x2e ;  /* 0x0000002e0b157836 */ /* 0x001fc40000000000 */
[--C-:B------:R-:W-:Y:S01]  /*3000*/  IMAD.WIDE.U32 R26, R27, 0x4, R34.reuse ;  /* 0x000000041b1a7825 */ /* 0x100fe200078e0022 */
[----:B------:R-:W3:Y:S03]  /*3010*/  LDG.E R16, desc[UR8][R28.64] ;  /* 0x000000081c107981 */ /* 0x000ee6000c1e1900 */
[----:B----4-:R-:W-:Y:S01]  /*3020*/  VIADD R15, R11, 0x29 ;  /* 0x000000290b0f7836 */ /* 0x010fe20000000000 */
[----:B------:R-:W4:Y:S04]  /*3030*/  LDG.E R14, desc[UR8][R22.64] ;  /* 0x00000008160e7981 */ /* 0x000f28000c1e1900 */
[----:B------:R0:W-:Y:S01]  /*3040*/  STL.64 [R1+0xe08], R36 ;  /* 0x000e082401007387 */ /* 0x0001e20000100a00 */
[----:B------:R-:W-:-:S03]  /*3050*/  IMAD.WIDE.U32 R30, R15, 0x4, R34 ;  /* 0x000000040f1e7825 */ /* 0x000fc600078e0022 */
[----:B------:R-:W4:Y:S01]  /*3060*/  LDG.E R17, desc[UR8][R26.64] ;  /* 0x000000081a117981 */ /* 0x000f22000c1e1900 */
[----:B-1----:R-:W-:-:S03]  /*3070*/  VIADD R19, R11, 0x2f ;  /* 0x0000002f0b137836 */ /* 0x002fc60000000000 */
[----:B------:R1:W4:Y:S01]  /*3080*/  LDG.E R15, desc[UR8][R30.64] ;  /* 0x000000081e0f7981 */ /* 0x000322000c1e1900 */
[----:B0-----:R-:W-:-:S04]  /*3090*/  VIADD R37, R11, 0x2c ;  /* 0x0000002c0b257836 */ /* 0x001fc80000000000 */
[----:B------:R-:W-:-:S05]  /*30a0*/  IMAD.WIDE.U32 R36, R37, 0x4, R34 ;  /* 0x0000000425247825 */ /* 0x000fca00078e0022 */
[----:B------:R0:W4:Y:S01]  /*30b0*/  LDG.E R18, desc[UR8][R36.64] ;  /* 0x0000000824127981 */ /* 0x000122000c1e1900 */
[----:B-1----:R-:W-:Y:S02]  /*30c0*/  VIADD R31, R11, 0x30 ;  /* 0x000000300b1f7836 */ /* 0x002fe40000000000 */
[----:B------:R-:W-:Y:S01]  /*30d0*/  IMAD.WIDE.U32 R20, R21, 0x4, R34 ;  /* 0x0000000415147825 */ /* 0x000fe200078e0022 */
[----:B0-----:R-:W-:-:S03]  /*30e0*/  IADD3 R37, PT, PT, R11, 0x32, RZ ;  /* 0x000000320b257810 */ /* 0x001fc60007ffe0ff */
[--C-:B------:R-:W-:Y:S02]  /*30f0*/  IMAD.WIDE.U32 R24, R25, 0x4, R34.reuse ;  /* 0x0000000419187825 */ /* 0x100fe400078e0022 */
[----:B------:R-:W4:Y:S02]  /*3100*/  LDG.E R20, desc[UR8][R20.64] ;  /* 0x0000000814147981 */ /* 0x000f24000c1e1900 */
[--C-:B------:R-:W-:Y:S02]  /*3110*/  IMAD.WIDE.U32 R22, R19, 0x4, R34.reuse ;  /* 0x0000000413167825 */ /* 0x100fe400078e0022 */
[----:B------:R-:W4:Y:S02]  /*3120*/  LDG.E R19, desc[UR8][R24.64] ;  /* 0x0000000818137981 */ /* 0x000f24000c1e1900 */
[----:B------:R-:W-:Y:S02]  /*3130*/  VIADD R29, R11, 0x31 ;  /* 0x000000310b1d7836 */ /* 0x000fe40000000000 */
[--C-:B------:R-:W-:Y:S01]  /*3140*/  IMAD.WIDE.U32 R30, R31, 0x4, R34.reuse ;  /* 0x000000041f1e7825 */ /* 0x100fe200078e0022 */
[----:B------:R-:W4:Y:S03]  /*3150*/  LDG.E R21, desc[UR8][R22.64] ;  /* 0x0000000816157981 */ /* 0x000f26000c1e1900 */
[----:B------:R-:W-:-:S04]  /*3160*/  IMAD.WIDE.U32 R36, R37, 0x4, R34 ;  /* 0x0000000425247825 */ /* 0x000fc800078e0022 */
[----:B------:R-:W-:Y:S01]  /*3170*/  VIADD R27, R11, 0x33 ;  /* 0x000000330b1b7836 */ /* 0x000fe20000000000 */
[----:B------:R0:W4:Y:S01]  /*3180*/  LDG.E R24, desc[UR8][R36.64] ;  /* 0x0000000824187981 */ /* 0x000122000c1e1900 */
[----:B------:R-:W-:-:S03]  /*3190*/  IMAD.WIDE.U32 R28, R29, 0x4, R34 ;  /* 0x000000041d1c7825 */ /* 0x000fc600078e0022 */
[----:B------:R1:W4:Y:S01]  /*31a0*/  LDG.E R22, desc[UR8][R30.64] ;  /* 0x000000081e167981 */ /* 0x000322000c1e1900 */
[C---:B------:R-:W-:Y:S02]  /*31b0*/  VIADD R6, R11.reuse, 0x36 ;  /* 0x000000360b067836 */ /* 0x040fe40000000000 */
[C---:B------:R-:W-:Y:S01]  /*31c0*/  VIADD R26, R11.reuse, 0x34 ;  /* 0x000000340b1a7836 */ /* 0x040fe20000000000 */
[----:B------:R1:W4:Y:S01]  /*31d0*/  LDG.E R23, desc[UR8][R28.64] ;  /* 0x000000081c177981 */ /* 0x000322000c1e1900 */
[----:B0-----:R-:W-:Y:S01]  /*31e0*/  IMAD.WIDE.U32 R36, R0, 0x4, R34 ;  /* 0x0000000400247825 */ /* 0x001fe200078e0022 */
[----:B------:R-:W-:-:S03]  /*31f0*/  IADD3 R0, PT, PT, R11, 0x37, RZ ;  /* 0x000000370b007810 */ /* 0x000fc60007ffe0ff */
[----:B-1----:R-:W-:-:S04]  /*3200*/  IMAD.WIDE.U32 R30, R27, 0x4, R34 ;  /* 0x000000041b1e7825 */ /* 0x002fc800078e0022 */
[--C-:B------:R-:W-:Y:S01]  /*3210*/  IMAD.WIDE.U32 R28, R6, 0x4, R34.reuse ;  /* 0x00000004061c7825 */ /* 0x100fe200078e0022 */
[----:B------:R0:W4:Y:S03]  /*3220*/  LDG.E R25, desc[UR8][R30.64] ;  /* 0x000000081e197981 */ /* 0x000126000c1e1900 */
[--C-:B------:R-:W-:Y:S02]  /*3230*/  IMAD.WIDE.U32 R26, R26, 0x4, R34.reuse ;  /* 0x000000041a1a7825 */ /* 0x100fe400078e0022 */
[----:B------:R-:W4:Y:S02]  /*3240*/  LDG.E R28, desc[UR8][R28.64] ;  /* 0x000000081c1c7981 */ /* 0x000f24000c1e1900 */
[----:B------:R-:W-:Y:S02]  /*3250*/  VIADD R6, R11, 0x39 ;  /* 0x000000390b067836 */ /* 0x000fe40000000000 */
[----:B------:R-:W4:Y:S01]  /*3260*/  LDG.E R26, desc[UR8][R26.64] ;  /* 0x000000081a1a7981 */ /* 0x000f22000c1e1900 */
[----:B0-----:R-:W-:-:S04]  /*3270*/  IMAD.WIDE.U32 R30, R0, 0x4, R34 ;  /* 0x00000004001e7825 */ /* 0x001fc800078e0022 */
[----:B------:R-:W-:Y:S01]  /*3280*/  VIADD R0, R11, 0x38 ;  /* 0x000000380b007836 */ /* 0x000fe20000000000 */
[----:B------:R0:W4:Y:S04]  /*3290*/  LDG.E R29, desc[UR8][R30.64] ;  /* 0x000000081e1d7981 */ /* 0x000128000c1e1900 */
[----:B------:R1:W4:Y:S01]  /*32a0*/  LDG.E R27, desc[UR8][R36.64] ;  /* 0x00000008241b7981 */ /* 0x000322000c1e1900 */
[----:B0-----:R-:W-:-:S04]  /*32b0*/  IMAD.WIDE.U32 R30, R0, 0x4, R34 ;  /* 0x00000004001e7825 */ /* 0x001fc800078e0022 */
[----:B-1----:R-:W-:Y:S02]  /*32c0*/  IMAD.WIDE.U32 R36, R6, 0x4, R34 ;  /* 0x0000000406247825 */ /* 0x002fe400078e0022 */
[----:B------:R-:W4:Y:S04]  /*32d0*/  LDG.E R30, desc[UR8][R30.64] ;  /* 0x000000081e1e7981 */ /* 0x000f28000c1e1900 */
[----:B------:R0:W4:Y:S01]  /*32e0*/  LDG.E R31, desc[UR8][R36.64] ;  /* 0x00000008241f7981 */ /* 0x000122000c1e1900 */
[----:B------:R-:W-:-:S04]  /*32f0*/  VIADD R0, R11, 0x50 ;  /* 0x000000500b007836 */ /* 0x000fc80000000000 */
[----:B0-----:R-:W-:-:S05]  /*3300*/  IMAD.WIDE.U32 R36, R0, 0x4, R34 ;  /* 0x0000000400247825 */ /* 0x001fca00078e0022 */
[----:B------:R0:W4:Y:S02]  /*3310*/  LDG.E R0, desc[UR8][R36.64] ;  /* 0x0000000824007981 */ /* 0x000124000c1e1900 */
[C---:B0-----:R-:W-:Y:S01]  /*3320*/  VIADD R37, R11.reuse, 0x3a ;  /* 0x0000003a0b257836 */ /* 0x041fe20000000000 */
[C---:B------:R-:W-:Y:S01]  /*3330*/  IADD3 R6, PT, PT, R11.reuse, 0x4a, RZ ;  /* 0x0000004a0b067810 */ /* 0x040fe20007ffe0ff */
[C---:B------:R-:W-:Y:S01]  /*3340*/  VIADD R10, R11.reuse, 0x4e ;  /* 0x0000004e0b0a7836 */ /* 0x040fe20000000000 */
[----:B--2---:R0:W-:Y:S02]  /*3350*/  STL.64 [R1+0xe10], R32 ;  /* 0x000e102001007387 */ /* 0x0041e40000100a00 */
[----:B0-----:R-:W-:Y:S02]  /*3360*/  IADD3 R33, PT, PT, R11, 0x3b, RZ ;  /* 0x0000003b0b217810 */ /* 0x001fe40007ffe0ff */
[----:B---3--:R0:W-:Y:S02]  /*3370*/  STL.64 [R1+0xe18], R12 ;  /* 0x000e180c01007387 */ /* 0x0081e40000100a00 */
[----:B0-----:R-:W-:Y:S01]  /*3380*/  IMAD.WIDE.U32 R12, R37, 0x4, R34 ;  /* 0x00000004250c7825 */ /* 0x001fe200078e0022 */
[----:B------:R-:W-:-:S04]  /*3390*/  IADD3 R37, PT, PT, R11, 0x40, RZ ;  /* 0x000000400b257810 */ /* 0x000fc80007ffe0ff */
[----:B------:R-:W2:Y:S01]  /*33a0*/  LDG.E R32, desc[UR8][R12.64] ;  /* 0x000000080c207981 */ /* 0x000ea2000c1e1900 */
[----:B------:R-:W-:-:S03]  /*33b0*/  IMAD.WIDE.U32 R36, R37, 0x4, R34 ;  /* 0x0000000425247825 */ /* 0x000fc600078e0022 */
[----:B----4-:R0:W-:Y:S04]  /*33c0*/  STL.64 [R1+0xe20], R14 ;  /* 0x000e200e01007387 */ /* 0x0101e80000100a00 */
[----:B------:R1:W-:Y:S01]  /*33d0*/  STL.64 [R1+0xe28], R16 ;  /* 0x000e281001007387 */ /* 0x0003e20000100a00 */
[----:B0-----:R-:W-:-:S05]  /*33e0*/  IMAD.WIDE.U32 R14, R33, 0x4, R34 ;  /* 0x00000004210e7825 */ /* 0x001fca00078e0022 */
[----:B------:R0:W2:Y:S01]  /*33f0*/  LDG.E R33, desc[UR8][R14.64] ;  /* 0x000000080e217981 */ /* 0x0000a2000c1e1900 */
[----:B-1----:R-:W-:-:S03]  /*3400*/  VIADD R17, R11, 0x3c ;  /* 0x0000003c0b117836 */ /* 0x002fc60000000000 */
[----:B------:R1:W-:Y:S01]  /*3410*/  STL.64 [R1+0xe30], R18 ;  /* 0x000e301201007387 */ /* 0x0003e20000100a00 */
[C---:B0-----:R-:W-:Y:S02]  /*3420*/  VIADD R15, R11.reuse, 0x43 ;  /* 0x000000430b0f7836 */ /* 0x041fe40000000000 */
[----:B-1----:R-:W-:-:S04]  /*3430*/  VIADD R19, R11, 0x3d ;  /* 0x0000003d0b137836 */ /* 0x002fc80000000000 */
[--C-:B------:R-:W-:Y:S01]  /*3440*/  IMAD.WIDE.U32 R18, R19, 0x4, R34.reuse ;  /* 0x0000000413127825 */ /* 0x100fe200078e0022 */
[----:B------:R0:W-:Y:S03]  /*3450*/  STL.64 [R1+0xe38], R20 ;  /* 0x000e381401007387 */ /* 0x0001e60000100a00 */
[----:B------:R-:W-:-:S04]  /*3460*/  IMAD.WIDE.U32 R14, R15, 0x4, R34 ;  /* 0x000000040f0e7825 */ /* 0x000fc800078e0022 */
[----:B------:R-:W-:Y:S01]  /*3470*/  IMAD.WIDE.U32 R16, R17, 0x4, R34 ;  /* 0x0000000411107825 */ /* 0x000fe200078e0022 */
[----:B------:R1:W-:Y:S03]  /*3480*/  STL.64 [R1+0xe48], R24 ;  /* 0x000e481801007387 */ /* 0x0003e60000100a00 */
[C---:B0-----:R-:W-:Y:S02]  /*3490*/  VIADD R21, R11.reuse, 0x3e ;  /* 0x0000003e0b157836 */ /* 0x041fe40000000000 */
[C---:B------:R-:W-:Y:S02]  /*34a0*/  VIADD R13, R11.reuse, 0x41 ;  /* 0x000000410b0d7836 */ /* 0x040fe40000000000 */
[----:B-1----:R-:W-:-:S04]  /*34b0*/  VIADD R25, R11, 0x42 ;  /* 0x000000420b197836 */ /* 0x002fc80000000000 */
[--C-:B------:R-:W-:Y:S01]  /*34c0*/  IMAD.WIDE.U32 R24, R25, 0x4, R34.reuse ;  /* 0x0000000419187825 */ /* 0x100fe200078e0022 */
[----:B------:R0:W-:Y:S03]  /*34d0*/  STL.64 [R1+0xe40], R22 ;  /* 0x000e401601007387 */ /* 0x0001e60000100a00 */
[--C-:B------:R-:W-:Y:S02]  /*34e0*/  IMAD.WIDE.U32 R20, R21, 0x4, R34.reuse ;  /* 0x0000000415147825 */ /* 0x100fe400078e0022 */
[----:B------:R-:W3:Y:S02]  /*34f0*/  LDG.E R24, desc[UR8][R24.64] ;  /* 0x0000000818187981 */ /* 0x000ee4000c1e1900 */
[----:B------:R-:W-:Y:S02]  /*3500*/  IMAD.WIDE.U32 R12, R13, 0x4, R34 ;  /* 0x000000040d0c7825 */ /* 0x000fe400078e0022 */
[----:B------:R1:W-:Y:S02]  /*3510*/  STL.64 [R1+0xe50], R26 ;  /* 0x000e501a01007387 */ /* 0x0003e40000100a00 */
[----:B0-----:R-:W-:-:S02]  /*3520*/  VIADD R23, R11, 0x3f ;  /* 0x0000003f0b177836 */ /* 0x001fc40000000000 */
[----:B------:R-:W3:Y:S04]  /*3530*/  LDG.E R25, desc[UR8][R14.64] ;  /* 0x000000080e197981 */ /* 0x000ee8000c1e1900 */
[----:B------:R0:W-:Y:S01]  /*3540*/  STL.64 [R1+0xe60], R30 ;  /* 0x000e601e01007387 */ /* 0x0001e20000100a00 */
[----:B------:R-:W-:-:S03]  /*3550*/  IMAD.WIDE.U32 R22, R23, 0x4, R34 ;  /* 0x0000000417167825 */ /* 0x000fc600078e0022 */
[----:B-1----:R1:W4:Y:S04]  /*3560*/  LDG.E R26, desc[UR8][R36.64] ;  /* 0x00000008241a7981 */ /* 0x002328000c1e1900 */
[----:B------:R1:W-:Y:S04]  /*3570*/  STL.64 [R1+0xe58], R28 ;  /* 0x000e581c01007387 */ /* 0x0003e80000100a00 */
[----:B0-----:R0:W4:Y:S01]  /*3580*/  LDG.E R31, desc[UR8][R18.64] ;  /* 0x00000008121f7981 */ /* 0x001122000c1e1900 */
[----:B-1----:R-:W-:-:S03]  /*3590*/  VIADD R37, R11, 0x48 ;  /* 0x000000480b257836 */ /* 0x002fc60000000000 */
[----:B------:R1:W4:Y:S04]  /*35a0*/  LDG.E R30, desc[UR8][R16.64] ;  /* 0x00000008101e7981 */ /* 0x000328000c1e1900 */
[----:B------:R1:W4:Y:S01]  /*35b0*/  LDG.E R28, desc[UR8][R20.64] ;  /* 0x00000008141c7981 */ /* 0x000322000c1e1900 */
[----:B0-----:R-:W-:-:S03]  /*35c0*/  IADD3 R19, PT, PT, R11, 0x45, RZ ;  /* 0x000000450b137810 */ /* 0x001fc60007ffe0ff */
[----:B------:R0:W4:Y:S01]  /*35d0*/  LDG.E R27, desc[UR8][R12.64] ;  /* 0x000000080c1b7981 */ /* 0x000122000c1e1900 */
[----:B-1----:R-:W-:Y:S02]  /*35e0*/  VIADD R17, R11, 0x44 ;  /* 0x000000440b117836 */ /* 0x002fe40000000000 */
[--C-:B------:R-:W-:Y:S01]  /*35f0*/  IMAD.WIDE.U32 R14, R19, 0x4, R34.reuse ;  /* 0x00000004130e7825 */ /* 0x100fe200078e0022 */
[----:B------:R-:W4:Y:S03]  /*3600*/  LDG.E R29, desc[UR8][R22.64] ;  /* 0x00000008161d7981 */ /* 0x000f26000c1e1900 */
[----:B------:R-:W-:Y:S02]  /*3610*/  VIADD R19, R11, 0x47 ;  /* 0x000000470b137836 */ /* 0x000fe40000000000 */
[----:B------:R-:W-:-:S04]  /*3620*/  IMAD.WIDE.U32 R16, R17, 0x4, R34 ;  /* 0x0000000411107825 */ /* 0x000fc800078e0022 */
[----:B------:R-:W-:Y:S01]  /*3630*/  VIADD R21, R11, 0x46 ;  /* 0x000000460b157836 */ /* 0x000fe20000000000 */
[----:B------:R1:W4:Y:S01]  /*3640*/  LDG.E R22, desc[UR8][R16.64] ;  /* 0x0000000810167981 */ /* 0x000322000c1e1900 */
[----:B0-----:R-:W-:-:S03]  /*3650*/  IMAD.WIDE.U32 R12, R19, 0x4, R34 ;  /* 0x00000004130c7825 */ /* 0x001fc600078e0022 */
[----:B------:R0:W4:Y:S01]  /*3660*/  LDG.E R23, desc[UR8][R14.64] ;  /* 0x000000080e177981 */ /* 0x000122000c1e1900 */
[----:B------:R-:W-:-:S04]  /*3670*/  IMAD.WIDE.U32 R18, R37, 0x4, R34 ;  /* 0x0000000425127825 */ /* 0x000fc800078e0022 */
[----:B------:R-:W-:Y:S02]  /*3680*/  VIADD R37, R11, 0x49 ;  /* 0x000000490b257836 */ /* 0x000fe40000000000 */
[--C-:B------:R-:W-:Y:S01]  /*3690*/  IMAD.WIDE.U32 R20, R21, 0x4, R34.reuse ;  /* 0x0000000415147825 */ /* 0x100fe200078e0022 */
[----:B------:R-:W4:Y:S03]  /*36a0*/  LDG.E R18, desc[UR8][R18.64] ;  /* 0x0000000812127981 */ /* 0x000f26000c1e1900 */
[--C-:B-1----:R-:W-:Y:S02]  /*36b0*/  IMAD.WIDE.U32 R16, R37, 0x4, R34.reuse ;  /* 0x0000000425107825 */ /* 0x102fe400078e0022 */
[----:B------:R-:W4:Y:S02]  /*36c0*/  LDG.E R20, desc[UR8][R20.64] ;  /* 0x0000000814147981 */ /* 0x000f24000c1e1900 */
[----:B0-----:R-:W-:-:S02]  /*36d0*/  IMAD.WIDE.U32 R14, R6, 0x4, R34 ;  /* 0x00000004060e7825 */ /* 0x001fc400078e0022 */
[----:B------:R0:W4:Y:S02]  /*36e0*/  LDG.E R19, desc[UR8][R16.64] ;  /* 0x0000000810137981 */ /* 0x000124000c1e1900 */
[C---:B------:R-:W-:Y:S02]  /*36f0*/  VIADD R37, R11.reuse, 0x4b ;  /* 0x0000004b0b257836 */ /* 0x040fe40000000000 */
[----:B------:R-:W-:Y:S01]  /*3700*/  VIADD R6, R11, 0x4c ;  /* 0x0000004c0b067836 */ /* 0x000fe20000000000 */
[----:B------:R-:W4:Y:S01]  /*3710*/  LDG.E R14, desc[UR8][R14.64] ;  /* 0x000000080e0e7981 */ /* 0x000f22000c1e1900 */
[----:B------:R-:W-:-:S03]  /*3720*/  IMAD.WIDE.U32 R36, R37, 0x4, R34 ;  /* 0x0000000425247825 */ /* 0x000fc600078e0022 */
[----:B------:R1:W4:Y:S01]  /*3730*/  LDG.E R21, desc[UR8][R12.64] ;  /* 0x000000080c157981 */ /* 0x000322000c1e1900 */
[----:B0-----:R-:W0:Y:S03]  /*3740*/  LDC.64 R16, c[0x0][0x390] ;  /* 0x0000e400ff107b82 */ /* 0x001e260000000a00 */
[----:B------:R1:W4:Y:S02]  /*3750*/  LDG.E R15, desc[UR8][R36.64] ;  /* 0x00000008240f7981 */ /* 0x000324000c1e1900 */
[----:B-1----:R-:W-:-:S04]  /*3760*/  IMAD.WIDE.U32 R12, R6, 0x4, R34 ;  /* 0x00000004060c7825 */ /* 0x002fc800078e0022 */
[C---:B------:R-:W-:Y:S02]  /*3770*/  VIADD R6, R11.reuse, 0x4d ;  /* 0x0000004d0b067836 */ /* 0x040fe40000000000 */
[----:B------:R-:W4:Y:S02]  /*3780*/  LDG.E R12, desc[UR8][R12.64] ;  /* 0x000000080c0c7981 */ /* 0x000f24000c1e1900 */
[----:B------:R-:W-:Y:S01]  /*3790*/  IMAD.WIDE.U32 R36, R6, 0x4, R34 ;  /* 0x0000000406247825 */ /* 0x000fe200078e0022 */
[----:B------:R-:W-:-:S03]  /*37a0*/  IADD3 R6, PT, PT, R11, 0x4f, RZ ;  /* 0x0000004f0b067810 */ /* 0x000fc60007ffe0ff */
[----:B------:R-:W-:-:S04]  /*37b0*/  IMAD.WIDE.U32 R10, R10, 0x4, R34 ;  /* 0x000000040a0a7825 */ /* 0x000fc800078e0022 */
[----:B------:R-:W-:Y:S01]  /*37c0*/  IMAD.WIDE.U32 R34, R6, 0x4, R34 ;  /* 0x0000000406227825 */ /* 0x000fe200078e0022 */
[----:B------:R1:W4:Y:S04]  /*37d0*/  LDG.E R13, desc[UR8][R36.64] ;  /* 0x00000008240d7981 */ /* 0x000328000c1e1900 */
[----:B------:R-:W4:Y:S01]  /*37e0*/  LDG.E R10, desc[UR8][R10.64] ;  /* 0x000000080a0a7981 */ /* 0x000f22000c1e1900 */
[----:B-1----:R-:W1:Y:S03]  /*37f0*/  LDC.64 R36, c[0x0][0x398] ;  /* 0x0000e600ff247b82 */ /* 0x002e660000000a00 */
[----:B------:R0:W4:Y:S05]  /*3800*/  LDG.E R11, desc[UR8][R34.64] ;  /* 0x00000008220b7981 */ /* 0x00012a000c1e1900 */
[----:B0-----:R-:W0:Y:S01]  /*3810*/  LDC.64 R34, c[0x0][0x3a0] ;  /* 0x0000e800ff227b82 */ /* 0x001e220000000a00 */
[----:B------:R-:W-:-:S06]  /*3820*/  IMAD.WIDE.U32 R16, R9, 0x4, R16 ;  /* 0x0000000409107825 */ /* 0x000fcc00078e0010 */
[----:B------:R0:W5:Y:S01]  /*3830*/  LDG.E R16, desc[UR8][R16.64] ;  /* 0x0000000810107981 */ /* 0x000162000c1e1900 */
[----:B-1----:R-:W-:-:S05]  /*3840*/  IMAD.WIDE.U32 R36, R9, 0x4, R36 ;  /* 0x0000000409247825 */ /* 0x002fca00078e0024 */
[----:B------:R1:W5:Y:S04]  /*3850*/  LDG.E R17, desc[UR8][R36.64] ;  /* 0x0000000824117981 */ /* 0x000368000c1e1900 */
[----:B0-----:R-:W4:Y:S04]  /*3860*/  LDG.E R6, desc[UR8][R34.64] ;  /* 0x0000000822067981 */ /* 0x001f28000c1e1900 */
[----:B------:R-:W-:Y:S04]  /*3870*/  STL.64 [R1+0xd68], RZ ;  /* 0x000d68ff01007387 */ /* 0x000fe80000100a00 */
[----:B------:R-:W-:Y:S04]  /*3880*/  STL [R1+0xd70], RZ ;  /* 0x000d70ff01007387 */ /* 0x000fe80000100800 */
[----:B------:R-:W-:Y:S04]  /*3890*/  STL.64 [R1+0xd78], RZ ;  /* 0x000d78ff01007387 */ /* 0x000fe80000100a00 */
[----:B------:R0:W-:Y:S01]  /*38a0*/  STL [R1+0xec0], R0 ;  /* 0x000ec00001007387 */ /* 0x0001e20000100800 */
[----:B------:R-:W-:Y:S01]  /*38b0*/  BSSY.RECONVERGENT B2, `(.L_x_11) ;  /* 0x000064e000027945 */ /* 0x000fe20003800200 */
[----:B0-----:R-:W-:Y:S01]  /*38c0*/  VIADD R0, R1, 0x2d9 ;  /* 0x000002d901007836 */ /* 0x001fe20000000000 */
[----:B------:R-:W-:-:S04]  /*38d0*/  UIADD3 UR5, UPT, UPT, UR6, 0xac8, URZ ;  /* 0x00000ac806057890 */ /* 0x000fc8000fffe0ff */
[----:B------:R-:W-:Y:S01]  /*38e0*/  R2UR UR11, R0 ;  /* 0x00000000000b72ca */ /* 0x000fe200000e0000 */
[----:B------:R-:W-:Y:S01]  /*38f0*/  IMAD.MOV.U32 R0, RZ, RZ, RZ ;  /* 0x000000ffff007224 */ /* 0x000fe200078e00ff */
[----:B------:R-:W-:Y:S02]  /*3900*/  UIADD3 UR7, UPT, UPT, UR6, 0x330, URZ ;  /* 0x0000033006077890 */ /* 0x000fe4000fffe0ff */
[----:B------:R-:W-:Y:S02]  /*3910*/  UIADD3 UR4, UPT, UPT, UR6, 0x5b8, URZ ;  /* 0x000005b806047890 */ /* 0x000fe4000fffe0ff */
[----:B------:R-:W-:Y:S01]  /*3920*/  UIADD3 UR12, UPT, UPT, UR6, 0x840, URZ ;  /* 0x00000840060c7890 */ /* 0x000fe2000fffe0ff */
[----:B--2---:R-:W-:Y:S04]  /*3930*/  STL.64 [R1+0xe68], R32 ;  /* 0x000e682001007387 */ /* 0x004fe80000100a00 */
[----:B---3--:R-:W-:Y:S04]  /*3940*/  STL.64 [R1+0xe88], R24 ;  /* 0x000e881801007387 */ /* 0x008fe80000100a00 */
[----:B----4-:R-:W-:Y:S04]  /*3950*/  STL.64 [R1+0xe70], R30 ;  /* 0x000e701e01007387 */ /* 0x010fe80000100a00 */
[----:B------:R-:W-:Y:S04]  /*3960*/  STL.64 [R1+0xe80], R26 ;  /* 0x000e801a01007387 */ /* 0x000fe80000100a00 */
[----:B------:R-:W-:Y:S04]  /*3970*/  STL.64 [R1+0xe78], R28 ;  /* 0x000e781c01007387 */ /* 0x000fe80000100a00 */
[----:B------:R-:W-:Y:S04]  /*3980*/  STL.64 [R1+0xe90], R22 ;  /* 0x000e901601007387 */ /* 0x000fe80000100a00 */
[----:B------:R-:W-:Y:S04]  /*3990*/  STL.64 [R1+0xea0], R18 ;  /* 0x000ea01201007387 */ /* 0x000fe80000100a00 */
[----:B------:R-:W-:Y:S04]  /*39a0*/  STL.64 [R1+0xe98], R20 ;  /* 0x000e981401007387 */ /* 0x000fe80000100a00 */
[----:B------:R-:W-:Y:S04]  /*39b0*/  STL.64 [R1+0xea8], R14 ;  /* 0x000ea80e01007387 */ /* 0x000fe80000100a00 */
[----:B------:R-:W-:Y:S04]  /*39c0*/  STL.64 [R1+0xeb0], R12 ;  /* 0x000eb00c01007387 */ /* 0x000fe80000100a00 */
[----:B------:R0:W-:Y:S02]  /*39d0*/  STL.64 [R1+0xeb8], R10 ;  /* 0x000eb80a01007387 */ /* 0x0001e40000100a00 */
[----:B0-----:R-:W-:Y:S01]  /*39e0*/  VIADD R11, R1, 0x288 ;  /* 0x00000288010b7836 */ /* 0x001fe20000000000 */
[----:B------:R-:W-:Y:S01]  /*39f0*/  ISETP.NE.AND P0, PT, R6, 0x1, PT ;  /* 0x000000010600780c */ /* 0x000fe20003f05270 */
[----:B------:R-:W-:-:S05]  /*3a00*/  IMAD.MOV.U32 R6, RZ, RZ, 0x2 ;  /* 0x00000002ff067424 */ /* 0x000fca00078e00ff */
[----:B-1----:R-:W-:-:S07]  /*3a10*/  SEL R6, R6, 0x1, !P0 ;  /* 0x0000000106067807 */ /* 0x002fce0004000000 */
.L_x_71:
[----:B---3--:R-:W-:Y:S01]  /*3a20*/  MOV R18, 0xffffffff ;  /* 0xffffffff00127802 */ /* 0x008fe20000000f00 */
[----:B----4-:R-:W-:Y:S01]  /*3a30*/  IMAD.MOV.U32 R19, RZ, RZ, -0x1 ;  /* 0xffffffffff137424 */ /* 0x010fe200078e00ff */
[----:B------:R-:W-:Y:S01]  /*3a40*/  ISETP.NE.AND P0, PT, R6, 0x1, PT ;  /* 0x000000010600780c */ /* 0x000fe20003f05270 */
[----:B------:R-:W-:Y:S02]  /*3a50*/  IMAD.MOV.U32 R10, RZ, RZ, R6 ;  /* 0x000000ffff0a7224 */ /* 0x000fe400078e0006 */
[----:B------:R-:W-:Y:S02]  /*3a60*/  HFMA2 R12, -RZ, RZ, 0, 0 ;  /* 0x00000000ff0c7431 */ /* 0x000fe400000001ff */
[----:B------:R-:W-:Y:S01]  /*3a70*/  IMAD.MOV.U32 R6, RZ, RZ, 0x2 ;  /* 0x00000002ff067424 */ /* 0x000fe200078e00ff */
[----:B0-----:R0:W-:Y:S01]  /*3a80*/  STL.64 [R1+0xac8], R18 ;  /* 0x000ac81201007387 */ /* 0x0011e20000100a00 */
[----:B------:R-:W-:Y:S01]  /*3a90*/  BSSY.RECONVERGENT B1, `(.L_x_12) ;  /* 0x000060c000017945 */ /* 0x000fe20003800200 */
[----:B------:R-:W-:-:S02]  /*3aa0*/  IMAD.MOV.U32 R13, RZ, RZ, -0x1 ;  /* 0xffffffffff0d7424 */ /* 0x000fc400078e00ff */
[----:B------:R0:W-:Y:S01]  /*3ab0*/  STL.64 [R1+0xad0], R18 ;  /* 0x000ad01201007387 */ /* 0x0001e20000100a00 */
[----:B------:R-:W-:Y:S01]  /*3ac0*/  IMAD.MOV.U32 R14, RZ, RZ, -0x1 ;  /* 0xffffffffff0e7424 */ /* 0x000fe200078e00ff */
[----:B------:R-:W-:Y:S02]  /*3ad0*/  SEL R6, R6, 0x1, !P0 ;  /* 0x0000000106067807 */ /* 0x000fe40004000000 */
[----:B------:R0:W-:Y:S04]  /*3ae0*/  STL.64 [R1+0xad8], R18 ;  /* 0x000ad81201007387 */ /* 0x0001e80000100a00 */
        /* <DEDUP_REMOVED lines=77> */
[----:B-1----:R0:W-:Y:S02]  /*3fc0*/  STL.64 [R1+0xd48], R18 ;  /* 0x000d481201007387 */ /* 0x0021e40000100a00 */
.L_x_64:
[----:B0-23--:R-:W-:Y:S01]  /*3fd0*/  SHF.R.U32.HI R18, RZ, 0x2, R7 ;  /* 0x00000002ff127819 */ /* 0x00dfe20000011607 */
[----:B------:R0:W-:Y:S01]  /*3fe0*/  STL.64 [R1+0xd58], R2 ;  /* 0x000d580201007387 */ /* 0x0001e20000100a00 */
[----:B------:R-:W-:Y:S02]  /*3ff0*/  SHF.R.U32.HI R15, RZ, 0x2, R4 ;  /* 0x00000002ff0f7819 */ /* 0x000fe40000011604 */
[----:B------:R-:W-:Y:S01]  /*4000*/  LOP3.LUT R18, R18, R7, RZ, 0x3c, !PT ;  /* 0x0000000712127212 */ /* 0x000fe200078e3cff */
[----:B------:R-:W-:Y:S01]  /*4010*/  IMAD.SHL.U32 R7, R3, 0x10, RZ ;  /* 0x0000001003077824 */ /* 0x000fe200078e00ff */
[----:B------:R-:W-:-:S03]  /*4020*/  LOP3.LUT R15, R15, R4, RZ, 0x3c, !PT ;  /* 0x000000040f0f7212 */ /* 0x000fc600078e3cff */
[----:B------:R-:W-:-:S05]  /*4030*/  IMAD.SHL.U32 R9, R18, 0x2, RZ ;  /* 0x0000000212097824 */ /* 0x000fca00078e00ff */
[----:B------:R-:W-:Y:S01]  /*4040*/  LOP3.LUT R20, R18, R9, R7, 0x96, !PT ;  /* 0x0000000912147212 */ /* 0x000fe200078e9607 */
[----:B------:R-:W-:Y:S02]  /*4050*/  IMAD.SHL.U32 R7, R15, 0x2, RZ ;  /* 0x000000020f077824 */ /* 0x000fe400078e00ff */
[----:B------:R-:W-:Y:S01]  /*4060*/  IMAD.MOV.U32 R9, RZ, RZ, 0x24 ;  /* 0x00000024ff097424 */ /* 0x000fe200078e00ff */
[----:B------:R-:W-:-:S04]  /*4070*/  LOP3.LUT R20, R20, R3, RZ, 0x3c, !PT ;  /* 0x0000000314147212 */ /* 0x000fc800078e3cff */
[----:B------:R-:W-:Y:S02]  /*4080*/  SHF.L.U32 R4, R20, 0x4, RZ ;  /* 0x0000000414047819 */ /* 0x000fe400000006ff */
[C---:B-1----:R-:W-:Y:S01]  /*4090*/  IADD3 R22, PT, PT, R8.reuse, 0x587c5, R20 ;  /* 0x000587c508167810 */ /* 0x042fe20007ffe014 */
[----:B------:R-:W-:Y:S01]  /*40a0*/  VIADD R8, R8, 0xb0f8a ;  /* 0x000b0f8a08087836 */ /* 0x000fe20000000000 */
[----:B------:R-:W-:-:S03]  /*40b0*/  LOP3.LUT R7, R15, R7, R4, 0x96, !PT ;  /* 0x000000070f077212 */ /* 0x000fc600078e9604 */
[----:B------:R-:W-:Y:S01]  /*40c0*/  IMAD.HI.U32 R4, R22, 0x38e38e39, RZ ;  /* 0x38e38e3916047827 */ /* 0x000fe200078e00ff */
[----:B------:R-:W-:-:S04]  /*40d0*/  LOP3.LUT R21, R7, R20, RZ, 0x3c, !PT ;  /* 0x0000001407157212 */ /* 0x000fc800078e3cff */
[----:B------:R-:W-:Y:S01]  /*40e0*/  SHF.R.U32.HI R7, RZ, 0x1, R4 ;  /* 0x00000001ff077819 */ /* 0x000fe20000011604 */
[----:B------:R-:W-:Y:S01]  /*40f0*/  IMAD.IADD R23, R21, 0x1, R8 ;  /* 0x0000000115177824 */ /* 0x000fe200078e0208 */
[----:B------:R1:W-:Y:S03]  /*4100*/  STL.64 [R1+0xd60], R20 ;  /* 0x000d601401007387 */ /* 0x0003e60000100a00 */
[----:B------:R-:W-:-:S04]  /*4110*/  IMAD.HI.U32 R4, R23, 0x38e38e39, RZ ;  /* 0x38e38e3917047827 */ /* 0x000fc800078e00ff */
[----:B------:R-:W-:Y:S01]  /*4120*/  IMAD R22, R7, -0x9, R22 ;  /* 0xfffffff707167824 */ /* 0x000fe200078e0216 */
[----:B------:R-:W-:-:S03]  /*4130*/  SHF.R.U32.HI R4, RZ, 0x1, R4 ;  /* 0x00000001ff047819 */ /* 0x000fc60000011604 */
[----:B------:R-:W-:Y:S02]  /*4140*/  IMAD R18, R22, R9, UR10 ;  /* 0x0000000a16127e24 */ /* 0x000fe4000f8e0209 */
[----:B------:R-:W-:Y:S02]  /*4150*/  IMAD R23, R4, -0x9, R23 ;  /* 0xfffffff704177824 */ /* 0x000fe400078e0217 */
[----:B------:R-:W-:-:S03]  /*4160*/  IMAD.MOV.U32 R9, RZ, RZ, R5 ;  /* 0x000000ffff097224 */ /* 0x000fc600078e0005 */
[----:B----4-:R-:W-:Y:S02]  /*4170*/  LEA R19, R23, R18, 0x2 ;  /* 0x0000001217137211 */ /* 0x010fe400078e10ff */
[----:B------:R1:W-:Y:S04]  /*4180*/  STL.64 [R1+0xd50], R8 ;  /* 0x000d500801007387 */ /* 0x0003e80000100a00 */
[----:B------:R-:W2:Y:S01]  /*4190*/  LDL R4, [R19] ;  /* 0x0000000013047983 */ /* 0x000ea20000100800 */
[----:B------:R-:W-:Y:S01]  /*41a0*/  BSSY.RECONVERGENT B0, `(.L_x_13) ;  /* 0x0000597000007945 */ /* 0x000fe20003800200 */
[----:B------:R-:W-:Y:S01]  /*41b0*/  IMAD.MOV.U32 R7, RZ, RZ, R5 ;  /* 0x000000ffff077224 */ /* 0x000fe200078e0005 */
[----:B------:R-:W-:Y:S01]  /*41c0*/  PLOP3.LUT P0, PT, PT, PT, PT, 0x80, 0x8 ;  /* 0x000000000008781c */ /* 0x000fe20003f0f070 */
[----:B------:R-:W-:Y:S01]  /*41d0*/  IMAD.MOV.U32 R5, RZ, RZ, R3 ;  /* 0x000000ffff057224 */ /* 0x000fe200078e0003 */
[----:B0-----:R-:W-:-:S02]  /*41e0*/  MOV R3, R21 ;  /* 0x0000001500037202 */ /* 0x001fc40000000f00 */
[----:B--2---:R-:W-:Y:S01]  /*41f0*/  ISETP.NE.AND P1, PT, R4, RZ, PT ;  /* 0x000000ff0400720c */ /* 0x004fe20003f25270 */
[----:B------:R-:W-:Y:S02]  /*4200*/  IMAD.MOV.U32 R4, RZ, RZ, R2 ;  /* 0x000000ffff047224 */ /* 0x000fe400078e0002 */
[----:B------:R-:W-:-:S10]  /*4210*/  IMAD.MOV.U32 R2, RZ, RZ, R20 ;  /* 0x000000ffff027224 */ /* 0x000fd400078e0014 */
[----:B-1----:R-:W-:Y:S05]  /*4220*/  @P1 BRA `(.L_x_14) ;  /* 0x0000005800381947 */ /* 0x002fea0003800000 */
[----:B------:R-:W-:Y:S01]  /*4230*/  IMAD.MOV.U32 R20, RZ, RZ, -0x1 ;  /* 0xffffffffff147424 */ /* 0x000fe200078e00ff */
[----:B------:R0:W-:Y:S01]  /*4240*/  STL [R19], R10 ;  /* 0x0000000a13007387 */ /* 0x0001e20000100800 */
[----:B------:R-:W-:Y:S01]  /*4250*/  IMAD.MOV.U32 R21, RZ, RZ, -0x1 ;  /* 0xffffffffff157424 */ /* 0x000fe200078e00ff */
[----:B------:R-:W-:Y:S01]  /*4260*/  BSSY.RECONVERGENT B3, `(.L_x_15) ;  /* 0x0000273000037945 */ /* 0x000fe20003800200 */
[----:B------:R-:W-:Y:S01]  /*4270*/  IMAD.MOV.U32 R9, RZ, RZ, RZ ;  /* 0x000000ffff097224 */ /* 0x000fe200078e00ff */
[----:B------:R0:W-:Y:S01]  /*4280*/  STL.64 [R1], RZ ;  /* 0x000000ff01007387 */ /* 0x0001e20000100a00 */
[----:B------:R-:W-:-:S03]  /*4290*/  IMAD.MOV.U32 R15, RZ, RZ, 0x1 ;  /* 0x00000001ff0f7424 */ /* 0x000fc600078e00ff */
        /* <DEDUP_REMOVED lines=81> */
[----:B------:R0:W-:Y:S04]  /*47b0*/  STL.64 [R1], R22 ;  /* 0x0000001601007387 */ /* 0x0001e80000100a00 */
[----:B------:R0:W-:Y:S04]  /*47c0*/  STL.64 [R1+0x8], RZ ;  /* 0x000008ff01007387 */ /* 0x0001e80000100a00 */
        /* <DEDUP_REMOVED lines=79> */
[----:B------:R0:W-:Y:S04]  /*4cc0*/  STL.U8 [R1+0x288], RZ ;  /* 0x000288ff01007387 */ /* 0x0001e80000100000 */
        /* <DEDUP_REMOVED lines=322> */
[----:B------:R0:W-:Y:S02]  /*60f0*/  STL.U8 [R1+0x559], RZ ;  /* 0x000559ff01007387 */ /* 0x0001e40000100000 */
.L_x_32:
[----:B01----:R-:W-:-:S05]  /*6100*/  LEA R25, R15, UR13, 0x3 ;  /* 0x0000000d0f197c11 */ /* 0x003fca000f8e18ff */
[----:B0-2---:R-:W2:Y:S02]  /*6110*/  LDL.64 R20, [R25+-0x8] ;  /* 0xfffff80019147983 */ /* 0x005ea40000100a00 */
[----:B--2---:R-:W-:-:S05]  /*6120*/  IMAD R26, R20, 0x9, R11 ;  /* 0x00000009141a7824 */ /* 0x004fca00078e020b */
[----:B------:R-:W-:-:S05]  /*6130*/  IADD3 R24, PT, PT, R21, R26, RZ ;  /* 0x0000001a15187210 */ /* 0x000fca0007ffe0ff */
[----:B---3--:R-:W2:Y:S01]  /*6140*/  LDL.U8 R18, [R24] ;  /* 0x0000000018127983 */ /* 0x008ea20000100000 */
[C---:B------:R-:W-:Y:S01]  /*6150*/  ISETP.GE.AND P1, PT, R20.reuse, 0x1, PT ;  /* 0x000000011400780c */ /* 0x040fe20003f26270 */
[----:B------:R-:W-:Y:S01]  /*6160*/  IMAD.MOV.U32 R23, RZ, RZ, 0x24 ;  /* 0x00000024ff177424 */ /* 0x000fe200078e00ff */
[----:B------:R-:W-:Y:S04]  /*6170*/  BSSY.RECONVERGENT B4, `(.L_x_16) ;  /* 0x0000043000047945 */ /* 0x000fe80003800200 */
[----:B------:R-:W-:Y:S01]  /*6180*/  BSSY.RELIABLE B5, `(.L_x_17) ;  /* 0x000002a000057945 */ /* 0x000fe20003800100 */
[----:B------:R-:W-:Y:S02]  /*6190*/  IMAD.MOV.U32 R27, RZ, RZ, R15 ;  /* 0x000000ffff1b7224 */ /* 0x000fe400078e000f */
[----:B------:R-:W-:Y:S01]  /*61a0*/  IMAD R28, R20, R23, UR10 ;  /* 0x0000000a141c7e24 */ /* 0x000fe2000f8e0217 */
[----:B--2---:R-:W-:-:S04]  /*61b0*/  VIMNMX.U16x2 R18, PT, PT, R18, 0x10001, !PT ;  /* 0x0001000112127848 */ /* 0x004fc80007fe0200 */
[----:B------:R-:W-:Y:S01]  /*61c0*/  PRMT R22, R18, 0x7610, R22 ;  /* 0x0000761012167816 */ /* 0x000fe20000000016 */
[----:B------:R-:W-:-:S04]  /*61d0*/  VIADD R18, R15, 0xffffffff ;  /* 0xffffffff0f127836 */ /* 0x000fc80000000000 */
[----:B------:R0:W-:Y:S01]  /*61e0*/  STL.U8 [R24], R22 ;  /* 0x0000001618007387 */ /* 0x0001e20000100000 */
[----:B------:R-:W-:Y:S01]  /*61f0*/  IMAD.MOV.U32 R15, RZ, RZ, R18 ;  /* 0x000000ffff0f7224 */ /* 0x000fe200078e0012 */
[----:B------:R-:W-:Y:S01]  /*6200*/  LEA R18, R21, R28, 0x2 ;  /* 0x0000001c15127211 */ /* 0x000fe200078e10ff */
[----:B------:R-:W-:Y:S06]  /*6210*/  @!P1 BRA `(.L_x_18) ;  /* 0x0000000000809947 */ /* 0x000fec0003800000 */
[----:B------:R-:W-:Y:S02]  /*6220*/  IMAD.MOV.U32 R23, RZ, RZ, 0x24 ;  /* 0x00000024ff177424 */ /* 0x000fe400078e00ff */
[----:B0-----:R-:W-:-:S04]  /*6230*/  VIADD R22, R20, 0xffffffff ;  /* 0xffffffff14167836 */ /* 0x001fc80000000000 */
[----:B------:R-:W-:-:S04]  /*6240*/  IMAD R30, R22, R23, UR10 ;  /* 0x0000000a161e7e24 */ /* 0x000fc8000f8e0217 */
[----:B------:R-:W-:-:S05]  /*6250*/  IMAD R30, R21, 0x4, R30 ;  /* 0x00000004151e7824 */ /* 0x000fca00078e021e */
[----:B------:R-:W2:Y:S01]  /*6260*/  LDL R23, [R30] ;  /* 0x000000001e177983 */ /* 0x000ea20000100800 */
[----:B------:R-:W-:Y:S01]  /*6270*/  BSSY.RECONVERGENT B6, `(.L_x_19) ;  /* 0x0000017000067945 */ /* 0x000fe20003800200 */
[----:B--2---:R-:W-:-:S13]  /*6280*/  ISETP.NE.AND P1, PT, R23, R10, PT ;  /* 0x0000000a1700720c */ /* 0x004fda0003f25270 */
[----:B------:R-:W-:Y:S05]  /*6290*/  @P1 BRA `(.L_x_20) ;  /* 0x0000000000241947 */ /* 0x000fea0003800000 */
[----:B------:R-:W-:-:S04]  /*62a0*/  IMAD R30, R22, 0x9, R11 ;  /* 0x00000009161e7824 */ /* 0x000fc800078e020b */
[----:B------:R-:W-:-:S06]  /*62b0*/  IMAD.IADD R23, R21, 0x1, R30 ;  /* 0x0000000115177824 */ /* 0x000fcc00078e021e */
[----:B------:R-:W2:Y:S02]  /*62c0*/  LDL.U8 R23, [R23] ;  /* 0x0000000017177983 */ /* 0x000ea40000100000 */
[----:B--2---:R-:W-:-:S13]  /*62d0*/  ISETP.NE.AND P1, PT, R23, RZ, PT ;  /* 0x000000ff1700720c */ /* 0x004fda0003f25270 */
[----:B------:R-:W-:Y:S05]  /*62e0*/  @P1 BRA `(.L_x_21) ;  /* 0x00000000003c1947 */ /* 0x000fea0003800000 */
[----:B------:R-:W-:Y:S01]  /*62f0*/  MOV R23, R21 ;  /* 0x0000001500177202 */ /* 0x000fe20000000f00 */
[----:B------:R-:W-:-:S04]  /*6300*/  IMAD.MOV.U32 R15, RZ, RZ, R27 ;  /* 0x000000ffff0f7224 */ /* 0x000fc800078e001b */
[----:B------:R0:W-:Y:S01]  /*6310*/  STL.64 [R25+-0x8], R22 ;  /* 0xfffff81619007387 */ /* 0x0001e20000100a00 */
[----:B------:R-:W-:Y:S05]  /*6320*/  BRA `(.L_x_21) ;  /* 0x00000000002c7947 */ /* 0x000fea0003800000 */
.L_x_20:
[----:B------:R-:W-:-:S04]  /*6330*/  IMAD.MOV.U32 R23, RZ, RZ, 0x9 ;  /* 0x00000009ff177424 */ /* 0x000fc800078e00ff */
[----:B------:R-:W-:-:S04]  /*6340*/  IMAD R30, R22, R23, UR11 ;  /* 0x0000000b161e7e24 */ /* 0x000fc8000f8e0217 */
[----:B------:R-:W-:-:S05]  /*6350*/  IMAD.IADD R30, R21, 0x1, R30 ;  /* 0x00000001151e7824 */ /* 0x000fca00078e021e */
[----:B------:R-:W2:Y:S01]  /*6360*/  LDL.U8 R23, [R30] ;  /* 0x000000001e177983 */ /* 0x000ea20000100000 */
[----:B------:R-:W-:Y:S01]  /*6370*/  IMAD.MOV.U32 R27, RZ, RZ, 0x1 ;  /* 0x00000001ff1b7424 */ /* 0x000fe200078e00ff */
[----:B--2---:R-:W-:Y:S02]  /*6380*/  ISETP.NE.AND P1, PT, R23, RZ, PT ;  /* 0x000000ff1700720c */ /* 0x004fe40003f25270 */
[----:B------:R-:W-:-:S11]  /*6390*/  MOV R23, R21 ;  /* 0x0000001500177202 */ /* 0x000fd60000000f00 */
[C---:B------:R-:W-:Y:S01]  /*63a0*/  @P1 LEA R25, R9.reuse, UR7, 0x3 ;  /* 0x0000000709191c11 */ /* 0x040fe2000f8e18ff */
[----:B------:R-:W-:-:S04]  /*63b0*/  @P1 VIADD R9, R9, 0x1 ;  /* 0x0000000109091836 */ /* 0x000fc80000000000 */
[----:B------:R1:W-:Y:S04]  /*63c0*/  @P1 STL.64 [R25], R22 ;  /* 0x0000001619001387 */ /* 0x0003e80000100a00 */
[----:B------:R1:W-:Y:S02]  /*63d0*/  @P1 STL.U8 [R30], R27 ;  /* 0x0000001b1e001387 */ /* 0x0003e40000100000 */
.L_x_21:
[----:B------:R-:W-:Y:S05]  /*63e0*/  BSYNC.RECONVERGENT B6 ;  /* 0x0000000000067941 */ /* 0x000fea0003800200 */
.L_x_19:
[----:B------:R-:W-:-:S13]  /*63f0*/  ISETP.GT.U32.AND P1, PT, R20, 0x7, PT ;  /* 0x000000071400780c */ /* 0x000fda0003f24070 */
[----:B------:R-:W-:Y:S05]  /*6400*/  @P1 BREAK.RELIABLE B5 ;  /* 0x0000000000051942 */ /* 0x000fea0003800100 */
[----:B------:R-:W-:Y:S05]  /*6410*/  @P1 BRA `(.L_x_22) ;  /* 0x0000000000601947 */ /* 0x000fea0003800000 */
.L_x_18:
[----:B------:R-:W-:Y:S05]  /*6420*/  BSYNC.RELIABLE B5 ;  /* 0x0000000000057941 */ /* 0x000fea0003800100 */
.L_x_17:
[----:B01----:R-:W2:Y:S01]  /*6430*/  LDL R23, [R18+0x24] ;  /* 0x0000240012177983 */ /* 0x003ea20000100800 */
[----:B------:R-:W-:Y:S01]  /*6440*/  VIADD R22, R20, 0x1 ;  /* 0x0000000114167836 */ /* 0x000fe20000000000 */
[----:B--2---:R-:W-:-:S13]  /*6450*/  ISETP.NE.AND P1, PT, R23, R10, PT ;  /* 0x0000000a1700720c */ /* 0x004fda0003f25270 */
[----:B------:R-:W-:Y:S05]  /*6460*/  @P1 BRA `(.L_x_23) ;  /* 0x0000000000201947 */ /* 0x000fea0003800000 */
[----:B------:R-:W2:Y:S02]  /*6470*/  LDL.U8 R23, [R24+0x9] ;  /* 0x0000090018177983 */ /* 0x000ea40000100000 */
[----:B--2---:R-:W-:-:S13]  /*6480*/  ISETP.NE.AND P1, PT, R23, RZ, PT ;  /* 0x000000ff1700720c */ /* 0x004fda0003f25270 */
[----:B------:R-:W-:Y:S05]  /*6490*/  @P1 BRA `(.L_x_22) ;  /* 0x0000000000401947 */ /* 0x000fea0003800000 */
[C---:B------:R-:W-:Y:S01]  /*64a0*/  LEA R25, R15.reuse, UR13, 0x3 ;  /* 0x0000000d0f197c11 */ /* 0x040fe2000f8e18ff */
[----:B------:R-:W-:Y:S02]  /*64b0*/  IMAD.MOV.U32 R23, RZ, RZ, R21 ;  /* 0x000000ffff177224 */ /* 0x000fe400078e0015 */
[----:B------:R-:W-:-:S03]  /*64c0*/  VIADD R15, R15, 0x1 ;  /* 0x000000010f0f7836 */ /* 0x000fc60000000000 */
[----:B------:R2:W-:Y:S01]  /*64d0*/  STL.64 [R25], R22 ;  /* 0x0000001619007387 */ /* 0x0005e20000100a00 */
[----:B------:R-:W-:Y:S05]  /*64e0*/  BRA `(.L_x_22) ;  /* 0x00000000002c7947 */ /* 0x000fea0003800000 */
.L_x_23:
[----:B------:R-:W-:-:S05]  /*64f0*/  HFMA2 R23, -RZ, RZ, 0, 5.36441802978515625e-07 ;  /* 0x00000009ff177431 */ /* 0x000fca00000001ff */
[----:B------:R-:W-:-:S04]  /*6500*/  IMAD R30, R20, R23, UR11 ;  /* 0x0000000b141e7e24 */ /* 0x000fc8000f8e0217 */
[----:B------:R-:W-:-:S05]  /*6510*/  IMAD.IADD R25, R21, 0x1, R30 ;  /* 0x0000000115197824 */ /* 0x000fca00078e021e */
[----:B------:R-:W2:Y:S01]  /*6520*/  LDL.U8 R23, [R25+0x9] ;  /* 0x0000090019177983 */ /* 0x000ea20000100000 */
[----:B------:R-:W-:Y:S01]  /*6530*/  IMAD.MOV.U32 R29, RZ, RZ, 0x1 ;  /* 0x00000001ff1d7424 */ /* 0x000fe200078e00ff */
[----:B--2---:R-:W-:Y:S01]  /*6540*/  ISETP.NE.AND P1, PT, R23, RZ, PT ;  /* 0x000000ff1700720c */ /* 0x004fe20003f25270 */
[----:B------:R-:W-:-:S12]  /*6550*/  IMAD.MOV.U32 R23, RZ, RZ, R21 ;  /* 0x000000ffff177224 */ /* 0x000fd800078e0015 */
[C---:B------:R-:W-:Y:S01]  /*6560*/  @P1 LEA R27, R9.reuse, UR7, 0x3 ;  /* 0x00000007091b1c11 */ /* 0x040fe2000f8e18ff */
[----:B------:R-:W-:-:S04]  /*6570*/  @P1 VIADD R9, R9, 0x1 ;  /* 0x0000000109091836 */ /* 0x000fc80000000000 */
[----:B------:R3:W-:Y:S04]  /*6580*/  @P1 STL.64 [R27], R22 ;  /* 0x000000161b001387 */ /* 0x0007e80000100a00 */
[----:B------:R3:W-:Y:S02]  /*6590*/  @P1 STL.U8 [R25+0x9], R29 ;  /* 0x0000091d19001387 */ /* 0x0007e40000100000 */
.L_x_22:
[----:B------:R-:W-:Y:S05]  /*65a0*/  BSYNC.RECONVERGENT B4 ;  /* 0x0000000000047941 */ /* 0x000fea0003800200 */
.L_x_16:
[----:B------:R-:W-:Y:S01]  /*65b0*/  ISETP.GE.AND P1, PT, R21, 0x1, PT ;  /* 0x000000011500780c */ /* 0x000fe20003f26270 */
[----:B------:R-:W-:Y:S04]  /*65c0*/  BSSY.RECONVERGENT B4, `(.L_x_24) ;  /* 0x000003a000047945 */ /* 0x000fe80003800200 */
[----:B------:R-:W-:Y:S08]  /*65d0*/  BSSY.RELIABLE B5, `(.L_x_25) ;  /* 0x0000020000057945 */ /* 0x000ff00003800100 */
[----:B------:R-:W-:Y:S05]  /*65e0*/  @!P1 BRA `(.L_x_26) ;  /* 0x0000000000789947 */ /* 0x000fea0003800000 */
[----:B0123--:R-:W-:-:S05]  /*65f0*/  IADD3 R23, PT, PT, R21, -0x1, RZ ;  /* 0xffffffff15177810 */ /* 0x00ffca0007ffe0ff */
[----:B------:R-:W-:-:S05]  /*6600*/  IMAD R28, R23, 0x4, R28 ;  /* 0x00000004171c7824 */ /* 0x000fca00078e021c */
[----:B------:R-:W2:Y:S01]  /*6610*/  LDL R25, [R28] ;  /* 0x000000001c197983 */ /* 0x000ea20000100800 */
[----:B------:R-:W-:Y:S01]  /*6620*/  BSSY.RECONVERGENT B6, `(.L_x_27) ;  /* 0x0000017000067945 */ /* 0x000fe20003800200 */
[----:B--2---:R-:W-:-:S13]  /*6630*/  ISETP.NE.AND P1, PT, R25, R10, PT ;  /* 0x0000000a1900720c */ /* 0x004fda0003f25270 */
[----:B------:R-:W-:Y:S05]  /*6640*/  @P1 BRA `(.L_x_28) ;  /* 0x0000000000241947 */ /* 0x000fea0003800000 */
[----:B------:R-:W-:-:S06]  /*6650*/  IMAD.IADD R22, R26, 0x1, R23 ;  /* 0x000000011a167824 */ /* 0x000fcc00078e0217 */
[----:B------:R-:W2:Y:S02]  /*6660*/  LDL.U8 R22, [R22] ;  /* 0x0000000016167983 */ /* 0x000ea40000100000 */
[----:B--2---:R-:W-:-:S13]  /*6670*/  ISETP.NE.AND P1, PT, R22, RZ, PT ;  /* 0x000000ff1600720c */ /* 0x004fda0003f25270 */
[----:B------:R-:W-:Y:S05]  /*6680*/  @P1 BRA `(.L_x_29) ;  /* 0x0000000000401947 */ /* 0x000fea0003800000 */
[C---:B------:R-:W-:Y:S01]  /*6690*/  LEA R25, R15.reuse, UR13, 0x3 ;  /* 0x0000000d0f197c11 */ /* 0x040fe2000f8e18ff */
[----:B------:R-:W-:Y:S02]  /*66a0*/  IMAD.MOV.U32 R22, RZ, RZ, R20 ;  /* 0x000000ffff167224 */ /* 0x000fe400078e0014 */
[----:B------:R-:W-:-:S03]  /*66b0*/  VIADD R15, R15, 0x1 ;  /* 0x000000010f0f7836 */ /* 0x000fc60000000000 */
[----:B------:R1:W-:Y:S01]  /*66c0*/  STL.64 [R25], R22 ;  /* 0x0000001619007387 */ /* 0x0003e20000100a00 */
[----:B------:R-:W-:Y:S05]  /*66d0*/  BRA `(.L_x_29) ;  /* 0x00000000002c7947 */ /* 0x000fea0003800000 */
.L_x_28:
[----:B------:R-:W-:-:S05]  /*66e0*/  MOV R25, 0x9 ;  /* 0x0000000900197802 */ /* 0x000fca0000000f00 */
[----:B------:R-:W-:-:S04]  /*66f0*/  IMAD R22, R20, R25, UR11 ;  /* 0x0000000b14167e24 */ /* 0x000fc8000f8e0219 */
[----:B------:R-:W-:-:S05]  /*6700*/  IMAD.IADD R25, R23, 0x1, R22 ;  /* 0x0000000117197824 */ /* 0x000fca00078e0216 */
[----:B------:R-:W2:Y:S01]  /*6710*/  LDL.U8 R22, [R25] ;  /* 0x0000000019167983 */ /* 0x000ea20000100000 */
[----:B------:R-:W-:Y:S01]  /*6720*/  IMAD.MOV.U32 R27, RZ, RZ, 0x1 ;  /* 0x00000001ff1b7424 */ /* 0x000fe200078e00ff */
[----:B--2---:R-:W-:Y:S01]  /*6730*/  ISETP.NE.AND P1, PT, R22, RZ, PT ;  /* 0x000000ff1600720c */ /* 0x004fe20003f25270 */
[----:B------:R-:W-:-:S12]  /*6740*/  IMAD.MOV.U32 R22, RZ, RZ, R20 ;  /* 0x000000ffff167224 */ /* 0x000fd800078e0014 */
[C---:B------:R-:W-:Y:S01]  /*6750*/  @P1 LEA R26, R9.reuse, UR7, 0x3 ;  /* 0x00000007091a1c11 */ /* 0x040fe2000f8e18ff */
[----:B------:R-:W-:-:S04]  /*6760*/  @P1 VIADD R9, R9, 0x1 ;  /* 0x0000000109091836 */ /* 0x000fc80000000000 */
[----:B------:R0:W-:Y:S04]  /*6770*/  @P1 STL.64 [R26], R22 ;  /* 0x000000161a001387 */ /* 0x0001e80000100a00 */
[----:B------:R0:W-:Y:S02]  /*6780*/  @P1 STL.U8 [R25], R27 ;  /* 0x0000001b19001387 */ /* 0x0001e40000100000 */
.L_x_29:
[----:B------:R-:W-:Y:S05]  /*6790*/  BSYNC.RECONVERGENT B6 ;  /* 0x0000000000067941 */ /* 0x000fea0003800200 */
.L_x_27:
[----:B------:R-:W-:-:S13]  /*67a0*/  ISETP.GT.U32.AND P1, PT, R21, 0x7, PT ;  /* 0x000000071500780c */ /* 0x000fda0003f24070 */
[----:B------:R-:W-:Y:S05]  /*67b0*/  @P1 BREAK.RELIABLE B5 ;  /* 0x0000000000051942 */ /* 0x000fea0003800100 */
[----:B------:R-:W-:Y:S05]  /*67c0*/  @P1 BRA `(.L_x_30) ;  /* 0x0000000000641947 */ /* 0x000fea0003800000 */
.L_x_26:
[----:B------:R-:W-:Y:S05]  /*67d0*/  BSYNC.RELIABLE B5 ;  /* 0x0000000000057941 */ /* 0x000fea0003800100 */
.L_x_25:
[----:B0123--:R-:W2:Y:S02]  /*67e0*/  LDL R23, [R18+0x4] ;  /* 0x0000040012177983 */ /* 0x00fea40000100800 */
[----:B--2---:R-:W-:Y:S02]  /*67f0*/  ISETP.NE.AND P1, PT, R23, R10, PT ;  /* 0x0000000a1700720c */ /* 0x004fe40003f25270 */
[----:B------:R-:W-:-:S11]  /*6800*/  IADD3 R23, PT, PT, R21, 0x1, RZ ;  /* 0x0000000115177810 */ /* 0x000fd60007ffe0ff */
[----:B------:R-:W-:Y:S05]  /*6810*/  @P1 BRA `(.L_x_31) ;  /* 0x0000000000201947 */ /* 0x000fea0003800000 */
[----:B------:R-:W2:Y:S02]  /*6820*/  LDL.U8 R24, [R24+0x1] ;  /* 0x0000010018187983 */ /* 0x000ea40000100000 */
[----:B--2---:R-:W-:-:S13]  /*6830*/  ISETP.NE.AND P1, PT, R24, RZ, PT ;  /* 0x000000ff1800720c */ /* 0x004fda0003f25270 */
[----:B------:R-:W-:Y:S05]  /*6840*/  @P1 BRA `(.L_x_30) ;  /* 0x0000000000441947 */ /* 0x000fea0003800000 */
[----:B------:R-:W-:Y:S01]  /*6850*/  IMAD.MOV.U32 R22, RZ, RZ, R20 ;  /* 0x000000ffff167224 */ /* 0x000fe200078e0014 */
[C---:B------:R-:W-:Y:S01]  /*6860*/  LEA R18, R15.reuse, UR13, 0x3 ;  /* 0x0000000d0f127c11 */ /* 0x040fe2000f8e18ff */
[----:B------:R-:W-:-:S04]  /*6870*/  VIADD R15, R15, 0x1 ;  /* 0x000000010f0f7836 */ /* 0x000fc80000000000 */
[----:B------:R3:W-:Y:S01]  /*6880*/  STL.64 [R18], R22 ;  /* 0x0000001612007387 */ /* 0x0007e20000100a00 */
[----:B------:R-:W-:Y:S05]  /*6890*/  BRA `(.L_x_30) ;  /* 0x0000000000307947 */ /* 0x000fea0003800000 */
.L_x_31:
[----:B------:R-:W-:-:S04]  /*68a0*/  IMAD.MOV.U32 R25, RZ, RZ, 0x9 ;  /* 0x00000009ff197424 */ /* 0x000fc800078e00ff */
[----:B------:R-:W-:-:S04]  /*68b0*/  IMAD R18, R20, R25, UR11 ;  /* 0x0000000b14127e24 */ /* 0x000fc8000f8e0219 */
[----:B------:R-:W-:-:S05]  /*68c0*/  IMAD.IADD R18, R21, 0x1, R18 ;  /* 0x0000000115127824 */ /* 0x000fca00078e0212 */
[----:B------:R-:W2:Y:S01]  /*68d0*/  LDL.U8 R21, [R18+0x1] ;  /* 0x0000010012157983 */ /* 0x000ea20000100000 */
[----:B------:R-:W-:Y:S01]  /*68e0*/  HFMA2 R24, -RZ, RZ, 0, 5.9604644775390625e-08 ;  /* 0x00000001ff187431 */ /* 0x000fe200000001ff */
[----:B--2---:R-:W-:Y:S01]  /*68f0*/  ISETP.NE.AND P1, PT, R21, RZ, PT ;  /* 0x000000ff1500720c */ /* 0x004fe20003f25270 */
[----:B------:R-:W-:-:S12]  /*6900*/  IMAD.MOV.U32 R21, RZ, RZ, R23 ;  /* 0x000000ffff157224 */ /* 0x000fd800078e0017 */
[C---:B------:R-:W-:Y:S01]  /*6910*/  @P1 LEA R22, R9.reuse, UR7, 0x3 ;  /* 0x0000000709161c11 */ /* 0x040fe2000f8e18ff */
[----:B------:R-:W-:Y:S01]  /*6920*/  @P1 VIADD R9, R9, 0x1 ;  /* 0x0000000109091836 */ /* 0x000fe20000000000 */
[----:B------:R-:W-:-:S03]  /*6930*/  @P1 PRMT R23, R24, 0x7610, R23 ;  /* 0x0000761018171816 */ /* 0x000fc60000000017 */
[----:B------:R2:W-:Y:S04]  /*6940*/  @P1 STL.64 [R22], R20 ;  /* 0x0000001416001387 */ /* 0x0005e80000100a00 */
[----:B------:R2:W-:Y:S02]  /*6950*/  @P1 STL.U8 [R18+0x1], R23 ;  /* 0x0000011712001387 */ /* 0x0005e40000100000 */
.L_x_30:
[----:B------:R-:W-:Y:S05]  /*6960*/  BSYNC.RECONVERGENT B4 ;  /* 0x0000000000047941 */ /* 0x000fea0003800200 */
.L_x_24:
[----:B------:R-:W-:-:S13]  /*6970*/  ISETP.NE.AND P1, PT, R15, RZ, PT ;  /* 0x000000ff0f00720c */ /* 0x000fda0003f25270 */
[----:B------:R-:W-:Y:S05]  /*6980*/  @P1 BRA `(.L_x_32) ;  /* 0xfffffff400dc1947 */ /* 0x000fea000383ffff */
[----:B------:R-:W-:Y:S05]  /*6990*/  BSYNC.RECONVERGENT B3 ;  /* 0x0000000000037941 */ /* 0x000fea0003800200 */
.L_x_15:
[----:B------:R-:W4:Y:S01]  /*69a0*/  LDL R24, [R1+0x330] ;  /* 0x0003300001187983 */ /* 0x000f220000100800 */
[----:B------:R-:W-:Y:S01]  /*69b0*/  BSSY.RECONVERGENT B6, `(.L_x_33) ;  /* 0x0000300000067945 */ /* 0x000fe20003800200 */
[----:B----4-:R-:W-:-:S13]  /*69c0*/  ISETP.NE.AND P2, PT, R24, -0x1, PT ;  /* 0xffffffff1800780c */ /* 0x010fda0003f45270 */
[----:B------:R-:W-:Y:S05]  /*69d0*/  @!P2 BRA `(.L_x_34) ;  /* 0x0000002c00f4a947 */ /* 0x000fea0003800000 */
[----:B------:R-:W-:Y:S01]  /*69e0*/  BSSY.RECONVERGENT B5, `(.L_x_35) ;  /* 0x00002fa000057945 */ /* 0x000fe20003800200 */
[----:B--23--:R-:W-:Y:S01]  /*69f0*/  IMAD.MOV.U32 R18, RZ, RZ, RZ ;  /* 0x000000ffff127224 */ /* 0x00cfe200078e00ff */
[----:B------:R-:W-:Y:S01]  /*6a00*/  MOV R20, R24 ;  /* 0x0000001800147202 */ /* 0x000fe20000000f00 */
[----:B------:R-:W-:-:S07]  /*6a10*/  IMAD.MOV.U32 R14, RZ, RZ, RZ ;  /* 0x000000ffff0e7224 */ /* 0x000fce00078e00ff */
.L_x_60:
[----:B0-----:R-:W-:Y:S02]  /*6a20*/  IMAD.MOV.U32 R26, RZ, RZ, -0x1 ;  /* 0xffffffffff1a7424 */ /* 0x001fe400078e00ff */
[----:B------:R-:W-:Y:S02]  /*6a30*/  IMAD.MOV.U32 R27, RZ, RZ, -0x1 ;  /* 0xffffffffff1b7424 */ /* 0x000fe400078e00ff */
[----:B------:R-:W-:-:S03]  /*6a40*/  IMAD.U32 R21, R14, 0x8, R1 ;  /* 0x000000080e157824 */ /* 0x000fc600078e0001 */
        /* <DEDUP_REMOVED lines=162> */
[----:B------:R-:W2:Y:S01]  /*7470*/  LDL R21, [R21+0x334] ;  /* 0x0003340015157983 */ /* 0x000ea20000100800 */
[----:B------:R-:W-:-:S04]  /*7480*/  IMAD.MOV.U32 R9, RZ, RZ, 0x24 ;  /* 0x00000024ff097424 */ /* 0x000fc800078e00ff */
[----:B-1----:R-:W-:-:S05]  /*7490*/  IMAD R22, R20, R9, UR10 ;  /* 0x0000000a14167e24 */ /* 0x002fca000f8e0209 */
[----:B--2---:R-:W-:-:S06]  /*74a0*/  LEA R9, R21, R22, 0x2 ;  /* 0x0000001615097211 */ /* 0x004fcc00078e10ff */
[----:B------:R-:W2:Y:S01]  /*74b0*/  LDL R9, [R9] ;  /* 0x0000000009097983 */ /* 0x000ea20000100800 */
[----:B------:R-:W-:Y:S01]  /*74c0*/  BSSY.RECONVERGENT B4, `(.L_x_36) ;  /* 0x0000246000047945 */ /* 0x000fe20003800200 */
[----:B--2---:R-:W-:-:S13]  /*74d0*/  ISETP.NE.AND P1, PT, R9, RZ, PT ;  /* 0x000000ff0900720c */ /* 0x004fda0003f25270 */
[----:B0-----:R-:W-:Y:S05]  /*74e0*/  @!P1 BRA `(.L_x_37) ;  /* 0x00000024000c9947 */ /* 0x001fea0003800000 */
[----:B------:R0:W-:Y:S01]  /*74f0*/  STL.64 [R1], RZ ;  /* 0x000000ff01007387 */ /* 0x0001e20000100a00 */
[----:B------:R-:W-:Y:S01]  /*7500*/  BSSY.RECONVERGENT B3, `(.L_x_38) ;  /* 0x000021f000037945 */ /* 0x000fe20003800200 */
[----:B------:R-:W-:Y:S02]  /*7510*/  IMAD.MOV.U32 R13, RZ, RZ, RZ ;  /* 0x000000ffff0d7224 */ /* 0x000fe400078e00ff */
[----:B------:R0:W-:Y:S01]  /*7520*/  STL.64 [R1+0x8], RZ ;  /* 0x000008ff01007387 */ /* 0x0001e20000100a00 */
[----:B------:R-:W-:Y:S02]  /*7530*/  IMAD.MOV.U32 R26, RZ, RZ, 0x1 ;  /* 0x00000001ff1a7424 */ /* 0x000fe400078e00ff */
[----:B------:R-:W-:Y:S01]  /*7540*/  IMAD.MOV.U32 R15, RZ, RZ, RZ ;  /* 0x000000ffff0f7224 */ /* 0x000fe200078e00ff */
[----:B------:R0:W-:Y:S04]  /*7550*/  STL.64 [R1+0x10], RZ ;  /* 0x000010ff01007387 */ /* 0x0001e80000100a00 */
        /* <DEDUP_REMOVED lines=403> */
.L_x_55:
[----:B0123--:R-:W-:-:S05]  /*8e90*/  LEA R29, R26, UR13, 0x3 ;  /* 0x0000000d1a1d7c11 */ /* 0x00ffca000f8e18ff */
[----:B0---4-:R-:W2:Y:S02]  /*8ea0*/  LDL.64 R20, [R29+-0x8] ;  /* 0xfffff8001d147983 */ /* 0x011ea40000100a00 */
[----:B--2---:R-:W-:-:S04]  /*8eb0*/  IMAD R30, R20, 0x9, R11 ;  /* 0x00000009141e7824 */ /* 0x004fc800078e020b */
[----:B------:R-:W-:-:S05]  /*8ec0*/  IMAD.IADD R27, R21, 0x1, R30 ;  /* 0x00000001151b7824 */ /* 0x000fca00078e021e */
[----:B------:R-:W2:Y:S01]  /*8ed0*/  LDL.U8 R22, [R27] ;  /* 0x000000001b167983 */ /* 0x000ea20000100000 */
[----:B------:R-:W-:Y:S01]  /*8ee0*/  HFMA2 R33, -RZ, RZ, 0, 5.9604644775390625e-08 ;  /* 0x00000001ff217431 */ /* 0x000fe200000001ff */
[----:B------:R-:W-:Y:S01]  /*8ef0*/  ISETP.GE.AND P3, PT, R20, 0x1, PT ;  /* 0x000000011400780c */ /* 0x000fe20003f66270 */
[----:B------:R-:W-:Y:S01]  /*8f00*/  IMAD.MOV.U32 R31, RZ, RZ, 0x9 ;  /* 0x00000009ff1f7424 */ /* 0x000fe200078e00ff */
[----:B------:R-:W-:Y:S01]  /*8f10*/  BSSY.RECONVERGENT B7, `(.L_x_39) ;  /* 0x0000046000077945 */ /* 0x000fe20003800200 */
[----:B------:R-:W-:-:S03]  /*8f20*/  IMAD.MOV.U32 R25, RZ, RZ, 0x24 ;  /* 0x00000024ff197424 */ /* 0x000fc600078e00ff */
[----:B------:R-:W-:Y:S01]  /*8f30*/  BSSY.RELIABLE B8, `(.L_x_40) ;  /* 0x000002d000087945 */ /* 0x000fe20003800100 */
[C---:B------:R-:W-:Y:S02]  /*8f40*/  IMAD R32, R20.reuse, R31, UR11 ;  /* 0x0000000b14207e24 */ /* 0x040fe4000f8e021f */
[----:B------:R-:W-:Y:S02]  /*8f50*/  IMAD.MOV.U32 R31, RZ, RZ, R26 ;  /* 0x000000ffff1f7224 */ /* 0x000fe400078e001a */
[----:B------:R-:W-:Y:S02]  /*8f60*/  IMAD R28, R20, R25, UR10 ;  /* 0x0000000a141c7e24 */ /* 0x000fe4000f8e0219 */
[----:B------:R-:W-:Y:S01]  /*8f70*/  IMAD.IADD R25, R21, 0x1, R32 ;  /* 0x0000000115197824 */ /* 0x000fe200078e0220 */
[----:B--2---:R-:W-:Y:S01]  /*8f80*/  ISETP.NE.AND P1, PT, R22, RZ, PT ;  /* 0x000000ff1600720c */ /* 0x004fe20003f25270 */
[----:B------:R-:W-:-:S05]  /*8f90*/  VIADD R22, R26, 0xffffffff ;  /* 0xffffffff1a167836 */ /* 0x000fca0000000000 */
[----:B------:R-:W-:-:S07]  /*8fa0*/  MOV R26, R22 ;  /* 0x00000016001a7202 */ /* 0x000fce0000000f00 */
[C---:B------:R-:W-:Y:S01]  /*8fb0*/  @!P1 LEA R23, R15.reuse, UR4, 0x3 ;  /* 0x000000040f179c11 */ /* 0x040fe2000f8e18ff */
[----:B------:R-:W-:-:S04]  /*8fc0*/  @!P1 VIADD R15, R15, 0x1 ;  /* 0x000000010f0f9836 */ /* 0x000fc80000000000 */
[----:B------:R0:W-:Y:S04]  /*8fd0*/  @!P1 STL.64 [R23], R20 ;  /* 0x0000001417009387 */ /* 0x0001e80000100a00 */
[----:B------:R0:W-:Y:S01]  /*8fe0*/  @!P1 STL.U8 [R27], R33 ;  /* 0x000000211b009387 */ /* 0x0001e20000100000 */
[----:B------:R-:W-:Y:S05]  /*8ff0*/  @!P3 BRA `(.L_x_41) ;  /* 0x000000000080b947 */ /* 0x000fea0003800000 */
[----:B0-----:R-:W-:Y:S02]  /*9000*/  IMAD.MOV.U32 R23, RZ, RZ, 0x24 ;  /* 0x00000024ff177424 */ /* 0x001fe400078e00ff */
[----:B------:R-:W-:-:S04]  /*9010*/  VIADD R22, R20, 0xffffffff ;  /* 0xffffffff14167836 */ /* 0x000fc80000000000 */
[----:B------:R-:W-:-:S05]  /*9020*/  IMAD R34, R22, R23, UR10 ;  /* 0x0000000a16227e24 */ /* 0x000fca000f8e0217 */
[----:B------:R-:W-:-:S06]  /*9030*/  LEA R34, R21, R34, 0x2 ;  /* 0x0000002215227211 */ /* 0x000fcc00078e10ff */
        /* <DEDUP_REMOVED lines=9> */
[----:B------:R-:W-:Y:S02]  /*90d0*/  IMAD.MOV.U32 R23, RZ, RZ, R21 ;  /* 0x000000ffff177224 */ /* 0x000fe400078e0015 */
[----:B------:R-:W-:-:S03]  /*90e0*/  IMAD.MOV.U32 R26, RZ, RZ, R31 ;  /* 0x000000ffff1a7224 */ /* 0x000fc600078e001f */
[----:B------:R0:W-:Y:S01]  /*90f0*/  STL.64 [R29+-0x8], R22 ;  /* 0xfffff8161d007387 */ /* 0x0001e20000100a00 */
[----:B------:R-:W-:Y:S05]  /*9100*/  BRA `(.L_x_44) ;  /* 0x00000000002c7947 */ /* 0x000fea0003800000 */
.L_x_43:
[----:B------:R-:W-:-:S04]  /*9110*/  IMAD.MOV.U32 R23, RZ, RZ, 0x9 ;  /* 0x00000009ff177424 */ /* 0x000fc800078e00ff */
[----:B------:R-:W-:-:S05]  /*9120*/  IMAD R34, R22, R23, UR11 ;  /* 0x0000000b16227e24 */ /* 0x000fca000f8e0217 */
[----:B------:R-:W-:-:S05]  /*9130*/  IADD3 R34, PT, PT, R21, R34, RZ ;  /* 0x0000002215227210 */ /* 0x000fca0007ffe0ff */
        /* <DEDUP_REMOVED lines=8> */
.L_x_44:
[----:B------:R-:W-:Y:S05]  /*91c0*/  BSYNC.RECONVERGENT B9 ;  /* 0x0000000000097941 */ /* 0x000fea0003800200 */
.L_x_42:
[----:B------:R-:W-:-:S13]  /*91d0*/  ISETP.GT.U32.AND P1, PT, R20, 0x7, PT ;  /* 0x000000071400780c */ /* 0x000fda0003f24070 */
[----:B------:R-:W-:Y:S05]  /*91e0*/  @P1 BREAK.RELIABLE B8 ;  /* 0x0000000000081942 */ /* 0x000fea0003800100 */
[----:B------:R-:W-:Y:S05]  /*91f0*/  @P1 BRA `(.L_x_45) ;  /* 0x00000000005c1947 */ /* 0x000fea0003800000 */
.L_x_41:
[----:B------:R-:W-:Y:S05]  /*9200*/  BSYNC.RELIABLE B8 ;  /* 0x0000000000087941 */ /* 0x000fea0003800100 */
.L_x_40:
[----:B01----:R-:W-:-:S06]  /*9210*/  IMAD R22, R21, 0x4, R28 ;  /* 0x0000000415167824 */ /* 0x003fcc00078e021c */
[----:B------:R-:W2:Y:S02]  /*9220*/  LDL R22, [R22+0x24] ;  /* 0x0000240016167983 */ /* 0x000ea40000100800 */
[----:B--2---:R-:W-:-:S13]  /*9230*/  ISETP.NE.AND P1, PT, R22, R9, PT ;  /* 0x000000091600720c */ /* 0x004fda0003f25270 */
[----:B------:R-:W-:Y:S05]  /*9240*/  @P1 BRA `(.L_x_46) ;  /* 0x0000000000241947 */ /* 0x000fea0003800000 */
[----:B------:R-:W2:Y:S02]  /*9250*/  LDL.U8 R22, [R27+0x9] ;  /* 0x000009001b167983 */ /* 0x000ea40000100000 */
[----:B--2---:R-:W-:-:S13]  /*9260*/  ISETP.NE.AND P1, PT, R22, RZ, PT ;  /* 0x000000ff1600720c */ /* 0x004fda0003f25270 */
[----:B------:R-:W-:Y:S05]  /*9270*/  @P1 BRA `(.L_x_45) ;  /* 0x00000000003c1947 */ /* 0x000fea0003800000 */
[----:B------:R-:W-:Y:S01]  /*9280*/  LEA R29, R26, UR13, 0x3 ;  /* 0x0000000d1a1d7c11 */ /* 0x000fe2000f8e18ff */
[----:B------:R-:W-:Y:S01]  /*9290*/  IMAD.MOV.U32 R23, RZ, RZ, R21 ;  /* 0x000000ffff177224 */ /* 0x000fe200078e0015 */
[----:B------:R-:W-:Y:S01]  /*92a0*/  IADD3 R22, PT, PT, R20, 0x1, RZ ;  /* 0x0000000114167810 */ /* 0x000fe20007ffe0ff */
[----:B------:R-:W-:-:S04]  /*92b0*/  VIADD R26, R26, 0x1 ;  /* 0x000000011a1a7836 */ /* 0x000fc80000000000 */
[----:B------:R2:W-:Y:S01]  /*92c0*/  STL.64 [R29], R22 ;  /* 0x000000161d007387 */ /* 0x0005e20000100a00 */
[----:B------:R-:W-:Y:S05]  /*92d0*/  BRA `(.L_x_45) ;  /* 0x0000000000247947 */ /* 0x000fea0003800000 */
.L_x_46:
[----:B------:R-:W2:Y:S01]  /*92e0*/  LDL.U8 R22, [R25+0x9] ;  /* 0x0000090019167983 */ /* 0x000ea20000100000 */
[----:B------:R-:W-:Y:S02]  /*92f0*/  IMAD.MOV.U32 R23, RZ, RZ, R21 ;  /* 0x000000ffff177224 */ /* 0x000fe400078e0015 */
[----:B------:R-:W-:Y:S01]  /*9300*/  IMAD.MOV.U32 R31, RZ, RZ, 0x1 ;  /* 0x00000001ff1f7424 */ /* 0x000fe200078e00ff */
[----:B--2---:R-:W-:-:S13]  /*9310*/  ISETP.NE.AND P1, PT, R22, RZ, PT ;  /* 0x000000ff1600720c */ /* 0x004fda0003f25270 */
[C---:B------:R-:W-:Y:S01]  /*9320*/  @P1 LEA R29, R13.reuse, UR12, 0x3 ;  /* 0x0000000c0d1d1c11 */ /* 0x040fe2000f8e18ff */
[----:B------:R-:W-:Y:S01]  /*9330*/  @P1 VIADD R13, R13, 0x1 ;  /* 0x000000010d0d1836 */ /* 0x000fe20000000000 */
[----:B------:R-:W-:-:S05]  /*9340*/  @P1 IADD3 R22, PT, PT, R20, 0x1, RZ ;  /* 0x0000000114161810 */ /* 0x000fca0007ffe0ff */
[----:B------:R3:W-:Y:S04]  /*9350*/  @P1 STL.64 [R29], R22 ;  /* 0x000000161d001387 */ /* 0x0007e80000100a00 */
[----:B------:R3:W-:Y:S02]  /*9360*/  @P1 STL.U8 [R25+0x9], R31 ;  /* 0x0000091f19001387 */ /* 0x0007e40000100000 */
.L_x_45:
[----:B------:R-:W-:Y:S05]  /*9370*/  BSYNC.RECONVERGENT B7 ;  /* 0x0000000000077941 */ /* 0x000fea0003800200 */
.L_x_39:
[----:B------:R-:W-:Y:S01]  /*9380*/  ISETP.GE.AND P1, PT, R21, 0x1, PT ;  /* 0x000000011500780c */ /* 0x000fe20003f26270 */
[----:B------:R-:W-:Y:S04]  /*9390*/  BSSY.RECONVERGENT B7, `(.L_x_47) ;  /* 0x0000033000077945 */ /* 0x000fe80003800200 */
[----:B------:R-:W-:Y:S08]  /*93a0*/  BSSY.RELIABLE B8, `(.L_x_48) ;  /* 0x000001e000087945 */ /* 0x000ff00003800100 */
[----:B------:R-:W-:Y:S05]  /*93b0*/  @!P1 BRA `(.L_x_49) ;  /* 0x0000000000709947 */ /* 0x000fea0003800000 */
[----:B0123--:R-:W-:-:S04]  /*93c0*/  VIADD R23, R21, 0xffffffff ;  /* 0xffffffff15177836 */ /* 0x00ffc80000000000 */
[----:B------:R-:W-:-:S06]  /*93d0*/  IMAD R22, R23, 0x4, R28 ;  /* 0x0000000417167824 */ /* 0x000fcc00078e021c */
        /* <DEDUP_REMOVED lines=9> */
[----:B------:R-:W-:Y:S01]  /*9470*/  VIADD R26, R26, 0x1 ;  /* 0x000000011a1a7836 */ /* 0x000fe20000000000 */
[----:B------:R-:W-:-:S05]  /*9480*/  MOV R22, R20 ;  /* 0x0000001400167202 */ /* 0x000fca0000000f00 */
[----:B------:R1:W-:Y:S01]  /*9490*/  STL.64 [R29], R22 ;  /* 0x000000161d007387 */ /* 0x0003e20000100a00 */
[----:B------:R-:W-:Y:S05]  /*94a0*/  BRA `(.L_x_52) ;  /* 0x0000000000247947 */ /* 0x000fea0003800000 */
.L_x_51:
[----:B------:R-:W-:-:S05]  /*94b0*/  IMAD.IADD R32, R32, 0x1, R23 ;  /* 0x0000000120207824 */ /* 0x000fca00078e0217 */
[----:B------:R-:W2:Y:S01]  /*94c0*/  LDL.U8 R22, [R32] ;  /* 0x0000000020167983 */ /* 0x000ea20000100000 */
[----:B------:R-:W-:Y:S01]  /*94d0*/  IMAD.MOV.U32 R30, RZ, RZ, 0x1 ;  /* 0x00000001ff1e7424 */ /* 0x000fe200078e00ff */
[----:B--2---:R-:W-:Y:S01]  /*94e0*/  ISETP.NE.AND P1, PT, R22, RZ, PT ;  /* 0x000000ff1600720c */ /* 0x004fe20003f25270 */
[----:B------:R-:W-:-:S12]  /*94f0*/  IMAD.MOV.U32 R22, RZ, RZ, R20 ;  /* 0x000000ffff167224 */ /* 0x000fd800078e0014 */
[C---:B------:R-:W-:Y:S02]  /*9500*/  @P1 LEA R29, R13.reuse, UR12, 0x3 ;  /* 0x0000000c0d1d1c11 */ /* 0x040fe4000f8e18ff */
[----:B------:R-:W-:-:S03]  /*9510*/  @P1 IADD3 R13, PT, PT, R13, 0x1, RZ ;  /* 0x000000010d0d1810 */ /* 0x000fc60007ffe0ff */
[----:B------:R0:W-:Y:S04]  /*9520*/  @P1 STL.64 [R29], R22 ;  /* 0x000000161d001387 */ /* 0x0001e80000100a00 */
[----:B------:R0:W-:Y:S02]  /*9530*/  @P1 STL.U8 [R32], R30 ;  /* 0x0000001e20001387 */ /* 0x0001e40000100000 */
.L_x_52:
[----:B------:R-:W-:Y:S05]  /*9540*/  BSYNC.RECONVERGENT B9 ;  /* 0x0000000000097941 */ /* 0x000fea0003800200 */
.L_x_50:
[----:B------:R-:W-:-:S13]  /*9550*/  ISETP.GT.U32.AND P1, PT, R21, 0x7, PT ;  /* 0x000000071500780c */ /* 0x000fda0003f24070 */
[----:B------:R-:W-:Y:S05]  /*9560*/  @P1 BREAK.RELIABLE B8 ;  /* 0x0000000000081942 */ /* 0x000fea0003800100 */
[----:B------:R-:W-:Y:S05]  /*9570*/  @P1 BRA `(.L_x_53) ;  /* 0x0000000000501947 */ /* 0x000fea0003800000 */
.L_x_49:
[----:B------:R-:W-:Y:S05]  /*9580*/  BSYNC.RELIABLE B8 ;  /* 0x0000000000087941 */ /* 0x000fea0003800100 */
.L_x_48:
[----:B------:R-:W-:-:S06]  /*9590*/  IMAD R28, R21, 0x4, R28 ;  /* 0x00000004151c7824 */ /* 0x000fcc00078e021c */
[----:B------:R-:W4:Y:S01]  /*95a0*/  LDL R28, [R28+0x4] ;  /* 0x000004001c1c7983 */ /* 0x000f220000100800 */
[----:B------:R-:W-:Y:S01]  /*95b0*/  VIADD R21, R21, 0x1 ;  /* 0x0000000115157836 */ /* 0x000fe20000000000 */
[----:B----4-:R-:W-:-:S13]  /*95c0*/  ISETP.NE.AND P1, PT, R28, R9, PT ;  /* 0x000000091c00720c */ /* 0x010fda0003f25270 */
[----:B------:R-:W-:Y:S05]  /*95d0*/  @P1 BRA `(.L_x_54) ;  /* 0x00000000001c1947 */ /* 0x000fea0003800000 */
[----:B------:R-:W4:Y:S02]  /*95e0*/  LDL.U8 R27, [R27+0x1] ;  /* 0x000001001b1b7983 */ /* 0x000f240000100000 */
[----:B----4-:R-:W-:-:S13]  /*95f0*/  ISETP.NE.AND P1, PT, R27, RZ, PT ;  /* 0x000000ff1b00720c */ /* 0x010fda0003f25270 */
[----:B------:R-:W-:Y:S05]  /*9600*/  @P1 BRA `(.L_x_53) ;  /* 0x00000000002c1947 */ /* 0x000fea0003800000 */
[C---:B0123--:R-:W-:Y:S01]  /*9610*/  LEA R22, R26.reuse, UR13, 0x3 ;  /* 0x0000000d1a167c11 */ /* 0x04ffe2000f8e18ff */
[----:B------:R-:W-:-:S04]  /*9620*/  VIADD R26, R26, 0x1 ;  /* 0x000000011a1a7836 */ /* 0x000fc80000000000 */
[----:B------:R4:W-:Y:S01]  /*9630*/  STL.64 [R22], R20 ;  /* 0x0000001416007387 */ /* 0x0009e20000100a00 */
[----:B------:R-:W-:Y:S05]  /*9640*/  BRA `(.L_x_53) ;  /* 0x00000000001c7947 */ /* 0x000fea0003800000 */
.L_x_54:
[----:B0123--:R-:W2:Y:S01]  /*9650*/  LDL.U8 R22, [R25+0x1] ;  /* 0x0000010019167983 */ /* 0x00fea20000100000 */
[----:B------:R-:W-:Y:S01]  /*9660*/  IMAD.MOV.U32 R23, RZ, RZ, 0x1 ;  /* 0x00000001ff177424 */ /* 0x000fe200078e00ff */
[----:B--2---:R-:W-:-:S13]  /*9670*/  ISETP.NE.AND P1, PT, R22, RZ, PT ;  /* 0x000000ff1600720c */ /* 0x004fda0003f25270 */
[C---:B------:R-:W-:Y:S02]  /*9680*/  @P1 LEA R22, R13.reuse, UR12, 0x3 ;  /* 0x0000000c0d161c11 */ /* 0x040fe4000f8e18ff */
[----:B------:R-:W-:-:S03]  /*9690*/  @P1 IADD3 R13, PT, PT, R13, 0x1, RZ ;  /* 0x000000010d0d1810 */ /* 0x000fc60007ffe0ff */
[----:B------:R2:W-:Y:S04]  /*96a0*/  @P1 STL.64 [R22], R20 ;  /* 0x0000001416001387 */ /* 0x0005e80000100a00 */
[----:B------:R2:W-:Y:S02]  /*96b0*/  @P1 STL.U8 [R25+0x1], R23 ;  /* 0x0000011719001387 */ /* 0x0005e40000100000 */
.L_x_53:
[----:B------:R-:W-:Y:S05]  /*96c0*/  BSYNC.RECONVERGENT B7 ;  /* 0x0000000000077941 */ /* 0x000fea0003800200 */
.L_x_47:
[----:B------:R-:W-:-:S13]  /*96d0*/  ISETP.NE.AND P1, PT, R26, RZ, PT ;  /* 0x000000ff1a00720c */ /* 0x000fda0003f25270 */
[----:B------:R-:W-:Y:S05]  /*96e0*/  @P1 BRA `(.L_x_55) ;  /* 0xfffffff400e81947 */ /* 0x000fea000383ffff */
[----:B------:R-:W-:Y:S05]  /*96f0*/  BSYNC.RECONVERGENT B3 ;  /* 0x0000000000037941 */ /* 0x000fea0003800200 */
.L_x_38:
[----:B------:R-:W2:Y:S01]  /*9700*/  LDL R9, [R1+0x840] ;  /* 0x0008400001097983 */ /* 0x000ea20000100800 */
[----:B------:R-:W-:Y:S01]  /*9710*/  BSSY.RECONVERGENT B3, `(.L_x_56) ;  /* 0x0000013000037945 */ /* 0x000fe20003800200 */
[----:B------:R-:W-:Y:S02]  /*9720*/  PLOP3.LUT P1, PT, PT, PT, PT, 0x8, 0x80 ;  /* 0x000000000080781c */ /* 0x000fe40003f2e170 */
[----:B--2---:R-:W-:-:S13]  /*9730*/  ISETP.NE.AND P3, PT, R9, -0x1, PT ;  /* 0xffffffff0900780c */ /* 0x004fda0003f65270 */
[----:B------:R-:W-:Y:S05]  /*9740*/  @!P3 BRA `(.L_x_57) ;  /* 0x00000000003cb947 */ /* 0x000fea0003800000 */
[----:B----4-:R-:W-:-:S07]  /*9750*/  IMAD.MOV.U32 R20, RZ, RZ, RZ ;  /* 0x000000ffff147224 */ /* 0x010fce00078e00ff */
.L_x_58:
[----:B------:R-:W-:-:S05]  /*9760*/  IMAD.U32 R13, R20, 0x8, R1 ;  /* 0x00000008140d7824 */ /* 0x000fca00078e0001 */
[----:B01-3--:R-:W2:Y:S01]  /*9770*/  LDL R22, [R13+0x844] ;  /* 0x000844000d167983 */ /* 0x00bea20000100800 */
[----:B------:R-:W-:-:S04]  /*9780*/  IMAD.MOV.U32 R26, RZ, RZ, 0x24 ;  /* 0x00000024ff1a7424 */ /* 0x000fc800078e00ff */
[----:B------:R-:W-:-:S04]  /*9790*/  IMAD R9, R9, R26, UR10 ;  /* 0x0000000a09097e24 */ /* 0x000fc8000f8e021a */
[----:B--2---:R-:W-:-:S06]  /*97a0*/  IMAD R9, R22, 0x4, R9 ;  /* 0x0000000416097824 */ /* 0x004fcc00078e0209 */
[----:B------:R-:W2:Y:S01]  /*97b0*/  LDL R9, [R9] ;  /* 0x0000000009097983 */ /* 0x000ea20000100800 */
[----:B------:R-:W-:Y:S02]  /*97c0*/  PLOP3.LUT P1, PT, PT, PT, PT, 0x80, 0x8 ;  /* 0x000000000008781c */ /* 0x000fe40003f2f070 */
[----:B--2---:R-:W-:-:S13]  /*97d0*/  ISETP.NE.AND P3, PT, R9, R10, PT ;  /* 0x0000000a0900720c */ /* 0x004fda0003f65270 */
[----:B------:R-:W-:Y:S05]  /*97e0*/  @P3 BRA `(.L_x_57) ;  /* 0x0000000000143947 */ /* 0x000fea0003800000 */
[----:B------:R-:W2:Y:S01]  /*97f0*/  LDL R9, [R13+0x848] ;  /* 0x000848000d097983 */ /* 0x000ea20000100800 */
[----:B------:R-:W-:Y:S02]  /*9800*/  IADD3 R20, PT, PT, R20, 0x1, RZ ;  /* 0x0000000114147810 */ /* 0x000fe40007ffe0ff */
[----:B--2---:R-:W-:-:S13]  /*9810*/  ISETP.NE.AND P1, PT, R9, -0x1, PT ;  /* 0xffffffff0900780c */ /* 0x004fda0003f25270 */
[----:B------:R-:W-:Y:S05]  /*9820*/  @P1 BRA `(.L_x_58) ;  /* 0xfffffffc00cc1947 */ /* 0x000fea000383ffff */
[----:B------:R-:W-:-:S13]  /*9830*/  PLOP3.LUT P1, PT, PT, PT, PT, 0x8, 0x80 ;  /* 0x000000000080781c */ /* 0x000fda0003f2e170 */
.L_x_57:
[----:B------:R-:W-:Y:S05]  /*9840*/  BSYNC.RECONVERGENT B3 ;  /* 0x0000000000037941 */ /* 0x000fea0003800200 */
.L_x_56:
[----:B01-34-:R-:W2:Y:S02]  /*9850*/  LDL R22, [R1+0x5b8] ;  /* 0x0005b80001167983 */ /* 0x01bea40000100800 */
[----:B--2---:R-:W-:-:S13]  /*9860*/  ISETP.EQ.OR P1, PT, R22, -0x1, P1 ;  /* 0xffffffff1600780c */ /* 0x004fda0000f22670 */
[----:B------:R-:W-:Y:S05]  /*9870*/  @P1 BRA `(.L_x_37) ;  /* 0x0000000000281947 */ /* 0x000fea0003800000 */
[----:B------:R-:W-:-:S07]  /*9880*/  IMAD.MOV.U32 R20, RZ, RZ, RZ ;  /* 0x000000ffff147224 */ /* 0x000fce00078e00ff */
.L_x_59:
[----:B------:R-:W-:-:S05]  /*9890*/  IMAD.U32 R13, R20, 0x8, R1 ;  /* 0x00000008140d7824 */ /* 0x000fca00078e0001 */
[----:B------:R-:W2:Y:S01]  /*98a0*/  LDL R23, [R13+0x5bc] ;  /* 0x0005bc000d177983 */ /* 0x000ea20000100800 */
[----:B------:R-:W-:-:S05]  /*98b0*/  LEA R9, R18, UR5, 0x3 ;  /* 0x0000000512097c11 */ /* 0x000fca000f8e18ff */
[----:B--2---:R0:W-:Y:S04]  /*98c0*/  STL.64 [R9], R22 ;  /* 0x0000001609007387 */ /* 0x0041e80000100a00 */
[----:B0-----:R-:W2:Y:S01]  /*98d0*/  LDL R22, [R13+0x5c0] ;  /* 0x0005c0000d167983 */ /* 0x001ea20000100800 */
[----:B------:R-:W-:Y:S02]  /*98e0*/  VIADD R18, R18, 0x1 ;  /* 0x0000000112127836 */ /* 0x000fe40000000000 */
[----:B------:R-:W-:Y:S01]  /*98f0*/  VIADD R20, R20, 0x1 ;  /* 0x0000000114147836 */ /* 0x000fe20000000000 */
[----:B--2---:R-:W-:-:S13]  /*9900*/  ISETP.NE.AND P1, PT, R22, -0x1, PT ;  /* 0xffffffff1600780c */ /* 0x004fda0003f25270 */
[----:B------:R-:W-:Y:S05]  /*9910*/  @P1 BRA `(.L_x_59) ;  /* 0xfffffffc00dc1947 */ /* 0x000fea000383ffff */
.L_x_37:
[----:B------:R-:W-:Y:S05]  /*9920*/  BSYNC.RECONVERGENT B4 ;  /* 0x0000000000047941 */ /* 0x000fea0003800200 */
.L_x_36:
[----:B------:R-:W-:-:S06]  /*9930*/  LEA R20, R14, R1, 0x3 ;  /* 0x000000010e147211 */ /* 0x000fcc00078e18ff */
[----:B------:R-:W2:Y:S01]  /*9940*/  LDL R20, [R20+0x338] ;  /* 0x0003380014147983 */ /* 0x000ea20000100800 */
[----:B------:R-:W-:Y:S01]  /*9950*/  VIADD R14, R14, 0x1 ;  /* 0x000000010e0e7836 */ /* 0x000fe20000000000 */
[----:B--2---:R-:W-:-:S13]  /*9960*/  ISETP.NE.AND P1, PT, R20, -0x1, PT ;  /* 0xffffffff1400780c */ /* 0x004fda0003f25270 */
[----:B------:R-:W-:Y:S05]  /*9970*/  @P1 BRA `(.L_x_60) ;  /* 0xffffffd000281947 */ /* 0x000fea000383ffff */
[----:B------:R-:W-:Y:S05]  /*9980*/  BSYNC.RECONVERGENT B5 ;  /* 0x0000000000057941 */ /* 0x000fea0003800200 */
.L_x_35:
[----:B------:R-:W2:Y:S02]  /*9990*/  LDL R13, [R1+0xac8] ;  /* 0x000ac800010d7983 */ /* 0x000ea40000100800 */
[----:B--2---:R-:W-:-:S07]  /*99a0*/  IMAD.MOV.U32 R14, RZ, RZ, R13 ;  /* 0x000000ffff0e7224 */ /* 0x004fce00078e000d */
.L_x_34:
[----:B------:R-:W-:Y:S05]  /*99b0*/  BSYNC.RECONVERGENT B6 ;  /* 0x0000000000067941 */ /* 0x000fea0003800200 */
.L_x_33:
[----:B------:R-:W-:-:S13]  /*99c0*/  ISETP.NE.AND P1, PT, R14, -0x1, PT ;  /* 0xffffffff0e00780c */ /* 0x000fda0003f25270 */
[----:B------:R-:W-:Y:S05]  /*99d0*/  @P1 BRA `(.L_x_61) ;  /* 0x0000000000441947 */ /* 0x000fea0003800000 */
[----:B------:R-:W-:Y:S05]  /*99e0*/  @!P2 BRA `(.L_x_62) ;  /* 0x000000000034a947 */ /* 0x000fea0003800000 */
[----:B--23--:R-:W-:-:S07]  /*99f0*/  IMAD.MOV.U32 R18, RZ, RZ, RZ ;  /* 0x000000ffff127224 */ /* 0x00cfce00078e00ff */
.L_x_63:
[----:B------:R-:W-:-:S05]  /*9a00*/  IMAD.U32 R15, R18, 0x8, R1 ;  /* 0x00000008120f7824 */ /* 0x000fca00078e0001 */
[----:B------:R-:W2:Y:S01]  /*9a10*/  LDL R9, [R15+0x334] ;  /* 0x000334000f097983 */ /* 0x000ea20000100800 */
[----:B------:R-:W-:-:S05]  /*9a20*/  HFMA2 R21, -RZ, RZ, 0, 2.1457672119140625e-06 ;  /* 0x00000024ff157431 */ /* 0x000fca00000001ff */
[----:B------:R-:W-:-:S04]  /*9a30*/  IMAD R24, R24, R21, UR10 ;  /* 0x0000000a18187e24 */ /* 0x000fc8000f8e0215 */
[----:B--2---:R-:W-:-:S06]  /*9a40*/  IMAD R9, R9, 0x4, R24 ;  /* 0x0000000409097824 */ /* 0x004fcc00078e0218 */
[----:B------:R-:W2:Y:S02]  /*9a50*/  LDL R9, [R9] ;  /* 0x0000000009097983 */ /* 0x000ea40000100800 */
[----:B--2---:R-:W-:-:S13]  /*9a60*/  ISETP.NE.AND P1, PT, R9, R6, PT ;  /* 0x000000060900720c */ /* 0x004fda0003f25270 */
[----:B------:R-:W-:Y:S05]  /*9a70*/  @P1 BRA `(.L_x_61) ;  /* 0x00000000001c1947 */ /* 0x000fea0003800000 */
[----:B------:R-:W2:Y:S01]  /*9a80*/  LDL R24, [R15+0x338] ;  /* 0x000338000f187983 */ /* 0x000ea20000100800 */
[----:B------:R-:W-:Y:S01]  /*9a90*/  VIADD R18, R18, 0x1 ;  /* 0x0000000112127836 */ /* 0x000fe20000000000 */
[----:B--2---:R-:W-:-:S13]  /*9aa0*/  ISETP.NE.AND P1, PT, R24, -0x1, PT ;  /* 0xffffffff1800780c */ /* 0x004fda0003f25270 */
[----:B------:R-:W-:Y:S05]  /*9ab0*/  @P1 BRA `(.L_x_63) ;  /* 0xfffffffc00d01947 */ /* 0x000fea000383ffff */
.L_x_62:
[----:B------:R4:W-:Y:S01]  /*9ac0*/  STL [R19], RZ ;  /* 0x000000ff13007387 */ /* 0x0009e20000100800 */
[----:B------:R-:W-:Y:S01]  /*9ad0*/  IMAD.MOV.U32 R14, RZ, RZ, -0x1 ;  /* 0xffffffffff0e7424 */ /* 0x000fe200078e00ff */
[----:B------:R-:W-:Y:S06]  /*9ae0*/  BRA `(.L_x_14) ;  /* 0x0000000000087947 */ /* 0x000fec0003800000 */
.L_x_61:
[----:B------:R4:W-:Y:S01]  /*9af0*/  STL [R19], RZ ;  /* 0x000000ff13007387 */ /* 0x0009e20000100800 */
[----:B------:R-:W-:-:S13]  /*9b00*/  PLOP3.LUT P0, PT, PT, PT, PT, 0x8, 0x80 ;  /* 0x000000000080781c */ /* 0x000fda0003f0e170 */
.L_x_14:
[----:B------:R-:W-:Y:S05]  /*9b10*/  BSYNC.RECONVERGENT B0 ;  /* 0x0000000000007941 */ /* 0x000fea0003800200 */
.L_x_13:
[C---:B------:R-:W-:Y:S01]  /*9b20*/  ISETP.LT.U32.AND P1, PT, R12.reuse, 0x13, PT ;  /* 0x000000130c00780c */ /* 0x040fe20003f21070 */
[----:B------:R-:W-:-:S12]  /*9b30*/  VIADD R12, R12, 0x1 ;  /* 0x000000010c0c7836 */ /* 0x000fd80000000000 */
[----:B------:R-:W-:Y:S05]  /*9b40*/  @P0 BRA P1, `(.L_x_64) ;  /* 0xffffffa400200947 */ /* 0x000fea000083ffff */
[----:B------:R-:W-:Y:S05]  /*9b50*/  BSYNC.RECONVERGENT B1 ;  /* 0x0000000000017941 */ /* 0x000fea0003800200 */
.L_x_12:
[----:B------:R-:W-:-:S13]  /*9b60*/  ISETP.NE.AND P0, PT, R12, 0x14, PT ;  /* 0x000000140c00780c */ /* 0x000fda0003f05270 */
[----:B------:R-:W-:Y:S05]  /*9b70*/  @!P0 BRA `(.L_x_65) ;  /* 0x0000000000848947 */ /* 0x000fea0003800000 */
[----:B------:R-:W-:Y:S01]  /*9b80*/  BSSY.RECONVERGENT B0, `(.L_x_66) ;  /* 0x0000008000007945 */ /* 0x000fe20003800200 */
[----:B------:R-:W-:-:S07]  /*9b90*/  MOV R9, RZ ;  /* 0x000000ff00097202 */ /* 0x000fce0000000f00 */
.L_x_67:
[----:B------:R-:W-:-:S06]  /*9ba0*/  LEA R12, R9, UR5, 0x3 ;  /* 0x00000005090c7c11 */ /* 0x000fcc000f8e18ff */
[----:B------:R-:W2:Y:S01]  /*9bb0*/  LDL R12, [R12] ;  /* 0x000000000c0c7983 */ /* 0x000ea20000100800 */
[----:B------:R-:W-:Y:S02]  /*9bc0*/  IMAD.MOV.U32 R14, RZ, RZ, R9 ;  /* 0x000000ffff0e7224 */ /* 0x000fe400078e0009 */
[----:B------:R-:W-:Y:S01]  /*9bd0*/  VIADD R9, R9, 0x1 ;  /* 0x0000000109097836 */ /* 0x000fe20000000000 */
[----:B--2---:R-:W-:-:S13]  /*9be0*/  ISETP.NE.AND P0, PT, R12, -0x1, PT ;  /* 0xffffffff0c00780c */ /* 0x004fda0003f05270 */
[----:B------:R-:W-:Y:S05]  /*9bf0*/  @P0 BRA `(.L_x_67) ;  /* 0xfffffffc00e80947 */ /* 0x000fea000383ffff */
[----:B------:R-:W-:Y:S05]  /*9c00*/  BSYNC.RECONVERGENT B0 ;  /* 0x0000000000007941 */ /* 0x000fea0003800200 */
.L_x_66:
[----:B------:R2:W-:Y:S01]  /*9c10*/  STL [R19], R10 ;  /* 0x0000000a13007387 */ /* 0x0005e20000100800 */
[----:B------:R-:W-:Y:S01]  /*9c20*/  ISETP.NE.AND P0, PT, R13, -0x1, PT ;  /* 0xffffffff0d00780c */ /* 0x000fe20003f05270 */
[----:B------:R-:W-:Y:S01]  /*9c30*/  BSSY.RECONVERGENT B0, `(.L_x_68) ;  /* 0x0000012000007945 */ /* 0x000fe20003800200 */
[----:B------:R-:W-:-:S04]  /*9c40*/  ISETP.NE.AND P1, PT, R10, 0x1, PT ;  /* 0x000000010a00780c */ /* 0x000fc80003f25270 */
[C---:B------:R-:W-:Y:S02]  /*9c50*/  SEL R9, R14.reuse, RZ, P1 ;  /* 0x000000ff0e097207 */ /* 0x040fe40000800000 */
[----:B------:R-:W-:-:S03]  /*9c60*/  SEL R12, R14, RZ, !P1 ;  /* 0x000000ff0e0c7207 */ /* 0x000fc60004800000 */
[----:B-----5:R-:W-:Y:S02]  /*9c70*/  IMAD.IADD R16, R16, 0x1, R9 ;  /* 0x0000000110107824 */ /* 0x020fe400078e0209 */
[----:B------:R-:W-:Y:S01]  /*9c80*/  IMAD.IADD R17, R17, 0x1, R12 ;  /* 0x0000000111117824 */ /* 0x000fe200078e020c */
[----:B--2---:R-:W-:Y:S06]  /*9c90*/  @!P0 BRA `(.L_x_69) ;  /* 0x00000000002c8947 */ /* 0x004fec0003800000 */
[----:B------:R-:W-:-:S07]  /*9ca0*/  HFMA2 R10, -RZ, RZ, 0, 0 ;  /* 0x00000000ff0a7431 */ /* 0x000fce00000001ff */
.L_x_70:
[----:B------:R-:W-:-:S05]  /*9cb0*/  IMAD.U32 R9, R10, 0x8, R1 ;  /* 0x000000080a097824 */ /* 0x000fca00078e0001 */
[----:B------:R-:W2:Y:S01]  /*9cc0*/  LDL R12, [R9+0xacc] ;  /* 0x000acc00090c7983 */ /* 0x000ea20000100800 */
[----:B------:R-:W-:-:S04]  /*9cd0*/  IMAD.MOV.U32 R14, RZ, RZ, 0x24 ;  /* 0x00000024ff0e7424 */ /* 0x000fc800078e00ff */
[----:B------:R-:W-:-:S04]  /*9ce0*/  IMAD R13, R13, R14, UR10 ;  /* 0x0000000a0d0d7e24 */ /* 0x000fc8000f8e020e */
[----:B--2---:R-:W-:-:S05]  /*9cf0*/  IMAD R12, R12, 0x4, R13 ;  /* 0x000000040c0c7824 */ /* 0x004fca00078e020d */
[----:B------:R2:W-:Y:S04]  /*9d00*/  STL [R12], RZ ;  /* 0x000000ff0c007387 */ /* 0x0005e80000100800 */
[----:B------:R-:W5:Y:S01]  /*9d10*/  LDL R13, [R9+0xad0] ;  /* 0x000ad000090d7983 */ /* 0x000f620000100800 */
[----:B------:R-:W-:Y:S01]  /*9d20*/  VIADD R10, R10, 0x1 ;  /* 0x000000010a0a7836 */ /* 0x000fe20000000000 */
[----:B-----5:R-:W-:-:S13]  /*9d30*/  ISETP.NE.AND P0, PT, R13, -0x1, PT ;  /* 0xffffffff0d00780c */ /* 0x020fda0003f05270 */
[----:B--2---:R-:W-:Y:S05]  /*9d40*/  @P0 BRA `(.L_x_70) ;  /* 0xfffffffc00d80947 */ /* 0x004fea000383ffff */
.L_x_69:
[----:B------:R-:W-:Y:S05]  /*9d50*/  BSYNC.RECONVERGENT B0 ;  /* 0x0000000000007941 */ /* 0x000fea0003800200 */
.L_x_68:
[----:B------:R-:W-:-:S04]  /*9d60*/  IADD3 R0, PT, PT, R0, 0x1, RZ ;  /* 0x0000000100007810 */ /* 0x000fc80007ffe0ff */
[----:B------:R-:W-:-:S13]  /*9d70*/  ISETP.NE.AND P0, PT, R0, 0xa, PT ;  /* 0x0000000a0000780c */ /* 0x000fda0003f05270 */
[----:B------:R-:W-:Y:S05]  /*9d80*/  @P0 BRA `(.L_x_71) ;  /* 0xffffff9c00240947 */ /* 0x000fea000383ffff */
.L_x_65:
[----:B------:R-:W-:Y:S05]  /*9d90*/  BSYNC.RECONVERGENT B2 ;  /* 0x0000000000027941 */ /* 0x000fea0003800200 */
.L_x_11:
[----:B------:R-:W-:Y:S05]  /*9da0*/  WARPSYNC.ALL ;  /* 0x0000000000007948 */ /* 0x000fea0003800000 */
[----:B------:R0:W-:Y:S01]  /*9db0*/  STL.U8 [R1+0x2d9], RZ ;  /* 0x0002d9ff01007387 */ /* 0x0001e20000100000 */
[----:B--2---:R-:W-:Y:S01]  /*9dc0*/  IMAD.MOV.U32 R20, RZ, RZ, RZ ;  /* 0x000000ffff147224 */ /* 0x004fe200078e00ff */
[----:B------:R-:W-:Y:S01]  /*9dd0*/  UIADD3 UR12, UPT, UPT, UR6, 0x330, URZ ;  /* 0x00000330060c7890 */ /* 0x000fe2000fffe0ff */
[----:B------:R-:W-:Y:S01]  /*9de0*/  IMAD.MOV.U32 R0, RZ, RZ, RZ ;  /* 0x000000ffff007224 */ /* 0x000fe200078e00ff */
[----:B------:R0:W-:Y:S01]  /*9df0*/  STL.U8 [R1+0x2da], RZ ;  /* 0x0002daff01007387 */ /* 0x0001e20000100000 */
[C---:B------:R-:W-:Y:S01]  /*9e00*/  VIADD R3, R1.reuse, 0x288 ;  /* 0x0000028801037836 */ /* 0x040fe20000000000 */
[----:B------:R-:W-:Y:S01]  /*9e10*/  UIADD3 UR5, UPT, UPT, UR6, 0x5b8, URZ ;  /* 0x000005b806057890 */ /* 0x000fe2000fffe0ff */
[----:B------:R-:W-:Y:S01]  /*9e20*/  VIADD R5, R1, 0x840 ;  /* 0x0000084001057836 */ /* 0x000fe20000000000 */
[----:B------:R0:W-:Y:S01]  /*9e30*/  STL.U8 [R1+0x2db], RZ ;  /* 0x0002dbff01007387 */ /* 0x0001e20000100000 */
[----:B------:R-:W-:-:S03]  /*9e40*/  UMOV UR4, URZ ;  /* 0x000000ff00047c82 */ /* 0x000fc60008000000 */
        /* <DEDUP_REMOVED lines=78> */
.L_x_297:
[----:B------:R-:W-:Y:S01]  /*a330*/  UIMAD UR6, UR4, 0x24, UR10 ;  /* 0x00000024040678a4 */ /* 0x000fe2000f8e020a */
[----:B------:R-:W-:Y:S01]  /*a340*/  MOV R6, 0xffffffff ;  /* 0xffffffff00067802 */ /* 0x000fe20000000f00 */
[----:B------:R-:W-:-:S05]  /*a350*/  IMAD.MOV.U32 R7, RZ, RZ, -0x1 ;  /* 0xffffffffff077424 */ /* 0x000fca00078e00ff */
        /* <DEDUP_REMOVED lines=162> */
[----:B------:R-:W3:Y:S01]  /*ad80*/  LDL R2, [UR6] ;  /* 0x00000006ff027983 */ /* 0x000ee20008100800 */
[----:B------:R-:W-:Y:S01]  /*ad90*/  UIMAD UR7, UR4, 0x9, UR11 ;  /* 0x00000009040778a4 */ /* 0x000fe2000f8e020b */
[----:B------:R-:W-:Y:S01]  /*ada0*/  BSSY.RECONVERGENT B0, `(.L_x_72) ;  /* 0x0000257000007945 */ /* 0x000fe20003800200 */
[----:B---3--:R-:W-:-:S13]  /*adb0*/  ISETP.NE.AND P0, PT, R2, RZ, PT ;  /* 0x000000ff0200720c */ /* 0x008fda0003f05270 */
[----:B--2---:R-:W-:Y:S05]  /*adc0*/  @P0 BRA `(.L_x_73) ;  /* 0x0000002400500947 */ /* 0x004fea0003800000 */
[----:B------:R-:W2:Y:S02]  /*add0*/  LDL.U8 R2, [UR7] ;  /* 0x00000007ff027983 */ /* 0x000ea40008100000 */
[----:B--2---:R-:W-:-:S13]  /*ade0*/  ISETP.NE.AND P0, PT, R2, RZ, PT ;  /* 0x000000ff0200720c */ /* 0x004fda0003f05270 */
[----:B------:R-:W-:Y:S05]  /*adf0*/  @P0 BRA `(.L_x_73) ;  /* 0x0000002400440947 */ /* 0x000fea0003800000 */
[----:B------:R-:W-:Y:S01]  /*ae00*/  IMAD.U32 R6, RZ, RZ, UR4 ;  /* 0x00000004ff067e24 */ /* 0x000fe2000f8e00ff */
[----:B------:R-:W-:Y:S01]  /*ae10*/  STL.64 [R1], RZ ;  /* 0x000000ff01007387 */ /* 0x000fe20000100a00 */
[----:B------:R-:W-:Y:S01]  /*ae20*/  IMAD.MOV.U32 R7, RZ, RZ, RZ ;  /* 0x000000ffff077224 */ /* 0x000fe200078e00ff */
[----:B------:R-:W-:Y:S01]  /*ae30*/  BSSY.RECONVERGENT B1, `(.L_x_74) ;  /* 0x0000220000017945 */ /* 0x000fe20003800200 */
[----:B------:R-:W-:Y:S01]  /*ae40*/  IMAD.MOV.U32 R2, RZ, RZ, RZ ;  /* 0x000000ffff027224 */ /* 0x000fe200078e00ff */
[----:B------:R-:W-:Y:S01]  /*ae50*/  STL.64 [R1+0x8], RZ ;  /* 0x000008ff01007387 */ /* 0x000fe20000100a00 */
[----:B------:R-:W-:-:S03]  /*ae60*/  IMAD.MOV.U32 R4, RZ, RZ, RZ ;  /* 0x000000ffff047224 */ /* 0x000fc600078e00ff */
[----:B------:R-:W-:Y:S04]  /*ae70*/  STL.64 [R1+0x10], RZ ;  /* 0x000010ff01007387 */ /* 0x000fe80000100a00 */
[----:B------:R2:W-:Y:S04]  /*ae80*/  STL.64 [R1], R6 ;  /* 0x0000000601007387 */ /* 0x0005e80000100a00 */
[----:B------:R3:W-:Y:S04]  /*ae90*/  STL.64 [R1+0x18], RZ ;  /* 0x000018ff01007387 */ /* 0x0007e80000100a00 */
[----:B------:R3:W-:Y:S04]  /*aea0*/  STL.64 [R1+0x20], RZ ;  /* 0x000020ff01007387 */ /* 0x0007e80000100a00 */
[----:B------:R3:W-:Y:S01]  /*aeb0*/  STL.64 [R1+0x28], RZ ;  /* 0x000028ff01007387 */ /* 0x0007e20000100a00 */
[----:B--2---:R-:W-:-:S03]  /*aec0*/  HFMA2 R6, -RZ, RZ, 0, 5.9604644775390625e-08 ;  /* 0x00000001ff067431 */ /* 0x004fc600000001ff */
        /* <DEDUP_REMOVED lines=399> */
.L_x_91:
[----:B-1--4-:R-:W-:-:S05]  /*c7c0*/  LEA R19, R6, UR13, 0x3 ;  /* 0x0000000d06137c11 */ /* 0x012fca000f8e18ff */
[----:B--2---:R-:W2:Y:S02]  /*c7d0*/  LDL.64 R8, [R19+-0x8] ;  /* 0xfffff80013087983 */ /* 0x004ea40000100a00 */
[----:B0-2---:R-:W-:-:S04]  /*c7e0*/  IMAD R12, R8, 0x9, R5 ;  /* 0x00000009080c7824 */ /* 0x005fc800078e0205 */
[----:B------:R-:W-:-:S05]  /*c7f0*/  IMAD.IADD R7, R9, 0x1, R12 ;  /* 0x0000000109077824 */ /* 0x000fca00078e020c */
[----:B------:R-:W2:Y:S01]  /*c800*/  LDL.U8 R10, [R7] ;  /* 0x00000000070a7983 */ /* 0x000ea20000100000 */
[----:B01----:R-:W-:Y:S01]  /*c810*/  IMAD.MOV.U32 R22, RZ, RZ, 0x1 ;  /* 0x00000001ff167424 */ /* 0x003fe200078e00ff */
[C---:B------:R-:W-:Y:S01]  /*c820*/  ISETP.GE.AND P1, PT, R8.reuse, 0x1, PT ;  /* 0x000000010800780c */ /* 0x040fe20003f26270 */
[----:B------:R-:W-:Y:S01]  /*c830*/  IMAD.MOV.U32 R13, RZ, RZ, 0x24 ;  /* 0x00000024ff0d7424 */ /* 0x000fe200078e00ff */
[----:B------:R-:W-:Y:S01]  /*c840*/  BSSY.RECONVERGENT B2, `(.L_x_75) ;  /* 0x0000043000027945 */ /* 0x000fe20003800200 */
[----:B------:R-:W-:-:S03]  /*c850*/  IMAD R14, R8, 0x9, R3 ;  /* 0x00000009080e7824 */ /* 0x000fc600078e0203 */
[----:B------:R-:W-:Y:S01]  /*c860*/  BSSY.RELIABLE B3, `(.L_x_76) ;  /* 0x000002c000037945 */ /* 0x000fe20003800100 */
[----:B------:R-:W-:Y:S02]  /*c870*/  IMAD R18, R8, R13, UR10 ;  /* 0x0000000a08127e24 */ /* 0x000fe4000f8e020d */
[----:B------:R-:W-:Y:S02]  /*c880*/  IMAD.MOV.U32 R21, RZ, RZ, R6 ;  /* 0x000000ffff157224 */ /* 0x000fe400078e0006 */
[C---:B------:R-:W-:Y:S02]  /*c890*/  IMAD R13, R9.reuse, 0x4, R18 ;  /* 0x00000004090d7824 */ /* 0x040fe400078e0212 */
[----:B------:R-:W-:Y:S01]  /*c8a0*/  IMAD.IADD R15, R9, 0x1, R14 ;  /* 0x00000001090f7824 */ /* 0x000fe200078e020e */
[----:B--2---:R-:W-:Y:S02]  /*c8b0*/  ISETP.NE.AND P0, PT, R10, RZ, PT ;  /* 0x000000ff0a00720c */ /* 0x004fe40003f05270 */
[----:B------:R-:W-:-:S05]  /*c8c0*/  IADD3 R10, PT, PT, R6, -0x1, RZ ;  /* 0xffffffff060a7810 */ /* 0x000fca0007ffe0ff */
[----:B------:R-:W-:-:S06]  /*c8d0*/  IMAD.MOV.U32 R6, RZ, RZ, R10 ;  /* 0x000000ffff067224 */ /* 0x000fcc00078e000a */
[C---:B------:R-:W-:Y:S02]  /*c8e0*/  @!P0 LEA R11, R4.reuse, UR12, 0x3 ;  /* 0x0000000c040b8c11 */ /* 0x040fe4000f8e18ff */
[----:B------:R-:W-:-:S03]  /*c8f0*/  @!P0 IADD3 R4, PT, PT, R4, 0x1, RZ ;  /* 0x0000000104048810 */ /* 0x000fc60007ffe0ff */
[----:B------:R0:W-:Y:S04]  /*c900*/  @!P0 STL.64 [R11], R8 ;  /* 0x000000080b008387 */ /* 0x0001e80000100a00 */
[----:B------:R0:W-:Y:S01]  /*c910*/  @!P0 STL.U8 [R7], R22 ;  /* 0x0000001607008387 */ /* 0x0001e20000100000 */
[----:B------:R-:W-:Y:S05]  /*c920*/  @!P1 BRA `(.L_x_77) ;  /* 0x00000000007c9947 */ /* 0x000fea0003800000 */
[----:B0-----:R-:W-:Y:S02]  /*c930*/  IMAD.MOV.U32 R11, RZ, RZ, 0x24 ;  /* 0x00000024ff0b7424 */ /* 0x001fe400078e00ff */
[----:B------:R-:W-:-:S04]  /*c940*/  VIADD R10, R8, 0xffffffff ;  /* 0xffffffff080a7836 */ /* 0x000fc80000000000 */
[----:B------:R-:W-:-:S04]  /*c950*/  IMAD R22, R10, R11, UR10 ;  /* 0x0000000a0a167e24 */ /* 0x000fc8000f8e020b */
[----:B------:R-:W-:-:S06]  /*c960*/  IMAD R22, R9, 0x4, R22 ;  /* 0x0000000409167824 */ /* 0x000fcc00078e0216 */
[----:B------:R-:W2:Y:S01]  /*c970*/  LDL R22, [R22] ;  /* 0x0000000016167983 */ /* 0x000ea20000100800 */
[----:B------:R-:W-:Y:S01]  /*c980*/  BSSY.RECONVERGENT B4, `(.L_x_78) ;  /* 0x0000016000047945 */ /* 0x000fe20003800200 */
[----:B--2---:R-:W-:-:S13]  /*c990*/  ISETP.NE.AND P0, PT, R22, RZ, PT ;  /* 0x000000ff1600720c */ /* 0x004fda0003f05270 */
        /* <DEDUP_REMOVED lines=10> */
.L_x_79:
[----:B------:R-:W-:-:S04]  /*ca40*/  IMAD R22, R10, 0x9, R3 ;  /* 0x000000090a167824 */ /* 0x000fc800078e0203 */
        /* <DEDUP_REMOVED lines=9> */
.L_x_80:
[----:B------:R-:W-:Y:S05]  /*cae0*/  BSYNC.RECONVERGENT B4 ;  /* 0x0000000000047941 */ /* 0x000fea0003800200 */
.L_x_78:
[----:B------:R-:W-:-:S13]  /*caf0*/  ISETP.GT.U32.AND P0, PT, R8, 0x7, PT ;  /* 0x000000070800780c */ /* 0x000fda0003f04070 */
[----:B------:R-:W-:Y:S05]  /*cb00*/  @P0 BREAK.RELIABLE B3 ;  /* 0x0000000000030942 */ /* 0x000fea0003800100 */
[----:B------:R-:W-:Y:S05]  /*cb10*/  @P0 BRA `(.L_x_81) ;  /* 0x0000000000540947 */ /* 0x000fea0003800000 */
.L_x_77:
[----:B------:R-:W-:Y:S05]  /*cb20*/  BSYNC.RELIABLE B3 ;  /* 0x0000000000037941 */ /* 0x000fea0003800100 */
.L_x_76:
[----:B01----:R-:W2:Y:S02]  /*cb30*/  LDL R10, [R13+0x24] ;  /* 0x000024000d0a7983 */ /* 0x003ea40000100800 */
[----:B--2---:R-:W-:Y:S01]  /*cb40*/  ISETP.NE.AND P0, PT, R10, RZ, PT ;  /* 0x000000ff0a00720c */ /* 0x004fe20003f05270 */
[----:B------:R-:W-:-:S12]  /*cb50*/  VIADD R10, R8, 0x1 ;  /* 0x00000001080a7836 */ /* 0x000fd80000000000 */
        /* <DEDUP_REMOVED lines=9> */
.L_x_82:
[----:B------:R-:W2:Y:S01]  /*cbf0*/  LDL.U8 R11, [R15+0x9] ;  /* 0x000009000f0b7983 */ /* 0x000ea20000100000 */
[----:B------:R-:W-:Y:S01]  /*cc00*/  IMAD.MOV.U32 R21, RZ, RZ, 0x1 ;  /* 0x00000001ff157424 */ /* 0x000fe200078e00ff */
[----:B--2---:R-:W-:Y:S02]  /*cc10*/  ISETP.NE.AND P0, PT, R11, RZ, PT ;  /* 0x000000ff0b00720c */ /* 0x004fe40003f05270 */
[----:B------:R-:W-:-:S11]  /*cc20*/  MOV R11, R9 ;  /* 0x00000009000b7202 */ /* 0x000fd60000000f00 */
[C---:B------:R-:W-:Y:S01]  /*cc30*/  @P0 LEA R19, R2.reuse, UR5, 0x3 ;  /* 0x0000000502130c11 */ /* 0x040fe2000f8e18ff */
[----:B------:R-:W-:-:S04]  /*cc40*/  @P0 VIADD R2, R2, 0x1 ;  /* 0x0000000102020836 */ /* 0x000fc80000000000 */
[----:B------:R2:W-:Y:S04]  /*cc50*/  @P0 STL.64 [R19], R10 ;  /* 0x0000000a13000387 */ /* 0x0005e80000100a00 */
[----:B------:R2:W-:Y:S02]  /*cc60*/  @P0 STL.U8 [R15+0x9], R21 ;  /* 0x000009150f000387 */ /* 0x0005e40000100000 */
.L_x_81:
[----:B------:R-:W-:Y:S05]  /*cc70*/  BSYNC.RECONVERGENT B2 ;  /* 0x0000000000027941 */ /* 0x000fea0003800200 */
.L_x_75:
[----:B------:R-:W-:Y:S01]  /*cc80*/  ISETP.GE.AND P0, PT, R9, 0x1, PT ;  /* 0x000000010900780c */ /* 0x000fe20003f06270 */
[----:B------:R-:W-:Y:S04]  /*cc90*/  BSSY.RECONVERGENT B2, `(.L_x_83) ;  /* 0x0000037000027945 */ /* 0x000fe80003800200 */
[----:B------:R-:W-:Y:S08]  /*cca0*/  BSSY.RELIABLE B3, `(.L_x_84) ;  /* 0x0000020000037945 */ /* 0x000ff00003800100 */
[----:B------:R-:W-:Y:S05]  /*ccb0*/  @!P0 BRA `(.L_x_85) ;  /* 0x0000000000788947 */ /* 0x000fea0003800000 */
[----:B012-4-:R-:W-:-:S04]  /*ccc0*/  VIADD R11, R9, 0xffffffff ;  /* 0xffffffff090b7836 */ /* 0x017fc80000000000 */
[----:B------:R-:W-:-:S06]  /*ccd0*/  IMAD R18, R11, 0x4, R18 ;  /* 0x000000040b127824 */ /* 0x000fcc00078e0212 */
[----:B------:R-:W2:Y:S01]  /*cce0*/  LDL R18, [R18] ;  /* 0x0000000012127983 */ /* 0x000ea20000100800 */
[----:B------:R-:W-:Y:S01]  /*ccf0*/  BSSY.RECONVERGENT B4, `(.L_x_86) ;  /* 0x0000017000047945 */ /* 0x000fe20003800200 */
[----:B--2---:R-:W-:-:S13]  /*cd00*/  ISETP.NE.AND P0, PT, R18, RZ, PT ;  /* 0x000000ff1200720c */ /* 0x004fda0003f05270 */
        /* <DEDUP_REMOVED lines=10> */
.L_x_87:
[----:B------:R-:W-:-:S05]  /*cdb0*/  IMAD.IADD R14, R14, 0x1, R11 ;  /* 0x000000010e0e7824 */ /* 0x000fca00078e020b */
[----:B------:R-:W2:Y:S01]  /*cdc0*/  LDL.U8 R10, [R14] ;  /* 0x000000000e0a7983 */ /* 0x000ea20000100000 */
[----:B------:R-:W-:Y:S01]  /*cdd0*/  IMAD.MOV.U32 R12, RZ, RZ, 0x1 ;  /* 0x00000001ff0c7424 */ /* 0x000fe200078e00ff */
[----:B------:R-:W-:Y:S01]  /*cde0*/  MOV R18, R8 ;  /* 0x0000000800127202 */ /* 0x000fe20000000f00 */
[----:B------:R-:W-:Y:S01]  /*cdf0*/  IMAD.MOV.U32 R19, RZ, RZ, R11 ;  /* 0x000000ffff137224 */ /* 0x000fe200078e000b */
[----:B--2---:R-:W-:-:S13]  /*ce00*/  ISETP.NE.AND P0, PT, R10, RZ, PT ;  /* 0x000000ff0a00720c */ /* 0x004fda0003f05270 */
[C---:B------:R-:W-:Y:S01]  /*ce10*/  @P0 LEA R10, R2.reuse, UR5, 0x3 ;  /* 0x00000005020a0c11 */ /* 0x040fe2000f8e18ff */
[----:B------:R-:W-:Y:S01]  /*ce20*/  @P0 VIADD R2, R2, 0x1 ;  /* 0x0000000102020836 */ /* 0x000fe20000000000 */
[----:B------:R-:W-:-:S03]  /*ce30*/  @P0 PRMT R11, R12, 0x7610, R11 ;  /* 0x000076100c0b0816 */ /* 0x000fc6000000000b */
[----:B------:R1:W-:Y:S04]  /*ce40*/  @P0 STL.64 [R10], R18 ;  /* 0x000000120a000387 */ /* 0x0003e80000100a00 */
[----:B------:R1:W-:Y:S02]  /*ce50*/  @P0 STL.U8 [R14], R11 ;  /* 0x0000000b0e000387 */ /* 0x0003e40000100000 */
.L_x_88:
[----:B------:R-:W-:Y:S05]  /*ce60*/  BSYNC.RECONVERGENT B4 ;  /* 0x0000000000047941 */ /* 0x000fea0003800200 */
.L_x_86:
[----:B------:R-:W-:-:S13]  /*ce70*/  ISETP.GT.U32.AND P0, PT, R9, 0x7, PT ;  /* 0x000000070900780c */ /* 0x000fda0003f04070 */
[----:B------:R-:W-:Y:S05]  /*ce80*/  @P0 BREAK.RELIABLE B3 ;  /* 0x0000000000030942 */ /* 0x000fea0003800100 */
[----:B------:R-:W-:Y:S05]  /*ce90*/  @P0 BRA `(.L_x_89) ;  /* 0x0000000000580947 */ /* 0x000fea0003800000 */
.L_x_85:
[----:B------:R-:W-:Y:S05]  /*cea0*/  BSYNC.RELIABLE B3 ;  /* 0x0000000000037941 */ /* 0x000fea0003800100 */
.L_x_84:
[----:B------:R-:W3:Y:S01]  /*ceb0*/  LDL R13, [R13+0x4] ;  /* 0x000004000d0d7983 */ /* 0x000ee20000100800 */
[----:B012-4-:R-:W-:Y:S01]  /*cec0*/  VIADD R11, R9, 0x1 ;  /* 0x00000001090b7836 */ /* 0x017fe20000000000 */
[----:B---3--:R-:W-:-:S13]  /*ced0*/  ISETP.NE.AND P0, PT, R13, RZ, PT ;  /* 0x000000ff0d00720c */ /* 0x008fda0003f05270 */
        /* <DEDUP_REMOVED lines=9> */
.L_x_90:
[----:B------:R-:W2:Y:S01]  /*cf70*/  LDL.U8 R7, [R15+0x1] ;  /* 0x000001000f077983 */ /* 0x000ea20000100000 */
[----:B------:R-:W-:Y:S02]  /*cf80*/  HFMA2 R9, -RZ, RZ, 0, 5.9604644775390625e-08 ;  /* 0x00000001ff097431 */ /* 0x000fe400000001ff */
[----:B------:R-:W-:Y:S01]  /*cf90*/  IMAD.MOV.U32 R10, RZ, RZ, R8 ;  /* 0x000000ffff0a7224 */ /* 0x000fe200078e0008 */
[----:B--2---:R-:W-:-:S13]  /*cfa0*/  ISETP.NE.AND P0, PT, R7, RZ, PT ;  /* 0x000000ff0700720c */ /* 0x004fda0003f05270 */
[C---:B------:R-:W-:Y:S01]  /*cfb0*/  @P0 LEA R7, R2.reuse, UR5, 0x3 ;  /* 0x0000000502070c11 */ /* 0x040fe2000f8e18ff */
[----:B------:R-:W-:Y:S01]  /*cfc0*/  @P0 VIADD R2, R2, 0x1 ;  /* 0x0000000102020836 */ /* 0x000fe20000000000 */
[----:B------:R-:W-:-:S03]  /*cfd0*/  @P0 PRMT R8, R9, 0x7610, R8 ;  /* 0x0000761009080816 */ /* 0x000fc60000000008 */
[----:B------:R2:W-:Y:S04]  /*cfe0*/  @P0 STL.64 [R7], R10 ;  /* 0x0000000a07000387 */ /* 0x0005e80000100a00 */
[----:B------:R2:W-:Y:S02]  /*cff0*/  @P0 STL.U8 [R15+0x1], R8 ;  /* 0x000001080f000387 */ /* 0x0005e40000100000 */
.L_x_89:
[----:B------:R-:W-:Y:S05]  /*d000*/  BSYNC.RECONVERGENT B2 ;  /* 0x0000000000027941 */ /* 0x000fea0003800200 */
.L_x_83:
[----:B------:R-:W-:-:S13]  /*d010*/  ISETP.NE.AND P0, PT, R6, RZ, PT ;  /* 0x000000ff0600720c */ /* 0x000fda0003f05270 */
[----:B------:R-:W-:Y:S05]  /*d020*/  @P0 BRA `(.L_x_91) ;  /* 0xfffffff400e40947 */ /* 0x000fea000383ffff */
[----:B------:R-:W-:Y:S05]  /*d030*/  BSYNC.RECONVERGENT B1 ;  /* 0x0000000000017941 */ /* 0x000fea0003800200 */
.L_x_74:
[----:B------:R-:W3:Y:S01]  /*d040*/  LDL R2, [R1+0x330] ;  /* 0x0003300001027983 */ /* 0x000ee20000100800 */
[----:B------:R-:W-:Y:S01]  /*d050*/  BSSY.RECONVERGENT B1, `(.L_x_92) ;  /* 0x0000014000017945 */ /* 0x000fe20003800200 */
[----:B--2-4-:R-:W-:Y:S01]  /*d060*/  IMAD.MOV.U32 R7, RZ, RZ, RZ ;  /* 0x000000ffff077224 */ /* 0x014fe200078e00ff */
[----:B---3--:R-:W-:-:S13]  /*d070*/  ISETP.GE.AND P0, PT, R2, RZ, PT ;  /* 0x000000ff0200720c */ /* 0x008fda0003f06270 */
[----:B------:R-:W-:Y:S05]  /*d080*/  @!P0 BRA `(.L_x_93) ;  /* 0x0000000000408947 */ /* 0x000fea0003800000 */
[----:B------:R-:W-:-:S07]  /*d090*/  IMAD.MOV.U32 R7, RZ, RZ, RZ ;  /* 0x000000ffff077224 */ /* 0x000fce00078e00ff */
.L_x_94:
[----:B------:R-:W-:-:S13]  /*d0a0*/  ISETP.GT.U32.AND P0, PT, R2, 0x8, PT ;  /* 0x000000080200780c */ /* 0x000fda0003f04070 */
[----:B------:R-:W-:Y:S05]  /*d0b0*/  @P0 BRA `(.L_x_93) ;  /* 0x0000000000340947 */ /* 0x000fea0003800000 */
[----:B------:R-:W-:-:S05]  /*d0c0*/  LEA R6, R7, R1, 0x3 ;  /* 0x0000000107067211 */ /* 0x000fca00078e18ff */
[----:B------:R-:W2:Y:S02]  /*d0d0*/  LDL R9, [R6+0x334] ;  /* 0x0003340006097983 */ /* 0x000ea40000100800 */
[----:B--2---:R-:W-:-:S13]  /*d0e0*/  ISETP.GT.U32.AND P0, PT, R9, 0x8, PT ;  /* 0x000000080900780c */ /* 0x004fda0003f04070 */
[----:B------:R-:W-:Y:S05]  /*d0f0*/  @P0 BRA `(.L_x_93) ;  /* 0x0000000000240947 */ /* 0x000fea0003800000 */
[----:B01----:R-:W-:Y:S02]  /*d100*/  IMAD.MOV.U32 R11, RZ, RZ, 0x9 ;  /* 0x00000009ff0b7424 */ /* 0x003fe400078e00ff */
[----:B------:R-:W-:Y:S02]  /*d110*/  IMAD.MOV.U32 R8, RZ, RZ, 0x1 ;  /* 0x00000001ff087424 */ /* 0x000fe400078e00ff */
[----:B------:R-:W-:-:S04]  /*d120*/  IMAD R2, R2, R11, UR11 ;  /* 0x0000000b02027e24 */ /* 0x000fc8000f8e020b */
[----:B------:R-:W-:-:S05]  /*d130*/  IMAD.IADD R4, R9, 0x1, R2 ;  /* 0x0000000109047824 */ /* 0x000fca00078e0202 */
[----:B------:R2:W-:Y:S04]  /*d140*/  STL.U8 [R4], R8 ;  /* 0x0000000804007387 */ /* 0x0005e80000100000 */
[----:B------:R-:W3:Y:S01]  /*d150*/  LDL R2, [R6+0x338] ;  /* 0x0003380006027983 */ /* 0x000ee20000100800 */
[----:B------:R-:W-:Y:S01]  /*d160*/  VIADD R7, R7, 0x1 ;  /* 0x0000000107077836 */ /* 0x000fe20000000000 */
[----:B---3--:R-:W-:-:S13]  /*d170*/  ISETP.GT.AND P0, PT, R2, -0x1, PT ;  /* 0xffffffff0200780c */ /* 0x008fda0003f04270 */
[----:B--2---:R-:W-:Y:S05]  /*d180*/  @P0 BRA `(.L_x_94) ;  /* 0xfffffffc00c40947 */ /* 0x004fea000383ffff */
.L_x_93:
[----:B------:R-:W-:Y:S05]  /*d190*/  BSYNC.RECONVERGENT B1 ;  /* 0x0000000000017941 */ /* 0x000fea0003800200 */
.L_x_92:
[----:B01----:R-:W2:Y:S01]  /*d1a0*/  LDL.64 R10, [R1+0x5b8] ;  /* 0x0005b800010a7983 */ /* 0x003ea20000100a00 */
[----:B------:R-:W-:-:S05]  /*d1b0*/  MOV R9, 0x24 ;  /* 0x0000002400097802 */ /* 0x000fca0000000f00 */
[----:B--2---:R-:W-:-:S04]  /*d1c0*/  IMAD R2, R10, R9, UR10 ;  /* 0x0000000a0a027e24 */ /* 0x004fc8000f8e0209 */
[----:B------:R-:W-:-:S06]  /*d1d0*/  IMAD R2, R11, 0x4, R2 ;  /* 0x000000040b027824 */ /* 0x000fcc00078e0202 */
[----:B------:R-:W5:Y:S01]  /*d1e0*/  LDL R2, [R2] ;  /* 0x0000000002027983 */ /* 0x000f620000100800 */
[----:B------:R-:W-:-:S13]  /*d1f0*/  ISETP.NE.AND P0, PT, R10, -0x1, PT ;  /* 0xffffffff0a00780c */ /* 0x000fda0003f05270 */
[----:B------:R-:W-:Y:S05]  /*d200*/  @!P0 BRA `(.L_x_95) ;  /* 0x0000000000348947 */ /* 0x000fea0003800000 */
[----:B------:R-:W-:-:S07]  /*d210*/  IMAD.MOV.U32 R4, RZ, RZ, RZ ;  /* 0x000000ffff047224 */ /* 0x000fce00078e00ff */
.L_x_96:
[----:B------:R-:W-:-:S05]  /*d220*/  IMAD.U32 R6, R4, 0x8, R1 ;  /* 0x0000000804067824 */ /* 0x000fca00078e0001 */
[----:B------:R-:W2:Y:S01]  /*d230*/  LDL R9, [R6+0x5bc] ;  /* 0x0005bc0006097983 */ /* 0x000ea20000100800 */
[----:B------:R-:W-:-:S04]  /*d240*/  IMAD.MOV.U32 R11, RZ, RZ, 0x24 ;  /* 0x00000024ff0b7424 */ /* 0x000fc800078e00ff */
[----:B------:R-:W-:-:S05]  /*d250*/  IMAD R10, R10, R11, UR10 ;  /* 0x0000000a0a0a7e24 */ /* 0x000fca000f8e020b */
[----:B--2---:R-:W-:-:S06]  /*d260*/  LEA R9, R9, R10, 0x2 ;  /* 0x0000000a09097211 */ /* 0x004fcc00078e10ff */
[----:B------:R-:W2:Y:S02]  /*d270*/  LDL R9, [R9] ;  /* 0x0000000009097983 */ /* 0x000ea40000100800 */
[----:B--2--5:R-:W-:-:S13]  /*d280*/  ISETP.NE.AND P0, PT, R9, R2, PT ;  /* 0x000000020900720c */ /* 0x024fda0003f05270 */
[----:B------:R-:W-:Y:S05]  /*d290*/  @P0 BRA `(.L_x_73) ;  /* 0x00000000001c0947 */ /* 0x000fea0003800000 */
[----:B------:R-:W2:Y:S01]  /*d2a0*/  LDL R10, [R6+0x5c0] ;  /* 0x0005c000060a7983 */ /* 0x000ea20000100800 */
[----:B------:R-:W-:Y:S01]  /*d2b0*/  VIADD R4, R4, 0x1 ;  /* 0x0000000104047836 */ /* 0x000fe20000000000 */
[----:B--2---:R-:W-:-:S13]  /*d2c0*/  ISETP.NE.AND P0, PT, R10, -0x1, PT ;  /* 0xffffffff0a00780c */ /* 0x004fda0003f05270 */
[----:B------:R-:W-:Y:S05]  /*d2d0*/  @P0 BRA `(.L_x_96) ;  /* 0xfffffffc00d00947 */ /* 0x000fea000383ffff */
.L_x_95:
[----:B-----5:R-:W-:-:S13]  /*d2e0*/  ISETP.NE.AND P0, PT, R2, 0x1, PT ;  /* 0x000000010200780c */ /* 0x020fda0003f05270 */
[--C-:B------:R-:W-:Y:S02]  /*d2f0*/  @!P0 IMAD.IADD R20, R20, 0x1, R7.reuse ;  /* 0x0000000114148824 */ /* 0x100fe400078e0207 */
[----:B------:R-:W-:-:S07]  /*d300*/  @P0 IMAD.IADD R0, R0, 0x1, R7 ;  /* 0x0000000100000824 */ /* 0x000fce00078e0207 */
.L_x_73:
[----:B------:R-:W-:Y:S05]  /*d310*/  BSYNC.RECONVERGENT B0 ;  /* 0x0000000000007941 */ /* 0x000fea0003800200 */
.L_x_72:
[----:B------:R-:W-:Y:S05]  /*d320*/  WARPSYNC.ALL ;  /* 0x0000000000007948 */ /* 0x000fea0003800000 */
[----:B------:R-:W-:Y:S01]  /*d330*/  IMAD.MOV.U32 R6, RZ, RZ, -0x1 ;  /* 0xffffffffff067424 */ /* 0x000fe200078e00ff */
[----:B------:R-:W-:-:S05]  /*d340*/  MOV R7, 0xffffffff ;  /* 0xffffffff00077802 */ /* 0x000fca0000000f00 */
        /* <DEDUP_REMOVED lines=162> */
[----:B------:R-:W3:Y:S01]  /*dd70*/  LDL R2, [UR6+0x4] ;  /* 0x00000406ff027983 */ /* 0x000ee20008100800 */
[----:B------:R-:W-:Y:S01]  /*dd80*/  BSSY.RECONVERGENT B0, `(.L_x_97) ;  /* 0x0000257000007945 */ /* 0x000fe20003800200 */
[----:B---3--:R-:W-:-:S13]  /*dd90*/  ISETP.NE.AND P0, PT, R2, RZ, PT ;  /* 0x000000ff0200720c */ /* 0x008fda0003f05270 */
[----:B--2---:R-:W-:Y:S05]  /*dda0*/  @P0 BRA `(.L_x_98) ;  /* 0x0000002400500947 */ /* 0x004fea0003800000 */
[----:B------:R-:W2:Y:S02]  /*ddb0*/  LDL.U8 R2, [UR7+0x1] ;  /* 0x00000107ff027983 */ /* 0x000ea40008100000 */
[----:B--2---:R-:W-:-:S13]  /*ddc0*/  ISETP.NE.AND P0, PT, R2, RZ, PT ;  /* 0x000000ff0200720c */ /* 0x004fda0003f05270 */
[----:B------:R-:W-:Y:S05]  /*ddd0*/  @P0 BRA `(.L_x_98) ;  /* 0x0000002400440947 */ /* 0x000fea0003800000 */
[----:B------:R-:W-:Y:S01]  /*dde0*/  IMAD.MOV.U32 R7, RZ, RZ, 0x1 ;  /* 0x00000001ff077424 */ /* 0x000fe200078e00ff */
[----:B------:R-:W-:Y:S01]  /*ddf0*/  STL.64 [R1], RZ ;  /* 0x000000ff01007387 */ /* 0x000fe20000100a00 */
[----:B------:R-:W-:Y:S02]  /*de00*/  IMAD.U32 R6, RZ, RZ, UR4 ;  /* 0x00000004ff067e24 */ /* 0x000fe4000f8e00ff */
[----:B------:R-:W-:Y:S01]  /*de10*/  HFMA2 R4, -RZ, RZ, 0, 0 ;  /* 0x00000000ff047431 */ /* 0x000fe200000001ff */
[----:B------:R-:W-:Y:S01]  /*de20*/  BSSY.RECONVERGENT B1, `(.L_x_99) ;  /* 0x000021f000017945 */ /* 0x000fe20003800200 */
[----:B------:R-:W-:Y:S01]  /*de30*/  STL.64 [R1+0x8], RZ ;  /* 0x000008ff01007387 */ /* 0x000fe20000100a00 */
[----:B------:R-:W-:-:S03]  /*de40*/  IMAD.MOV.U32 R2, RZ, RZ, RZ ;  /* 0x000000ffff027224 */ /* 0x000fc600078e00ff */
[----:B------:R-:W-:Y:S04]  /*de50*/  STL.64 [R1+0x10], RZ ;  /* 0x000010ff01007387 */ /* 0x000fe80000100a00 */
[----:B------:R2:W-:Y:S04]  /*de60*/  STL.64 [R1], R6 ;  /* 0x0000000601007387 */ /* 0x0005e80000100a00 */
[----:B------:R3:W-:Y:S04]  /*de70*/  STL.64 [R1+0x18], RZ ;  /* 0x000018ff01007387 */ /* 0x0007e80000100a00 */
[----:B------:R3:W-:Y:S04]  /*de80*/  STL.64 [R1+0x20], RZ ;  /* 0x000020ff01007387 */ /* 0x0007e80000100a00 */
[----:B------:R3:W-:Y:S01]  /*de90*/  STL.64 [R1+0x28], RZ ;  /* 0x000028ff01007387 */ /* 0x0007e20000100a00 */
[----:B--2---:R-:W-:-:S03]  /*dea0*/  IMAD.MOV.U32 R6, RZ, RZ, 0x1 ;  /* 0x00000001ff067424 */ /* 0x004fc600078e00ff */
        /* <DEDUP_REMOVED lines=399> */
.L_x_116:
[----:B0---4-:R-:W-:-:S05]  /*f7a0*/  LEA R19, R6, UR13, 0x3 ;  /* 0x0000000d06137c11 */ /* 0x011fca000f8e18ff */
[----:B--2---:R-:W2:Y:S02]  /*f7b0*/  LDL.64 R8, [R19+-0x8] ;  /* 0xfffff80013087983 */ /* 0x004ea40000100a00 */
[----:B-12---:R-:W-:-:S04]  /*f7c0*/  IMAD R12, R8, 0x9, R5 ;  /* 0x00000009080c7824 */ /* 0x006fc800078e0205 */
        /* <DEDUP_REMOVED lines=8> */
[----:B------:R-:W-:Y:S01]  /*f850*/  IMAD R18, R8, R13, UR10 ;  /* 0x0000000a08127e24 */ /* 0x000fe2000f8e020d */
[----:B------:R-:W-:Y:S01]  /*f860*/  MOV R21, R6 ;  /* 0x0000000600157202 */ /* 0x000fe20000000f00 */
[C---:B------:R-:W-:Y:S02]  /*f870*/  IMAD.IADD R15, R9.reuse, 0x1, R14 ;  /* 0x00000001090f7824 */ /* 0x040fe400078e020e */
[----:B------:R-:W-:Y:S01]  /*f880*/  IMAD R13, R9, 0x4, R18 ;  /* 0x00000004090d7824 */ /* 0x000fe200078e0212 */
[----:B--2---:R-:W-:Y:S01]  /*f890*/  ISETP.NE.AND P0, PT, R10, RZ, PT ;  /* 0x000000ff0a00720c */ /* 0x004fe20003f05270 */
[----:B------:R-:W-:-:S04]  /*f8a0*/  VIADD R10, R6, 0xffffffff ;  /* 0xffffffff060a7836 */ /* 0x000fc80000000000 */
[----:B------:R-:W-:-:S08]  /*f8b0*/  IMAD.MOV.U32 R6, RZ, RZ, R10 ;  /* 0x000000ffff067224 */ /* 0x000fd000078e000a */
[C---:B------:R-:W-:Y:S01]  /*f8c0*/  @!P0 LEA R11, R4.reuse, UR12, 0x3 ;  /* 0x0000000c040b8c11 */ /* 0x040fe2000f8e18ff */
[----:B------:R-:W-:-:S04]  /*f8d0*/  @!P0 VIADD R4, R4, 0x1 ;  /* 0x0000000104048836 */ /* 0x000fc80000000000 */
[----:B------:R0:W-:Y:S04]  /*f8e0*/  @!P0 STL.64 [R11], R8 ;  /* 0x000000080b008387 */ /* 0x0001e80000100a00 */
[----:B------:R0:W-:Y:S01]  /*f8f0*/  @!P0 STL.U8 [R7], R22 ;  /* 0x0000001607008387 */ /* 0x0001e20000100000 */
[----:B------:R-:W-:Y:S05]  /*f900*/  @!P1 BRA `(.L_x_102) ;  /* 0x00000000007c9947 */ /* 0x000fea0003800000 */
[----:B0-----:R-:W-:Y:S01]  /*f910*/  MOV R11, 0x24 ;  /* 0x00000024000b7802 */ /* 0x001fe20000000f00 */
        /* <DEDUP_REMOVED lines=12> */
[----:B------:R-:W-:Y:S01]  /*f9e0*/  IMAD.MOV.U32 R11, RZ, RZ, R9 ;  /* 0x000000ffff0b7224 */ /* 0x000fe200078e0009 */
[----:B------:R-:W-:-:S04]  /*f9f0*/  MOV R6, R21 ;  /* 0x0000001500067202 */ /* 0x000fc80000000f00 */
[----:B------:R1:W-:Y:S01]  /*fa00*/  STL.64 [R19+-0x8], R10 ;  /* 0xfffff80a13007387 */ /* 0x0003e20000100a00 */
[----:B------:R-:W-:Y:S05]  /*fa10*/  BRA `(.L_x_105) ;  /* 0x0000000000287947 */ /* 0x000fea0003800000 */
.L_x_104:
[----:B------:R-:W-:-:S04]  /*fa20*/  IMAD R22, R10, 0x9, R3 ;  /* 0x000000090a167824 */ /* 0x000fc800078e0203 */
        /* <DEDUP_REMOVED lines=9> */
.L_x_105:
[----:B------:R-:W-:Y:S05]  /*fac0*/  BSYNC.RECONVERGENT B4 ;  /* 0x0000000000047941 */ /* 0x000fea0003800200 */
.L_x_103:
[----:B------:R-:W-:-:S13]  /*fad0*/  ISETP.GT.U32.AND P0, PT, R8, 0x7, PT ;  /* 0x000000070800780c */ /* 0x000fda0003f04070 */
[----:B------:R-:W-:Y:S05]  /*fae0*/  @P0 BREAK.RELIABLE B3 ;  /* 0x0000000000030942 */ /* 0x000fea0003800100 */
[----:B------:R-:W-:Y:S05]  /*faf0*/  @P0 BRA `(.L_x_106) ;  /* 0x0000000000540947 */ /* 0x000fea0003800000 */
.L_x_102:
[----:B------:R-:W-:Y:S05]  /*fb00*/  BSYNC.RELIABLE B3 ;  /* 0x0000000000037941 */ /* 0x000fea0003800100 */
.L_x_101:
[----:B01----:R-:W2:Y:S02]  /*fb10*/  LDL R10, [R13+0x24] ;  /* 0x000024000d0a7983 */ /* 0x003ea40000100800 */
[----:B--2---:R-:W-:Y:S02]  /*fb20*/  ISETP.NE.AND P0, PT, R10, RZ, PT ;  /* 0x000000ff0a00720c */ /* 0x004fe40003f05270 */
[----:B------:R-:W-:-:S11]  /*fb30*/  IADD3 R10, PT, PT, R8, 0x1, RZ ;  /* 0x00000001080a7810 */ /* 0x000fd60007ffe0ff */
        /* <DEDUP_REMOVED lines=9> */
.L_x_107:
[----:B------:R-:W2:Y:S01]  /*fbd0*/  LDL.U8 R11, [R15+0x9] ;  /* 0x000009000f0b7983 */ /* 0x000ea20000100000 */
[----:B------:R-:W-:Y:S01]  /*fbe0*/  IMAD.MOV.U32 R21, RZ, RZ, 0x1 ;  /* 0x00000001ff157424 */ /* 0x000fe200078e00ff */
[----:B--2---:R-:W-:Y:S01]  /*fbf0*/  ISETP.NE.AND P0, PT, R11, RZ, PT ;  /* 0x000000ff0b00720c */ /* 0x004fe20003f05270 */
[----:B------:R-:W-:-:S12]  /*fc00*/  IMAD.MOV.U32 R11, RZ, RZ, R9 ;  /* 0x000000ffff0b7224 */ /* 0x000fd800078e0009 */
[C---:B------:R-:W-:Y:S02]  /*fc10*/  @P0 LEA R19, R2.reuse, UR5, 0x3 ;  /* 0x0000000502130c11 */ /* 0x040fe4000f8e18ff */
[----:B------:R-:W-:-:S03]  /*fc20*/  @P0 IADD3 R2, PT, PT, R2, 0x1, RZ ;  /* 0x0000000102020810 */ /* 0x000fc60007ffe0ff */
[----:B------:R2:W-:Y:S04]  /*fc30*/  @P0 STL.64 [R19], R10 ;  /* 0x0000000a13000387 */ /* 0x0005e80000100a00 */
[----:B------:R2:W-:Y:S02]  /*fc40*/  @P0 STL.U8 [R15+0x9], R21 ;  /* 0x000009150f000387 */ /* 0x0005e40000100000 */
.L_x_106:
[----:B------:R-:W-:Y:S05]  /*fc50*/  BSYNC.RECONVERGENT B2 ;  /* 0x0000000000027941 */ /* 0x000fea0003800200 */
.L_x_100:
        /* <DEDUP_REMOVED lines=15> */
[----:B------:R-:W-:Y:S01]  /*fd50*/  IMAD.MOV.U32 R10, RZ, RZ, R8 ;  /* 0x000000ffff0a7224 */ /* 0x000fe200078e0008 */
[----:B------:R-:W-:-:S04]  /*fd60*/  IADD3 R6, PT, PT, R6, 0x1, RZ ;  /* 0x0000000106067810 */ /* 0x000fc80007ffe0ff */
[----:B------:R1:W-:Y:S01]  /*fd70*/  STL.64 [R12], R10 ;  /* 0x0000000a0c007387 */ /* 0x0003e20000100a00 */
[----:B------:R-:W-:Y:S05]  /*fd80*/  BRA `(.L_x_113) ;  /* 0x00000000002c7947 */ /* 0x000fea0003800000 */
.L_x_112:
[----:B------:R-:W-:-:S05]  /*fd90*/  IMAD.IADD R14, R14, 0x1, R11 ;  /* 0x000000010e0e7824 */ /* 0x000fca00078e020b */
[----:B------:R-:W2:Y:S01]  /*fda0*/  LDL.U8 R10, [R14] ;  /* 0x000000000e0a7983 */ /* 0x000ea20000100000 */
[----:B------:R-:W-:Y:S02]  /*fdb0*/  IMAD.MOV.U32 R12, RZ, RZ, 0x1 ;  /* 0x00000001ff0c7424 */ /* 0x000fe400078e00ff */
[----:B------:R-:W-:Y:S02]  /*fdc0*/  IMAD.MOV.U32 R19, RZ, RZ, R11 ;  /* 0x000000ffff137224 */ /* 0x000fe400078e000b */
[----:B------:R-:W-:Y:S01]  /*fdd0*/  IMAD.MOV.U32 R18, RZ, RZ, R8 ;  /* 0x000000ffff127224 */ /* 0x000fe200078e0008 */
[----:B--2---:R-:W-:-:S13]  /*fde0*/  ISETP.NE.AND P0, PT, R10, RZ, PT ;  /* 0x000000ff0a00720c */ /* 0x004fda0003f05270 */
[----:B------:R-:W-:Y:S02]  /*fdf0*/  @P0 LEA R10, R2, UR5, 0x3 ;  /* 0x00000005020a0c11 */ /* 0x000fe4000f8e18ff */
[----:B------:R-:W-:Y:S02]  /*fe00*/  @P0 PRMT R11, R12, 0x7610, R11 ;  /* 0x000076100c0b0816 */ /* 0x000fe4000000000b */
[----:B------:R-:W-:Y:S01]  /*fe10*/  @P0 IADD3 R2, PT, PT, R2, 0x1, RZ ;  /* 0x0000000102020810 */ /* 0x000fe20007ffe0ff */
[----:B------:R0:W-:Y:S04]  /*fe20*/  @P0 STL.64 [R10], R18 ;  /* 0x000000120a000387 */ /* 0x0001e80000100a00 */
[----:B------:R0:W-:Y:S02]  /*fe30*/  @P0 STL.U8 [R14], R11 ;  /* 0x0000000b0e000387 */ /* 0x0001e40000100000 */
.L_x_113:
[----:B------:R-:W-:Y:S05]  /*fe40*/  BSYNC.RECONVERGENT B4 ;  /* 0x0000000000047941 */ /* 0x000fea0003800200 */
.L_x_111:
[----:B------:R-:W-:-:S13]  /*fe50*/  ISETP.GT.U32.AND P0, PT, R9, 0x7, PT ;  /* 0x000000070900780c */ /* 0x000fda0003f04070 */
[----:B------:R-:W-:Y:S05]  /*fe60*/  @P0 BREAK.RELIABLE B3 ;  /* 0x0000000000030942 */ /* 0x000fea0003800100 */
[----:B------:R-:W-:Y:S05]  /*fe70*/  @P0 BRA `(.L_x_114) ;  /* 0x0000000000580947 */ /* 0x000fea0003800000 */
.L_x_110:
[----:B------:R-:W-:Y:S05]  /*fe80*/  BSYNC.RELIABLE B3 ;  /* 0x0000000000037941 */ /* 0x000fea0003800100 */
.L_x_109:
        /* <DEDUP_REMOVED lines=12> */
.L_x_115:
[----:B------:R-:W2:Y:S01]  /*ff50*/  LDL.U8 R7, [R15+0x1] ;  /* 0x000001000f077983 */ /* 0x000ea20000100000 */
[----:B------:R-:W-:Y:S01]  /*ff60*/  IMAD.MOV.U32 R9, RZ, RZ, 0x1 ;  /* 0x00000001ff097424 */ /* 0x000fe200078e00ff */
[----:B------:R-:W-:Y:S02]  /*ff70*/  MOV R10, R8 ;  /* 0x00000008000a7202 */ /* 0x000fe40000000f00 */
[----:B--2---:R-:W-:-:S13]  /*ff80*/  ISETP.NE.AND P0, PT, R7, RZ, PT ;  /* 0x000000ff0700720c */ /* 0x004fda0003f05270 */
[C---:B------:R-:W-:Y:S01]  /*ff90*/  @P0 LEA R7, R2.reuse, UR5, 0x3 ;  /* 0x0000000502070c11 */ /* 0x040fe2000f8e18ff */
[----:B------:R-:W-:Y:S01]  /*ffa0*/  @P0 VIADD R2, R2, 0x1 ;  /* 0x0000000102020836 */ /* 0x000fe20000000000 */
[----:B------:R-:W-:-:S03]  /*ffb0*/  @P0 PRMT R8, R9, 0x7610, R8 ;  /* 0x0000761009080816 */ /* 0x000fc60000000008 */
[----:B------:R2:W-:Y:S04]  /*ffc0*/  @P0 STL.64 [R7], R10 ;  /* 0x0000000a07000387 */ /* 0x0005e80000100a00 */
[----:B------:R2:W-:Y:S02]  /*ffd0*/  @P0 STL.U8 [R15+0x1], R8 ;  /* 0x000001080f000387 */ /* 0x0005e40000100000 */
.L_x_114:
[----:B------:R-:W-:Y:S05]  /*ffe0*/  BSYNC.RECONVERGENT B2 ;  /* 0x0000000000027941 */ /* 0x000fea0003800200 */
.L_x_108:
[----:B------:R-:W-:-:S13]  /*fff0*/  ISETP.NE.AND P0, PT, R6, RZ, PT ;  /* 0x000000ff0600720c */ /* 0x000fda0003f05270 */
[----:B------:R-:W-:Y:S05]  /*10000*/  @P0 BRA `(.L_x_116) ;  /* 0xfffffff400e40947 */ /* 0x000fea000383ffff */
[----:B------:R-:W-:Y:S05]  /*10010*/  BSYNC.RECONVERGENT B1 ;  /* 0x0000000000017941 */ /* 0x000fea0003800200 */
.L_x_99:
[----:B------:R-:W3:Y:S01]  /*10020*/  LDL R2, [R1+0x330] ;  /* 0x0003300001027983 */ /* 0x000ee20000100800 */
[----:B------:R-:W-:Y:S01]  /*10030*/  BSSY.RECONVERGENT B1, `(.L_x_117) ;  /* 0x0000014000017945 */ /* 0x000fe20003800200 */
[----:B--2-4-:R-:W-:Y:S01]  /*10040*/  IMAD.MOV.U32 R7, RZ, RZ, RZ ;  /* 0x000000ffff077224 */ /* 0x014fe200078e00ff */
[----:B---3--:R-:W-:-:S13]  /*10050*/  ISETP.GE.AND P0, PT, R2, RZ, PT ;  /* 0x000000ff0200720c */ /* 0x008fda0003f06270 */
[----:B------:R-:W-:Y:S05]  /*10060*/  @!P0 BRA `(.L_x_118) ;  /* 0x0000000000408947 */ /* 0x000fea0003800000 */
[----:B------:R-:W-:-:S07]  /*10070*/  IMAD.MOV.U32 R7, RZ, RZ, RZ ;  /* 0x000000ffff077224 */ /* 0x000fce00078e00ff */
.L_x_119:
[----:B------:R-:W-:-:S13]  /*10080*/  ISETP.GT.U32.AND P0, PT, R2, 0x8, PT ;  /* 0x000000080200780c */ /* 0x000fda0003f04070 */
[----:B------:R-:W-:Y:S05]  /*10090*/  @P0 BRA `(.L_x_118) ;  /* 0x0000000000340947 */ /* 0x000fea0003800000 */
[----:B------:R-:W-:-:S05]  /*100a0*/  IMAD.U32 R6, R7, 0x8, R1 ;  /* 0x0000000807067824 */ /* 0x000fca00078e0001 */
[----:B------:R-:W2:Y:S02]  /*100b0*/  LDL R9, [R6+0x334] ;  /* 0x0003340006097983 */ /* 0x000ea40000100800 */
[----:B--2---:R-:W-:-:S13]  /*100c0*/  ISETP.GT.U32.AND P0, PT, R9, 0x8, PT ;  /* 0x000000080900780c */ /* 0x004fda0003f04070 */
[----:B------:R-:W-:Y:S05]  /*100d0*/  @P0 BRA `(.L_x_118) ;  /* 0x0000000000240947 */ /* 0x000fea0003800000 */
[----:B01----:R-:W-:Y:S02]  /*100e0*/  HFMA2 R11, -RZ, RZ, 0, 5.36441802978515625e-07 ;  /* 0x00000009ff0b7431 */ /* 0x003fe400000001ff */
[----:B------:R-:W-:-:S03]  /*100f0*/  IMAD.MOV.U32 R8, RZ, RZ, 0x1 ;  /* 0x00000001ff087424 */ /* 0x000fc600078e00ff */
[----:B------:R-:W-:-:S04]  /*10100*/  IMAD R2, R2, R11, UR11 ;  /* 0x0000000b02027e24 */ /* 0x000fc8000f8e020b */
[----:B------:R-:W-:-:S05]  /*10110*/  IMAD.IADD R4, R9, 0x1, R2 ;  /* 0x0000000109047824 */ /* 0x000fca00078e0202 */
[----:B------:R2:W-:Y:S04]  /*10120*/  STL.U8 [R4], R8 ;  /* 0x0000000804007387 */ /* 0x0005e80000100000 */
[----:B------:R-:W3:Y:S01]  /*10130*/  LDL R2, [R6+0x338] ;  /* 0x0003380006027983 */ /* 0x000ee20000100800 */
[----:B------:R-:W-:Y:S01]  /*10140*/  VIADD R7, R7, 0x1 ;  /* 0x0000000107077836 */ /* 0x000fe20000000000 */
[----:B---3--:R-:W-:-:S13]  /*10150*/  ISETP.GT.AND P0, PT, R2, -0x1, PT ;  /* 0xffffffff0200780c */ /* 0x008fda0003f04270 */
[----:B--2---:R-:W-:Y:S05]  /*10160*/  @P0 BRA `(.L_x_119) ;  /* 0xfffffffc00c40947 */ /* 0x004fea000383ffff */
.L_x_118:
[----:B------:R-:W-:Y:S05]  /*10170*/  BSYNC.RECONVERGENT B1 ;  /* 0x0000000000017941 */ /* 0x000fea0003800200 */
.L_x_117:
[----:B01----:R-:W2:Y:S01]  /*10180*/  LDL.64 R10, [R1+0x5b8] ;  /* 0x0005b800010a7983 */ /* 0x003ea20000100a00 */
[----:B------:R-:W-:-:S04]  /*10190*/  IMAD.MOV.U32 R9, RZ, RZ, 0x24 ;  /* 0x00000024ff097424 */ /* 0x000fc800078e00ff */
[----:B--2---:R-:W-:-:S05]  /*101a0*/  IMAD R2, R10, R9, UR10 ;  /* 0x0000000a0a027e24 */ /* 0x004fca000f8e0209 */
[----:B------:R-:W-:-:S06]  /*101b0*/  LEA R2, R11, R2, 0x2 ;  /* 0x000000020b027211 */ /* 0x000fcc00078e10ff */
[----:B------:R-:W5:Y:S01]  /*101c0*/  LDL R2, [R2] ;  /* 0x0000000002027983 */ /* 0x000f620000100800 */
[----:B------:R-:W-:-:S13]  /*101d0*/  ISETP.NE.AND P0, PT, R10, -0x1, PT ;  /* 0xffffffff0a00780c */ /* 0x000fda0003f05270 */
[----:B------:R-:W-:Y:S05]  /*101e0*/  @!P0 BRA `(.L_x_120) ;  /* 0x0000000000348947 */ /* 0x000fea0003800000 */
[----:B------:R-:W-:-:S07]  /*101f0*/  IMAD.MOV.U32 R4, RZ, RZ, RZ ;  /* 0x000000ffff047224 */ /* 0x000fce00078e00ff */
.L_x_121:
[----:B------:R-:W-:-:S05]  /*10200*/  IMAD.U32 R6, R4, 0x8, R1 ;  /* 0x0000000804067824 */ /* 0x000fca00078e0001 */
[----:B------:R-:W2:Y:S01]  /*10210*/  LDL R9, [R6+0x5bc] ;  /* 0x0005bc0006097983 */ /* 0x000ea20000100800 */
[----:B------:R-:W-:-:S04]  /*10220*/  IMAD.MOV.U32 R11, RZ, RZ, 0x24 ;  /* 0x00000024ff0b7424 */ /* 0x000fc800078e00ff */
[----:B------:R-:W-:-:S04]  /*10230*/  IMAD R10, R10, R11, UR10 ;  /* 0x0000000a0a0a7e24 */ /* 0x000fc8000f8e020b */
[----:B--2---:R-:W-:-:S06]  /*10240*/  IMAD R9, R9, 0x4, R10 ;  /* 0x0000000409097824 */ /* 0x004fcc00078e020a */
[----:B------:R-:W2:Y:S02]  /*10250*/  LDL R9, [R9] ;  /* 0x0000000009097983 */ /* 0x000ea40000100800 */
[----:B--2--5:R-:W-:-:S13]  /*10260*/  ISETP.NE.AND P0, PT, R9, R2, PT ;  /* 0x000000020900720c */ /* 0x024fda0003f05270 */
[----:B------:R-:W-:Y:S05]  /*10270*/  @P0 BRA `(.L_x_98) ;  /* 0x00000000001c0947 */ /* 0x000fea0003800000 */
[----:B------:R-:W2:Y:S01]  /*10280*/  LDL R10, [R6+0x5c0] ;  /* 0x0005c000060a7983 */ /* 0x000ea20000100800 */
[----:B------:R-:W-:Y:S02]  /*10290*/  IADD3 R4, PT, PT, R4, 0x1, RZ ;  /* 0x0000000104047810 */ /* 0x000fe40007ffe0ff */
[----:B--2---:R-:W-:-:S13]  /*102a0*/  ISETP.NE.AND P0, PT, R10, -0x1, PT ;  /* 0xffffffff0a00780c */ /* 0x004fda0003f05270 */
[----:B------:R-:W-:Y:S05]  /*102b0*/  @P0 BRA `(.L_x_121) ;  /* 0xfffffffc00d00947 */ /* 0x000fea000383ffff */
.L_x_120:
[----:B-----5:R-:W-:-:S13]  /*102c0*/  ISETP.NE.AND P0, PT, R2, 0x1, PT ;  /* 0x000000010200780c */ /* 0x020fda0003f05270 */
[--C-:B------:R-:W-:Y:S02]  /*102d0*/  @P0 IMAD.IADD R0, R0, 0x1, R7.reuse ;  /* 0x0000000100000824 */ /* 0x100fe400078e0207 */
[----:B------:R-:W-:-:S07]  /*102e0*/  @!P0 IMAD.IADD R20, R20, 0x1, R7 ;  /* 0x0000000114148824 */ /* 0x000fce00078e0207 */
.L_x_98:
[----:B------:R-:W-:Y:S05]  /*102f0*/  BSYNC.RECONVERGENT B0 ;  /* 0x0000000000007941 */ /* 0x000fea0003800200 */
.L_x_97:
[----:B------:R-:W-:Y:S05]  /*10300*/  WARPSYNC.ALL ;  /* 0x0000000000007948 */ /* 0x000fea0003800000 */
[----:B------:R-:W-:Y:S02]  /*10310*/  IMAD.MOV.U32 R6, RZ, RZ, -0x1 ;  /* 0xffffffffff067424 */ /* 0x000fe400078e00ff */
        /* <DEDUP_REMOVED lines=170> */
[----:B------:R-:W-:Y:S01]  /*10dc0*/  MOV R7, 0x2 ;  /* 0x0000000200077802 */ /* 0x000fe20000000f00 */
[----:B------:R-:W-:Y:S01]  /*10dd0*/  IMAD.U32 R6, RZ, RZ, UR4 ;  /* 0x00000004ff067e24 */ /* 0x000fe2000f8e00ff */
[----:B------:R-:W-:Y:S01]  /*10de0*/  STL.64 [R1], RZ ;  /* 0x000000ff01007387 */ /* 0x000fe20000100a00 */
[----:B------:R-:W-:Y:S01]  /*10df0*/  BSSY.RECONVERGENT B1, `(.L_x_124) ;  /* 0x0000220000017945 */ /* 0x000fe20003800200 */
[----:B------:R-:W-:Y:S02]  /*10e00*/  IMAD.MOV.U32 R2, RZ, RZ, RZ ;  /* 0x000000ffff027224 */ /* 0x000fe400078e00ff */
        /* <DEDUP_REMOVED lines=407> */
.L_x_141:
[----:B0---4-:R-:W-:-:S05]  /*12780*/  LEA R19, R6, UR13, 0x3 ;  /* 0x0000000d06137c11 */ /* 0x011fca000f8e18ff */
[----:B--2---:R-:W2:Y:S02]  /*12790*/  LDL.64 R8, [R19+-0x8] ;  /* 0xfffff80013087983 */ /* 0x004ea40000100a00 */
[----:B-12---:R-:W-:-:S05]  /*127a0*/  IMAD R12, R8, 0x9, R5 ;  /* 0x00000009080c7824 */ /* 0x006fca00078e0205 */
[----:B------:R-:W-:-:S05]  /*127b0*/  IADD3 R7, PT, PT, R9, R12, RZ ;  /* 0x0000000c09077210 */ /* 0x000fca0007ffe0ff */
        /* <DEDUP_REMOVED lines=19> */
[----:B------:R-:W-:Y:S01]  /*128f0*/  IADD3 R10, PT, PT, R8, -0x1, RZ ;  /* 0xffffffff080a7810 */ /* 0x000fe20007ffe0ff */
[----:B0-----:R-:W-:-:S04]  /*12900*/  IMAD.MOV.U32 R11, RZ, RZ, 0x24 ;  /* 0x00000024ff0b7424 */ /* 0x001fc800078e00ff */
        /* <DEDUP_REMOVED lines=15> */
.L_x_129:
[----:B------:R-:W-:-:S05]  /*12a00*/  IMAD R22, R10, 0x9, R3 ;  /* 0x000000090a167824 */ /* 0x000fca00078e0203 */
        /* <DEDUP_REMOVED lines=9> */
.L_x_130:
[----:B------:R-:W-:Y:S05]  /*12aa0*/  BSYNC.RECONVERGENT B4 ;  /* 0x0000000000047941 */ /* 0x000fea0003800200 */
.L_x_128:
[----:B------:R-:W-:-:S13]  /*12ab0*/  ISETP.GT.U32.AND P0, PT, R8, 0x7, PT ;  /* 0x000000070800780c */ /* 0x000fda0003f04070 */
[----:B------:R-:W-:Y:S05]  /*12ac0*/  @P0 BREAK.RELIABLE B3 ;  /* 0x0000000000030942 */ /* 0x000fea0003800100 */
[----:B------:R-:W-:Y:S05]  /*12ad0*/  @P0 BRA `(.L_x_131) ;  /* 0x0000000000540947 */ /* 0x000fea0003800000 */
.L_x_127:
[----:B------:R-:W-:Y:S05]  /*12ae0*/  BSYNC.RELIABLE B3 ;  /* 0x0000000000037941 */ /* 0x000fea0003800100 */
.L_x_126:
        /* <DEDUP_REMOVED lines=8> */
[----:B------:R-:W-:Y:S01]  /*12b70*/  VIADD R6, R6, 0x1 ;  /* 0x0000000106067836 */ /* 0x000fe20000000000 */
[----:B------:R-:W-:-:S05]  /*12b80*/  MOV R11, R9 ;  /* 0x00000009000b7202 */ /* 0x000fca0000000f00 */
[----:B------:R2:W-:Y:S01]  /*12b90*/  STL.64 [R19], R10 ;  /* 0x0000000a13007387 */ /* 0x0005e20000100a00 */
[----:B------:R-:W-:Y:S05]  /*12ba0*/  BRA `(.L_x_131) ;  /* 0x0000000000207947 */ /* 0x000fea0003800000 */
.L_x_132:
        /* <DEDUP_REMOVED lines=8> */
.L_x_131:
[----:B------:R-:W-:Y:S05]  /*12c30*/  BSYNC.RECONVERGENT B2 ;  /* 0x0000000000027941 */ /* 0x000fea0003800200 */
.L_x_125:
[----:B------:R-:W-:Y:S01]  /*12c40*/  ISETP.GE.AND P0, PT, R9, 0x1, PT ;  /* 0x000000010900780c */ /* 0x000fe20003f06270 */
[----:B------:R-:W-:Y:S04]  /*12c50*/  BSSY.RECONVERGENT B2, `(.L_x_133) ;  /* 0x0000037000027945 */ /* 0x000fe80003800200 */
[----:B------:R-:W-:Y:S08]  /*12c60*/  BSSY.RELIABLE B3, `(.L_x_134) ;  /* 0x0000020000037945 */ /* 0x000ff00003800100 */
[----:B------:R-:W-:Y:S05]  /*12c70*/  @!P0 BRA `(.L_x_135) ;  /* 0x0000000000788947 */ /* 0x000fea0003800000 */
[----:B012-4-:R-:W-:-:S05]  /*12c80*/  IADD3 R11, PT, PT, R9, -0x1, RZ ;  /* 0xffffffff090b7810 */ /* 0x017fca0007ffe0ff */
        /* <DEDUP_REMOVED lines=14> */
.L_x_137:
[----:B------:R-:W-:-:S05]  /*12d70*/  IADD3 R14, PT, PT, R14, R11, RZ ;  /* 0x0000000b0e0e7210 */ /* 0x000fca0007ffe0ff */
[----:B------:R-:W2:Y:S01]  /*12d80*/  LDL.U8 R10, [R14] ;  /* 0x000000000e0a7983 */ /* 0x000ea20000100000 */
[----:B------:R-:W-:Y:S02]  /*12d90*/  IMAD.MOV.U32 R12, RZ, RZ, 0x1 ;  /* 0x00000001ff0c7424 */ /* 0x000fe400078e00ff */
[----:B------:R-:W-:Y:S02]  /*12da0*/  IMAD.MOV.U32 R19, RZ, RZ, R11 ;  /* 0x000000ffff137224 */ /* 0x000fe400078e000b */
[----:B------:R-:W-:Y:S01]  /*12db0*/  IMAD.MOV.U32 R18, RZ, RZ, R8 ;  /* 0x000000ffff127224 */ /* 0x000fe200078e0008 */
[----:B--2---:R-:W-:-:S13]  /*12dc0*/  ISETP.NE.AND P0, PT, R10, RZ, PT ;  /* 0x000000ff0a00720c */ /* 0x004fda0003f05270 */
[C---:B------:R-:W-:Y:S01]  /*12dd0*/  @P0 LEA R10, R2.reuse, UR5, 0x3 ;  /* 0x00000005020a0c11 */ /* 0x040fe2000f8e18ff */
[----:B------:R-:W-:Y:S01]  /*12de0*/  @P0 VIADD R2, R2, 0x1 ;  /* 0x0000000102020836 */ /* 0x000fe20000000000 */
[----:B------:R-:W-:-:S03]  /*12df0*/  @P0 PRMT R11, R12, 0x7610, R11 ;  /* 0x000076100c0b0816 */ /* 0x000fc6000000000b */
[----:B------:R0:W-:Y:S04]  /*12e00*/  @P0 STL.64 [R10], R18 ;  /* 0x000000120a000387 */ /* 0x0001e80000100a00 */
[----:B------:R0:W-:Y:S02]  /*12e10*/  @P0 STL.U8 [R14], R11 ;  /* 0x0000000b0e000387 */ /* 0x0001e40000100000 */
.L_x_138:
[----:B------:R-:W-:Y:S05]  /*12e20*/  BSYNC.RECONVERGENT B4 ;  /* 0x0000000000047941 */ /* 0x000fea0003800200 */
.L_x_136:
[----:B------:R-:W-:-:S13]  /*12e30*/  ISETP.GT.U32.AND P0, PT, R9, 0x7, PT ;  /* 0x000000070900780c */ /* 0x000fda0003f04070 */
[----:B------:R-:W-:Y:S05]  /*12e40*/  @P0 BREAK.RELIABLE B3 ;  /* 0x0000000000030942 */ /* 0x000fea0003800100 */
[----:B------:R-:W-:Y:S05]  /*12e50*/  @P0 BRA `(.L_x_139) ;  /* 0x0000000000580947 */ /* 0x000fea0003800000 */
.L_x_135:
[----:B------:R-:W-:Y:S05]  /*12e60*/  BSYNC.RELIABLE B3 ;  /* 0x0000000000037941 */ /* 0x000fea0003800100 */
.L_x_134:
[----:B------:R-:W3:Y:S01]  /*12e70*/  LDL R13, [R13+0x4] ;  /* 0x000004000d0d7983 */ /* 0x000ee20000100800 */
[----:B012-4-:R-:W-:Y:S02]  /*12e80*/  IADD3 R11, PT, PT, R9, 0x1, RZ ;  /* 0x00000001090b7810 */ /* 0x017fe40007ffe0ff */
        /* <DEDUP_REMOVED lines=10> */
.L_x_140:
[----:B------:R-:W2:Y:S01]  /*12f30*/  LDL.U8 R7, [R15+0x1] ;  /* 0x000001000f077983 */ /* 0x000ea20000100000 */
[----:B------:R-:W-:Y:S02]  /*12f40*/  IMAD.MOV.U32 R9, RZ, RZ, 0x1 ;  /* 0x00000001ff097424 */ /* 0x000fe400078e00ff */
[----:B------:R-:W-:Y:S01]  /*12f50*/  IMAD.MOV.U32 R10, RZ, RZ, R8 ;  /* 0x000000ffff0a7224 */ /* 0x000fe200078e0008 */
[----:B--2---:R-:W-:-:S13]  /*12f60*/  ISETP.NE.AND P0, PT, R7, RZ, PT ;  /* 0x000000ff0700720c */ /* 0x004fda0003f05270 */
[C---:B------:R-:W-:Y:S02]  /*12f70*/  @P0 LEA R7, R2.reuse, UR5, 0x3 ;  /* 0x0000000502070c11 */ /* 0x040fe4000f8e18ff */
[----:B------:R-:W-:Y:S02]  /*12f80*/  @P0 PRMT R8, R9, 0x7610, R8 ;  /* 0x0000761009080816 */ /* 0x000fe40000000008 */
[----:B------:R-:W-:Y:S01]  /*12f90*/  @P0 IADD3 R2, PT, PT, R2, 0x1, RZ ;  /* 0x0000000102020810 */ /* 0x000fe20007ffe0ff */
[----:B------:R2:W-:Y:S04]  /*12fa0*/  @P0 STL.64 [R7], R10 ;  /* 0x0000000a07000387 */ /* 0x0005e80000100a00 */
[----:B------:R2:W-:Y:S02]  /*12fb0*/  @P0 STL.U8 [R15+0x1], R8 ;  /* 0x000001080f000387 */ /* 0x0005e40000100000 */
.L_x_139:
[----:B------:R-:W-:Y:S05]  /*12fc0*/  BSYNC.RECONVERGENT B2 ;  /* 0x0000000000027941 */ /* 0x000fea0003800200 */
.L_x_133:
[----:B------:R-:W-:-:S13]  /*12fd0*/  ISETP.NE.AND P0, PT, R6, RZ, PT ;  /* 0x000000ff0600720c */ /* 0x000fda0003f05270 */
[----:B------:R-:W-:Y:S05]  /*12fe0*/  @P0 BRA `(.L_x_141) ;  /* 0xfffffff400e40947 */ /* 0x000fea000383ffff */
[----:B------:R-:W-:Y:S05]  /*12ff0*/  BSYNC.RECONVERGENT B1 ;  /* 0x0000000000017941 */ /* 0x000fea0003800200 */
.L_x_124:
[----:B------:R-:W3:Y:S01]  /*13000*/  LDL R2, [R1+0x330] ;  /* 0x0003300001027983 */ /* 0x000ee20000100800 */
[----:B------:R-:W-:Y:S01]  /*13010*/  BSSY.RECONVERGENT B1, `(.L_x_142) ;  /* 0x0000014000017945 */ /* 0x000fe20003800200 */
[----:B--2-4-:R-:W-:Y:S01]  /*13020*/  IMAD.MOV.U32 R7, RZ, RZ, RZ ;  /* 0x000000ffff077224 */ /* 0x014fe200078e00ff */
[----:B---3--:R-:W-:-:S13]  /*13030*/  ISETP.GE.AND P0, PT, R2, RZ, PT ;  /* 0x000000ff0200720c */ /* 0x008fda0003f06270 */
[----:B------:R-:W-:Y:S05]  /*13040*/  @!P0 BRA `(.L_x_143) ;  /* 0x0000000000408947 */ /* 0x000fea0003800000 */
[----:B------:R-:W-:-:S07]  /*13050*/  IMAD.MOV.U32 R7, RZ, RZ, RZ ;  /* 0x000000ffff077224 */ /* 0x000fce00078e00ff */
.L_x_144:
[----:B------:R-:W-:-:S13]  /*13060*/  ISETP.GT.U32.AND P0, PT, R2, 0x8, PT ;  /* 0x000000080200780c */ /* 0x000fda0003f04070 */
[----:B------:R-:W-:Y:S05]  /*13070*/  @P0 BRA `(.L_x_143) ;  /* 0x0000000000340947 */ /* 0x000fea0003800000 */
[----:B------:R-:W-:-:S05]  /*13080*/  IMAD.U32 R6, R7, 0x8, R1 ;  /* 0x0000000807067824 */ /* 0x000fca00078e0001 */
[----:B------:R-:W2:Y:S02]  /*13090*/  LDL R9, [R6+0x334] ;  /* 0x0003340006097983 */ /* 0x000ea40000100800 */
[----:B--2---:R-:W-:-:S13]  /*130a0*/  ISETP.GT.U32.AND P0, PT, R9, 0x8, PT ;  /* 0x000000080900780c */ /* 0x004fda0003f04070 */
[----:B------:R-:W-:Y:S05]  /*130b0*/  @P0 BRA `(.L_x_143) ;  /* 0x0000000000240947 */ /* 0x000fea0003800000 */
[----:B01----:R-:W-:Y:S02]  /*130c0*/  IMAD.MOV.U32 R11, RZ, RZ, 0x9 ;  /* 0x00000009ff0b7424 */ /* 0x003fe400078e00ff */
[----:B------:R-:W-:Y:S02]  /*130d0*/  HFMA2 R8, -RZ, RZ, 0, 5.9604644775390625e-08 ;  /* 0x00000001ff087431 */ /* 0x000fe400000001ff */
[----:B------:R-:W-:-:S04]  /*130e0*/  IMAD R2, R2, R11, UR11 ;  /* 0x0000000b02027e24 */ /* 0x000fc8000f8e020b */
[----:B------:R-:W-:-:S05]  /*130f0*/  IMAD.IADD R4, R9, 0x1, R2 ;  /* 0x0000000109047824 */ /* 0x000fca00078e0202 */
[----:B------:R2:W-:Y:S04]  /*13100*/  STL.U8 [R4], R8 ;  /* 0x0000000804007387 */ /* 0x0005e80000100000 */
[----:B------:R-:W3:Y:S01]  /*13110*/  LDL R2, [R6+0x338] ;  /* 0x0003380006027983 */ /* 0x000ee20000100800 */
[----:B------:R-:W-:Y:S01]  /*13120*/  VIADD R7, R7, 0x1 ;  /* 0x0000000107077836 */ /* 0x000fe20000000000 */
[----:B---3--:R-:W-:-:S13]  /*13130*/  ISETP.GT.AND P0, PT, R2, -0x1, PT ;  /* 0xffffffff0200780c */ /* 0x008fda0003f04270 */
[----:B--2---:R-:W-:Y:S05]  /*13140*/  @P0 BRA `(.L_x_144) ;  /* 0xfffffffc00c40947 */ /* 0x004fea000383ffff */
.L_x_143:
[----:B------:R-:W-:Y:S05]  /*13150*/  BSYNC.RECONVERGENT B1 ;  /* 0x0000000000017941 */ /* 0x000fea0003800200 */
.L_x_142:
[----:B01----:R-:W2:Y:S01]  /*13160*/  LDL.64 R10, [R1+0x5b8] ;  /* 0x0005b800010a7983 */ /* 0x003ea20000100a00 */
[----:B------:R-:W-:-:S04]  /*13170*/  IMAD.MOV.U32 R9, RZ, RZ, 0x24 ;  /* 0x00000024ff097424 */ /* 0x000fc800078e00ff */
[----:B--2---:R-:W-:-:S04]  /*13180*/  IMAD R2, R10, R9, UR10 ;  /* 0x0000000a0a027e24 */ /* 0x004fc8000f8e0209 */
[----:B------:R-:W-:-:S06]  /*13190*/  IMAD R2, R11, 0x4, R2 ;  /* 0x000000040b027824 */ /* 0x000fcc00078e0202 */
[----:B------:R-:W5:Y:S01]  /*131a0*/  LDL R2, [R2] ;  /* 0x0000000002027983 */ /* 0x000f620000100800 */
[----:B------:R-:W-:-:S13]  /*131b0*/  ISETP.NE.AND P0, PT, R10, -0x1, PT ;  /* 0xffffffff0a00780c */ /* 0x000fda0003f05270 */
[----:B------:R-:W-:Y:S05]  /*131c0*/  @!P0 BRA `(.L_x_145) ;  /* 0x0000000000348947 */ /* 0x000fea0003800000 */
[----:B------:R-:W-:-:S07]  /*131d0*/  MOV R4, RZ ;  /* 0x000000ff00047202 */ /* 0x000fce0000000f00 */
.L_x_146:
        /* <DEDUP_REMOVED lines=9> */
[----:B------:R-:W-:Y:S01]  /*13270*/  VIADD R4, R4, 0x1 ;  /* 0x0000000104047836 */ /* 0x000fe20000000000 */
[----:B--2---:R-:W-:-:S13]  /*13280*/  ISETP.NE.AND P0, PT, R10, -0x1, PT ;  /* 0xffffffff0a00780c */ /* 0x004fda0003f05270 */
[----:B------:R-:W-:Y:S05]  /*13290*/  @P0 BRA `(.L_x_146) ;  /* 0xfffffffc00d00947 */ /* 0x000fea000383ffff */
.L_x_145:
[----:B-----5:R-:W-:-:S13]  /*132a0*/  ISETP.NE.AND P0, PT, R2, 0x1, PT ;  /* 0x000000010200780c */ /* 0x020fda0003f05270 */
[----:B------:R-:W-:Y:S01]  /*132b0*/  @P0 IADD3 R0, PT, PT, R0, R7, RZ ;  /* 0x0000000700000210 */ /* 0x000fe20007ffe0ff */
[----:B------:R-:W-:-:S07]  /*132c0*/  @!P0 IMAD.IADD R20, R20, 0x1, R7 ;  /* 0x0000000114148824 */ /* 0x000fce00078e0207 */
.L_x_123:
[----:B------:R-:W-:Y:S05]  /*132d0*/  BSYNC.RECONVERGENT B0 ;  /* 0x0000000000007941 */ /* 0x000fea0003800200 */
.L_x_122:
        /* <DEDUP_REMOVED lines=173> */
[----:B------:R-:W-:Y:S01]  /*13db0*/  MOV R6, UR4 ;  /* 0x0000000400067c02 */ /* 0x000fe20008000f00 */
        /* <DEDUP_REMOVED lines=410> */
.L_x_166:
[----:B0---4-:R-:W-:-:S05]  /*15760*/  LEA R19, R6, UR13, 0x3 ;  /* 0x0000000d06137c11 */ /* 0x011fca000f8e18ff */
[----:B--2---:R-:W2:Y:S02]  /*15770*/  LDL.64 R8, [R19+-0x8] ;  /* 0xfffff80013087983 */ /* 0x004ea40000100a00 */
[----:B-12---:R-:W-:-:S04]  /*15780*/  IMAD R12, R8, 0x9, R5 ;  /* 0x00000009080c7824 */ /* 0x006fc800078e0205 */
[----:B------:R-:W-:-:S05]  /*15790*/  IMAD.IADD R7, R9, 0x1, R12 ;  /* 0x0000000109077824 */ /* 0x000fca00078e020c */
[----:B------:R-:W2:Y:S01]  /*157a0*/  LDL.U8 R10, [R7] ;  /* 0x00000000070a7983 */ /* 0x000ea20000100000 */
[----:B01----:R-:W-:Y:S01]  /*157b0*/  HFMA2 R22, -RZ, RZ, 0, 5.9604644775390625e-08 ;  /* 0x00000001ff167431 */ /* 0x003fe200000001ff */
[C---:B------:R-:W-:Y:S01]  /*157c0*/  ISETP.GE.AND P1, PT, R8.reuse, 0x1, PT ;  /* 0x000000010800780c */ /* 0x040fe20003f26270 */
[----:B------:R-:W-:Y:S01]  /*157d0*/  IMAD.MOV.U32 R13, RZ, RZ, 0x24 ;  /* 0x00000024ff0d7424 */ /* 0x000fe200078e00ff */
[----:B------:R-:W-:Y:S01]  /*157e0*/  BSSY.RECONVERGENT B2, `(.L_x_150) ;  /* 0x0000043000027945 */ /* 0x000fe20003800200 */
[----:B------:R-:W-:-:S03]  /*157f0*/  IMAD R14, R8, 0x9, R3 ;  /* 0x00000009080e7824 */ /* 0x000fc600078e0203 */
[----:B------:R-:W-:Y:S01]  /*15800*/  BSSY.RELIABLE B3, `(.L_x_151) ;  /* 0x000002c000037945 */ /* 0x000fe20003800100 */
[----:B------:R-:W-:Y:S02]  /*15810*/  IMAD R18, R8, R13, UR10 ;  /* 0x0000000a08127e24 */ /* 0x000fe4000f8e020d */
[----:B------:R-:W-:Y:S02]  /*15820*/  IMAD.MOV.U32 R21, RZ, RZ, R6 ;  /* 0x000000ffff157224 */ /* 0x000fe400078e0006 */
[C---:B------:R-:W-:Y:S01]  /*15830*/  IMAD.IADD R15, R9.reuse, 0x1, R14 ;  /* 0x00000001090f7824 */ /* 0x040fe200078e020e */
[----:B------:R-:W-:Y:S02]  /*15840*/  LEA R13, R9, R18, 0x2 ;  /* 0x00000012090d7211 */ /* 0x000fe400078e10ff */
        /* <DEDUP_REMOVED lines=25> */
.L_x_154:
[----:B------:R-:W-:-:S04]  /*159e0*/  IMAD R22, R10, 0x9, R3 ;  /* 0x000000090a167824 */ /* 0x000fc800078e0203 */
[----:B------:R-:W-:-:S05]  /*159f0*/  IMAD.IADD R22, R9, 0x1, R22 ;  /* 0x0000000109167824 */ /* 0x000fca00078e0216 */
[----:B------:R-:W2:Y:S01]  /*15a00*/  LDL.U8 R11, [R22] ;  /* 0x00000000160b7983 */ /* 0x000ea20000100000 */
[----:B------:R-:W-:Y:S02]  /*15a10*/  MOV R21, 0x1 ;  /* 0x0000000100157802 */ /* 0x000fe40000000f00 */
[----:B--2---:R-:W-:Y:S01]  /*15a20*/  ISETP.NE.AND P0, PT, R11, RZ, PT ;  /* 0x000000ff0b00720c */ /* 0x004fe20003f05270 */
[----:B------:R-:W-:-:S12]  /*15a30*/  IMAD.MOV.U32 R11, RZ, RZ, R9 ;  /* 0x000000ffff0b7224 */ /* 0x000fd800078e0009 */
[C---:B------:R-:W-:Y:S01]  /*15a40*/  @P0 LEA R19, R2.reuse, UR5, 0x3 ;  /* 0x0000000502130c11 */ /* 0x040fe2000f8e18ff */
[----:B------:R-:W-:-:S04]  /*15a50*/  @P0 VIADD R2, R2, 0x1 ;  /* 0x0000000102020836 */ /* 0x000fc80000000000 */
[----:B------:R1:W-:Y:S04]  /*15a60*/  @P0 STL.64 [R19], R10 ;  /* 0x0000000a13000387 */ /* 0x0003e80000100a00 */
[----:B------:R1:W-:Y:S02]  /*15a70*/  @P0 STL.U8 [R22], R21 ;  /* 0x0000001516000387 */ /* 0x0003e40000100000 */
.L_x_155:
[----:B------:R-:W-:Y:S05]  /*15a80*/  BSYNC.RECONVERGENT B4 ;  /* 0x0000000000047941 */ /* 0x000fea0003800200 */
.L_x_153:
[----:B------:R-:W-:-:S13]  /*15a90*/  ISETP.GT.U32.AND P0, PT, R8, 0x7, PT ;  /* 0x000000070800780c */ /* 0x000fda0003f04070 */
[----:B------:R-:W-:Y:S05]  /*15aa0*/  @P0 BREAK.RELIABLE B3 ;  /* 0x0000000000030942 */ /* 0x000fea0003800100 */
[----:B------:R-:W-:Y:S05]  /*15ab0*/  @P0 BRA `(.L_x_156) ;  /* 0x0000000000540947 */ /* 0x000fea0003800000 */
.L_x_152:
[----:B------:R-:W-:Y:S05]  /*15ac0*/  BSYNC.RELIABLE B3 ;  /* 0x0000000000037941 */ /* 0x000fea0003800100 */
.L_x_151:
        /* <DEDUP_REMOVED lines=8> */
[----:B------:R-:W-:Y:S01]  /*15b50*/  IMAD.MOV.U32 R11, RZ, RZ, R9 ;  /* 0x000000ffff0b7224 */ /* 0x000fe200078e0009 */
[----:B------:R-:W-:-:S04]  /*15b60*/  IADD3 R6, PT, PT, R6, 0x1, RZ ;  /* 0x0000000106067810 */ /* 0x000fc80007ffe0ff */
[----:B------:R4:W-:Y:S01]  /*15b70*/  STL.64 [R19], R10 ;  /* 0x0000000a13007387 */ /* 0x0009e20000100a00 */
[----:B------:R-:W-:Y:S05]  /*15b80*/  BRA `(.L_x_156) ;  /* 0x0000000000207947 */ /* 0x000fea0003800000 */
.L_x_157:
        /* <DEDUP_REMOVED lines=8> */
.L_x_156:
[----:B------:R-:W-:Y:S05]  /*15c10*/  BSYNC.RECONVERGENT B2 ;  /* 0x0000000000027941 */ /* 0x000fea0003800200 */
.L_x_150:
[----:B------:R-:W-:Y:S01]  /*15c20*/  ISETP.GE.AND P0, PT, R9, 0x1, PT ;  /* 0x000000010900780c */ /* 0x000fe20003f06270 */
[----:B------:R-:W-:Y:S04]  /*15c30*/  BSSY.RECONVERGENT B2, `(.L_x_158) ;  /* 0x0000037000027945 */ /* 0x000fe80003800200 */
[----:B------:R-:W-:Y:S08]  /*15c40*/  BSSY.RELIABLE B3, `(.L_x_159) ;  /* 0x0000020000037945 */ /* 0x000ff00003800100 */
[----:B------:R-:W-:Y:S05]  /*15c50*/  @!P0 BRA `(.L_x_160) ;  /* 0x0000000000788947 */ /* 0x000fea0003800000 */
[----:B012-4-:R-:W-:-:S05]  /*15c60*/  VIADD R11, R9, 0xffffffff ;  /* 0xffffffff090b7836 */ /* 0x017fca0000000000 */
[----:B------:R-:W-:-:S06]  /*15c70*/  LEA R18, R11, R18, 0x2 ;  /* 0x000000120b127211 */ /* 0x000fcc00078e10ff */
        /* <DEDUP_REMOVED lines=13> */
.L_x_162:
[----:B------:R-:W-:-:S05]  /*15d50*/  IMAD.IADD R14, R14, 0x1, R11 ;  /* 0x000000010e0e7824 */ /* 0x000fca00078e020b */
[----:B------:R-:W2:Y:S01]  /*15d60*/  LDL.U8 R10, [R14] ;  /* 0x000000000e0a7983 */ /* 0x000ea20000100000 */
[----:B------:R-:W-:Y:S02]  /*15d70*/  HFMA2 R12, -RZ, RZ, 0, 5.9604644775390625e-08 ;  /* 0x00000001ff0c7431 */ /* 0x000fe400000001ff */
        /* <DEDUP_REMOVED lines=8> */
.L_x_163:
[----:B------:R-:W-:Y:S05]  /*15e00*/  BSYNC.RECONVERGENT B4 ;  /* 0x0000000000047941 */ /* 0x000fea0003800200 */
.L_x_161:
[----:B------:R-:W-:-:S13]  /*15e10*/  ISETP.GT.U32.AND P0, PT, R9, 0x7, PT ;  /* 0x000000070900780c */ /* 0x000fda0003f04070 */
[----:B------:R-:W-:Y:S05]  /*15e20*/  @P0 BREAK.RELIABLE B3 ;  /* 0x0000000000030942 */ /* 0x000fea0003800100 */
[----:B------:R-:W-:Y:S05]  /*15e30*/  @P0 BRA `(.L_x_164) ;  /* 0x0000000000580947 */ /* 0x000fea0003800000 */
.L_x_160:
[----:B------:R-:W-:Y:S05]  /*15e40*/  BSYNC.RELIABLE B3 ;  /* 0x0000000000037941 */ /* 0x000fea0003800100 */
.L_x_159:
[----:B------:R-:W3:Y:S01]  /*15e50*/  LDL R13, [R13+0x4] ;  /* 0x000004000d0d7983 */ /* 0x000ee20000100800 */
[----:B012-4-:R-:W-:Y:S01]  /*15e60*/  VIADD R11, R9, 0x1 ;  /* 0x00000001090b7836 */ /* 0x017fe20000000000 */
[----:B---3--:R-:W-:-:S13]  /*15e70*/  ISETP.NE.AND P0, PT, R13, RZ, PT ;  /* 0x000000ff0d00720c */ /* 0x008fda0003f05270 */
[----:B------:R-:W-:Y:S05]  /*15e80*/  @P0 BRA `(.L_x_165) ;  /* 0x0000000000200947 */ /* 0x000fea0003800000 */
[----:B------:R-:W2:Y:S02]  /*15e90*/  LDL.U8 R7, [R7+0x1] ;  /* 0x0000010007077983 */ /* 0x000ea40000100000 */
[----:B--2---:R-:W-:-:S13]  /*15ea0*/  ISETP.NE.AND P0, PT, R7, RZ, PT ;  /* 0x000000ff0700720c */ /* 0x004fda0003f05270 */
[----:B------:R-:W-:Y:S05]  /*15eb0*/  @P0 BRA `(.L_x_164) ;  /* 0x0000000000380947 */ /* 0x000fea0003800000 */
[----:B------:R-:W-:Y:S02]  /*15ec0*/  MOV R10, R8 ;  /* 0x00000008000a7202 */ /* 0x000fe40000000f00 */
[C---:B------:R-:W-:Y:S01]  /*15ed0*/  LEA R7, R6.reuse, UR13, 0x3 ;  /* 0x0000000d06077c11 */ /* 0x040fe2000f8e18ff */
[----:B------:R-:W-:-:S04]  /*15ee0*/  VIADD R6, R6, 0x1 ;  /* 0x0000000106067836 */ /* 0x000fc80000000000 */
[----:B------:R4:W-:Y:S01]  /*15ef0*/  STL.64 [R7], R10 ;  /* 0x0000000a07007387 */ /* 0x0009e20000100a00 */
[----:B------:R-:W-:Y:S05]  /*15f00*/  BRA `(.L_x_164) ;  /* 0x0000000000247947 */ /* 0x000fea0003800000 */
.L_x_165:
[----:B------:R-:W2:Y:S01]  /*15f10*/  LDL.U8 R7, [R15+0x1] ;  /* 0x000001000f077983 */ /* 0x000ea20000100000 */
[----:B------:R-:W-:Y:S02]  /*15f20*/  IMAD.MOV.U32 R9, RZ, RZ, 0x1 ;  /* 0x00000001ff097424 */ /* 0x000fe400078e00ff */
[----:B------:R-:W-:Y:S01]  /*15f30*/  IMAD.MOV.U32 R10, RZ, RZ, R8 ;  /* 0x000000ffff0a7224 */ /* 0x000fe200078e0008 */
[----:B--2---:R-:W-:-:S13]  /*15f40*/  ISETP.NE.AND P0, PT, R7, RZ, PT ;  /* 0x000000ff0700720c */ /* 0x004fda0003f05270 */
[C---:B------:R-:W-:Y:S01]  /*15f50*/  @P0 LEA R7, R2.reuse, UR5, 0x3 ;  /* 0x0000000502070c11 */ /* 0x040fe2000f8e18ff */
[----:B------:R-:W-:Y:S01]  /*15f60*/  @P0 VIADD R2, R2, 0x1 ;  /* 0x0000000102020836 */ /* 0x000fe20000000000 */
[----:B------:R-:W-:-:S03]  /*15f70*/  @P0 PRMT R8, R9, 0x7610, R8 ;  /* 0x0000761009080816 */ /* 0x000fc60000000008 */
[----:B------:R2:W-:Y:S04]  /*15f80*/  @P0 STL.64 [R7], R10 ;  /* 0x0000000a07000387 */ /* 0x0005e80000100a00 */
[----:B------:R2:W-:Y:S02]  /*15f90*/  @P0 STL.U8 [R15+0x1], R8 ;  /* 0x000001080f000387 */ /* 0x0005e40000100000 */
.L_x_164:
[----:B------:R-:W-:Y:S05]  /*15fa0*/  BSYNC.RECONVERGENT B2 ;  /* 0x0000000000027941 */ /* 0x000fea0003800200 */
.L_x_158:
[----:B------:R-:W-:-:S13]  /*15fb0*/  ISETP.NE.AND P0, PT, R6, RZ, PT ;  /* 0x000000ff0600720c */ /* 0x000fda0003f05270 */
[----:B------:R-:W-:Y:S05]  /*15fc0*/  @P0 BRA `(.L_x_166) ;  /* 0xfffffff400e40947 */ /* 0x000fea000383ffff */
[----:B------:R-:W-:Y:S05]  /*15fd0*/  BSYNC.RECONVERGENT B1 ;  /* 0x0000000000017941 */ /* 0x000fea0003800200 */
.L_x_149:
[----:B------:R-:W3:Y:S01]  /*15fe0*/  LDL R2, [R1+0x330] ;  /* 0x0003300001027983 */ /* 0x000ee20000100800 */
[----:B------:R-:W-:Y:S01]  /*15ff0*/  BSSY.RECONVERGENT B1, `(.L_x_167) ;  /* 0x0000014000017945 */ /* 0x000fe20003800200 */
[----:B--2-4-:R-:W-:Y:S01]  /*16000*/  HFMA2 R7, -RZ, RZ, 0, 0 ;  /* 0x00000000ff077431 */ /* 0x014fe200000001ff */
[----:B---3--:R-:W-:-:S13]  /*16010*/  ISETP.GE.AND P0, PT, R2, RZ, PT ;  /* 0x000000ff0200720c */ /* 0x008fda0003f06270 */
[----:B------:R-:W-:Y:S05]  /*16020*/  @!P0 BRA `(.L_x_168) ;  /* 0x0000000000408947 */ /* 0x000fea0003800000 */
[----:B------:R-:W-:-:S07]  /*16030*/  IMAD.MOV.U32 R7, RZ, RZ, RZ ;  /* 0x000000ffff077224 */ /* 0x000fce00078e00ff */
.L_x_169:
[----:B------:R-:W-:-:S13]  /*16040*/  ISETP.GT.U32.AND P0, PT, R2, 0x8, PT ;  /* 0x000000080200780c */ /* 0x000fda0003f04070 */
[----:B------:R-:W-:Y:S05]  /*16050*/  @P0 BRA `(.L_x_168) ;  /* 0x0000000000340947 */ /* 0x000fea0003800000 */
[----:B------:R-:W-:-:S05]  /*16060*/  IMAD.U32 R6, R7, 0x8, R1 ;  /* 0x0000000807067824 */ /* 0x000fca00078e0001 */
[----:B------:R-:W2:Y:S02]  /*16070*/  LDL R9, [R6+0x334] ;  /* 0x0003340006097983 */ /* 0x000ea40000100800 */
[----:B--2---:R-:W-:-:S13]  /*16080*/  ISETP.GT.U32.AND P0, PT, R9, 0x8, PT ;  /* 0x000000080900780c */ /* 0x004fda0003f04070 */
[----:B------:R-:W-:Y:S05]  /*16090*/  @P0 BRA `(.L_x_168) ;  /* 0x0000000000240947 */ /* 0x000fea0003800000 */
[----:B01----:R-:W-:Y:S02]  /*160a0*/  IMAD.MOV.U32 R11, RZ, RZ, 0x9 ;  /* 0x00000009ff0b7424 */ /* 0x003fe400078e00ff */
[----:B------:R-:W-:Y:S02]  /*160b0*/  IMAD.MOV.U32 R8, RZ, RZ, 0x1 ;  /* 0x00000001ff087424 */ /* 0x000fe400078e00ff */
[----:B------:R-:W-:-:S05]  /*160c0*/  IMAD R2, R2, R11, UR11 ;  /* 0x0000000b02027e24 */ /* 0x000fca000f8e020b */
[----:B------:R-:W-:-:S05]  /*160d0*/  IADD3 R4, PT, PT, R9, R2, RZ ;  /* 0x0000000209047210 */ /* 0x000fca0007ffe0ff */
[----:B------:R2:W-:Y:S04]  /*160e0*/  STL.U8 [R4], R8 ;  /* 0x0000000804007387 */ /* 0x0005e80000100000 */
[----:B------:R-:W3:Y:S01]  /*160f0*/  LDL R2, [R6+0x338] ;  /* 0x0003380006027983 */ /* 0x000ee20000100800 */
[----:B------:R-:W-:Y:S01]  /*16100*/  VIADD R7, R7, 0x1 ;  /* 0x0000000107077836 */ /* 0x000fe20000000000 */
[----:B---3--:R-:W-:-:S13]  /*16110*/  ISETP.GT.AND P0, PT, R2, -0x1, PT ;  /* 0xffffffff0200780c */ /* 0x008fda0003f04270 */
[----:B--2---:R-:W-:Y:S05]  /*16120*/  @P0 BRA `(.L_x_169) ;  /* 0xfffffffc00c40947 */ /* 0x004fea000383ffff */
.L_x_168:
[----:B------:R-:W-:Y:S05]  /*16130*/  BSYNC.RECONVERGENT B1 ;  /* 0x0000000000017941 */ /* 0x000fea0003800200 */
.L_x_167:
[----:B01----:R-:W2:Y:S01]  /*16140*/  LDL.64 R10, [R1+0x5b8] ;  /* 0x0005b800010a7983 */ /* 0x003ea20000100a00 */
[----:B------:R-:W-:-:S04]  /*16150*/  IMAD.MOV.U32 R9, RZ, RZ, 0x24 ;  /* 0x00000024ff097424 */ /* 0x000fc800078e00ff */
[----:B--2---:R-:W-:-:S04]  /*16160*/  IMAD R2, R10, R9, UR10 ;  /* 0x0000000a0a027e24 */ /* 0x004fc8000f8e0209 */
[----:B------:R-:W-:-:S06]  /*16170*/  IMAD R2, R11, 0x4, R2 ;  /* 0x000000040b027824 */ /* 0x000fcc00078e0202 */
[----:B------:R-:W5:Y:S01]  /*16180*/  LDL R2, [R2] ;  /* 0x0000000002027983 */ /* 0x000f620000100800 */
[----:B------:R-:W-:-:S13]  /*16190*/  ISETP.NE.AND P0, PT, R10, -0x1, PT ;  /* 0xffffffff0a00780c */ /* 0x000fda0003f05270 */
[----:B------:R-:W-:Y:S05]  /*161a0*/  @!P0 BRA `(.L_x_170) ;  /* 0x0000000000348947 */ /* 0x000fea0003800000 */
[----:B------:R-:W-:-:S07]  /*161b0*/  IMAD.MOV.U32 R4, RZ, RZ, RZ ;  /* 0x000000ffff047224 */ /* 0x000fce00078e00ff */
.L_x_171:
[----:B------:R-:W-:-:S05]  /*161c0*/  LEA R6, R4, R1, 0x3 ;  /* 0x0000000104067211 */ /* 0x000fca00078e18ff */
        /* <DEDUP_REMOVED lines=11> */
.L_x_170:
[----:B-----5:R-:W-:-:S13]  /*16280*/  ISETP.NE.AND P0, PT, R2, 0x1, PT ;  /* 0x000000010200780c */ /* 0x020fda0003f05270 */
[----:B------:R-:W-:Y:S01]  /*16290*/  @P0 IMAD.IADD R0, R0, 0x1, R7 ;  /* 0x0000000100000824 */ /* 0x000fe200078e0207 */
[----:B------:R-:W-:-:S07]  /*162a0*/  @!P0 IADD3 R20, PT, PT, R20, R7, RZ ;  /* 0x0000000714148210 */ /* 0x000fce0007ffe0ff */
.L_x_148:
[----:B------:R-:W-:Y:S05]  /*162b0*/  BSYNC.RECONVERGENT B0 ;  /* 0x0000000000007941 */ /* 0x000fea0003800200 */
.L_x_147:
        /* <DEDUP_REMOVED lines=174> */
[----:B------:R-:W-:Y:S01]  /*16da0*/  IMAD.U32 R6, RZ, RZ, UR4 ;  /* 0x00000004ff067e24 */ /* 0x000fe2000f8e00ff */
[----:B------:R-:W-:Y:S01]  /*16db0*/  BSSY.RECONVERGENT B1, `(.L_x_174) ;  /* 0x0000220000017945 */ /* 0x000fe20003800200 */
[----:B------:R-:W-:Y:S01]  /*16dc0*/  MOV R2, RZ ;  /* 0x000000ff00027202 */ /* 0x000fe20000000f00 */
        /* <DEDUP_REMOVED lines=407> */
.L_x_191:
[----:B0---4-:R-:W-:-:S05]  /*18740*/  LEA R19, R6, UR13, 0x3 ;  /* 0x0000000d06137c11 */ /* 0x011fca000f8e18ff */
[----:B--2---:R-:W2:Y:S02]  /*18750*/  LDL.64 R8, [R19+-0x8] ;  /* 0xfffff80013087983 */ /* 0x004ea40000100a00 */
[----:B-12---:R-:W-:-:S04]  /*18760*/  IMAD R12, R8, 0x9, R5 ;  /* 0x00000009080c7824 */ /* 0x006fc800078e0205 */
[----:B------:R-:W-:-:S05]  /*18770*/  IMAD.IADD R7, R9, 0x1, R12 ;  /* 0x0000000109077824 */ /* 0x000fca00078e020c */
[----:B------:R-:W2:Y:S01]  /*18780*/  LDL.U8 R10, [R7] ;  /* 0x00000000070a7983 */ /* 0x000ea20000100000 */
[----:B01----:R-:W-:Y:S01]  /*18790*/  IMAD.MOV.U32 R22, RZ, RZ, 0x1 ;  /* 0x00000001ff167424 */ /* 0x003fe200078e00ff */
[C---:B------:R-:W-:Y:S01]  /*187a0*/  ISETP.GE.AND P1, PT, R8.reuse, 0x1, PT ;  /* 0x000000010800780c */ /* 0x040fe20003f26270 */
[----:B------:R-:W-:Y:S02]  /*187b0*/  HFMA2 R13, -RZ, RZ, 0, 2.1457672119140625e-06 ;  /* 0x00000024ff0d7431 */ /* 0x000fe400000001ff */
[C---:B------:R-:W-:Y:S01]  /*187c0*/  IMAD R14, R8.reuse, 0x9, R3 ;  /* 0x00000009080e7824 */ /* 0x040fe200078e0203 */
[----:B------:R-:W-:Y:S04]  /*187d0*/  BSSY.RECONVERGENT B2, `(.L_x_175) ;  /* 0x0000042000027945 */ /* 0x000fe80003800200 */
[----:B------:R-:W-:Y:S01]  /*187e0*/  BSSY.RELIABLE B3, `(.L_x_176) ;  /* 0x000002c000037945 */ /* 0x000fe20003800100 */
[----:B------:R-:W-:Y:S01]  /*187f0*/  IMAD.MOV.U32 R21, RZ, RZ, R6 ;  /* 0x000000ffff157224 */ /* 0x000fe200078e0006 */
[----:B------:R-:W-:Y:S01]  /*18800*/  IADD3 R15, PT, PT, R9, R14, RZ ;  /* 0x0000000e090f7210 */ /* 0x000fe20007ffe0ff */
[----:B------:R-:W-:-:S04]  /*18810*/  IMAD R18, R8, R13, UR10 ;  /* 0x0000000a08127e24 */ /* 0x000fc8000f8e020d */
        /* <DEDUP_REMOVED lines=17> */
[----:B------:R-:W-:-:S05]  /*18930*/  IMAD R22, R10, 0x9, R5 ;  /* 0x000000090a167824 */ /* 0x000fca00078e0205 */
[----:B------:R-:W-:-:S06]  /*18940*/  IADD3 R11, PT, PT, R9, R22, RZ ;  /* 0x00000016090b7210 */ /* 0x000fcc0007ffe0ff */
[----:B------:R-:W2:Y:S02]  /*18950*/  LDL.U8 R11, [R11] ;  /* 0x000000000b0b7983 */ /* 0x000ea40000100000 */
[----:B--2---:R-:W-:-:S13]  /*18960*/  ISETP.NE.AND P0, PT, R11, RZ, PT ;  /* 0x000000ff0b00720c */ /* 0x004fda0003f05270 */
[----:B------:R-:W-:Y:S05]  /*18970*/  @P0 BRA `(.L_x_180) ;  /* 0x0000000000380947 */ /* 0x000fea0003800000 */
[----:B------:R-:W-:Y:S02]  /*18980*/  IMAD.MOV.U32 R11, RZ, RZ, R9 ;  /* 0x000000ffff0b7224 */ /* 0x000fe400078e0009 */
[----:B------:R-:W-:-:S03]  /*18990*/  IMAD.MOV.U32 R6, RZ, RZ, R21 ;  /* 0x000000ffff067224 */ /* 0x000fc600078e0015 */
[----:B------:R0:W-:Y:S01]  /*189a0*/  STL.64 [R19+-0x8], R10 ;  /* 0xfffff80a13007387 */ /* 0x0001e20000100a00 */
[----:B------:R-:W-:Y:S05]  /*189b0*/  BRA `(.L_x_180) ;  /* 0x0000000000287947 */ /* 0x000fea0003800000 */
.L_x_179:
[----:B------:R-:W-:-:S04]  /*189c0*/  IMAD R22, R10, 0x9, R3 ;  /* 0x000000090a167824 */ /* 0x000fc800078e0203 */
        /* <DEDUP_REMOVED lines=9> */
.L_x_180:
[----:B------:R-:W-:Y:S05]  /*18a60*/  BSYNC.RECONVERGENT B4 ;  /* 0x0000000000047941 */ /* 0x000fea0003800200 */
.L_x_178:
[----:B------:R-:W-:-:S13]  /*18a70*/  ISETP.GT.U32.AND P0, PT, R8, 0x7, PT ;  /* 0x000000070800780c */ /* 0x000fda0003f04070 */
[----:B------:R-:W-:Y:S05]  /*18a80*/  @P0 BREAK.RELIABLE B3 ;  /* 0x0000000000030942 */ /* 0x000fea0003800100 */
[----:B------:R-:W-:Y:S05]  /*18a90*/  @P0 BRA `(.L_x_181) ;  /* 0x0000000000540947 */ /* 0x000fea0003800000 */
.L_x_177:
[----:B------:R-:W-:Y:S05]  /*18aa0*/  BSYNC.RELIABLE B3 ;  /* 0x0000000000037941 */ /* 0x000fea0003800100 */
.L_x_176:
        /* <DEDUP_REMOVED lines=12> */
.L_x_182:
[----:B------:R-:W2:Y:S01]  /*18b70*/  LDL.U8 R11, [R15+0x9] ;  /* 0x000009000f0b7983 */ /* 0x000ea20000100000 */
[----:B------:R-:W-:Y:S01]  /*18b80*/  HFMA2 R21, -RZ, RZ, 0, 5.9604644775390625e-08 ;  /* 0x00000001ff157431 */ /* 0x000fe200000001ff */
[----:B--2---:R-:W-:Y:S01]  /*18b90*/  ISETP.NE.AND P0, PT, R11, RZ, PT ;  /* 0x000000ff0b00720c */ /* 0x004fe20003f05270 */
[----:B------:R-:W-:-:S12]  /*18ba0*/  IMAD.MOV.U32 R11, RZ, RZ, R9 ;  /* 0x000000ffff0b7224 */ /* 0x000fd800078e0009 */
[C---:B------:R-:W-:Y:S01]  /*18bb0*/  @P0 LEA R19, R2.reuse, UR5, 0x3 ;  /* 0x0000000502130c11 */ /* 0x040fe2000f8e18ff */
[----:B------:R-:W-:-:S04]  /*18bc0*/  @P0 VIADD R2, R2, 0x1 ;  /* 0x0000000102020836 */ /* 0x000fc80000000000 */
[----:B------:R2:W-:Y:S04]  /*18bd0*/  @P0 STL.64 [R19], R10 ;  /* 0x0000000a13000387 */ /* 0x0005e80000100a00 */
[----:B------:R2:W-:Y:S02]  /*18be0*/  @P0 STL.U8 [R15+0x9], R21 ;  /* 0x000009150f000387 */ /* 0x0005e40000100000 */
.L_x_181:
[----:B------:R-:W-:Y:S05]  /*18bf0*/  BSYNC.RECONVERGENT B2 ;  /* 0x0000000000027941 */ /* 0x000fea0003800200 */
.L_x_175:
        /* <DEDUP_REMOVED lines=10> */
[----:B------:R-:W-:-:S06]  /*18ca0*/  IADD3 R10, PT, PT, R12, R11, RZ ;  /* 0x0000000b0c0a7210 */ /* 0x000fcc0007ffe0ff */
        /* <DEDUP_REMOVED lines=8> */
.L_x_187:
        /* <DEDUP_REMOVED lines=11> */
.L_x_188:
[----:B------:R-:W-:Y:S05]  /*18de0*/  BSYNC.RECONVERGENT B4 ;  /* 0x0000000000047941 */ /* 0x000fea0003800200 */
.L_x_186:
[----:B------:R-:W-:-:S13]  /*18df0*/  ISETP.GT.U32.AND P0, PT, R9, 0x7, PT ;  /* 0x000000070900780c */ /* 0x000fda0003f04070 */
[----:B------:R-:W-:Y:S05]  /*18e00*/  @P0 BREAK.RELIABLE B3 ;  /* 0x0000000000030942 */ /* 0x000fea0003800100 */
[----:B------:R-:W-:Y:S05]  /*18e10*/  @P0 BRA `(.L_x_189) ;  /* 0x0000000000580947 */ /* 0x000fea0003800000 */
.L_x_185:
[----:B------:R-:W-:Y:S05]  /*18e20*/  BSYNC.RELIABLE B3 ;  /* 0x0000000000037941 */ /* 0x000fea0003800100 */
.L_x_184:
        /* <DEDUP_REMOVED lines=8> */
[C---:B------:R-:W-:Y:S02]  /*18eb0*/  LEA R7, R6.reuse, UR13, 0x3 ;  /* 0x0000000d06077c11 */ /* 0x040fe4000f8e18ff */
[----:B------:R-:W-:-:S03]  /*18ec0*/  IADD3 R6, PT, PT, R6, 0x1, RZ ;  /* 0x0000000106067810 */ /* 0x000fc60007ffe0ff */
[----:B------:R4:W-:Y:S01]  /*18ed0*/  STL.64 [R7], R10 ;  /* 0x0000000a07007387 */ /* 0x0009e20000100a00 */
[----:B------:R-:W-:Y:S05]  /*18ee0*/  BRA `(.L_x_189) ;  /* 0x0000000000247947 */ /* 0x000fea0003800000 */
.L_x_190:
        /* <DEDUP_REMOVED lines=9> */
.L_x_189:
[----:B------:R-:W-:Y:S05]  /*18f80*/  BSYNC.RECONVERGENT B2 ;  /* 0x0000000000027941 */ /* 0x000fea0003800200 */
.L_x_183:
[----:B------:R-:W-:-:S13]  /*18f90*/  ISETP.NE.AND P0, PT, R6, RZ, PT ;  /* 0x000000ff0600720c */ /* 0x000fda0003f05270 */
[----:B------:R-:W-:Y:S05]  /*18fa0*/  @P0 BRA `(.L_x_191) ;  /* 0xfffffff400e40947 */ /* 0x000fea000383ffff */
[----:B------:R-:W-:Y:S05]  /*18fb0*/  BSYNC.RECONVERGENT B1 ;  /* 0x0000000000017941 */ /* 0x000fea0003800200 */
.L_x_174:
[----:B------:R-:W3:Y:S01]  /*18fc0*/  LDL R2, [R1+0x330] ;  /* 0x0003300001027983 */ /* 0x000ee20000100800 */
[----:B------:R-:W-:Y:S01]  /*18fd0*/  BSSY.RECONVERGENT B1, `(.L_x_192) ;  /* 0x0000014000017945 */ /* 0x000fe20003800200 */
[----:B--2-4-:R-:W-:Y:S01]  /*18fe0*/  IMAD.MOV.U32 R7, RZ, RZ, RZ ;  /* 0x000000ffff077224 */ /* 0x014fe200078e00ff */
[----:B---3--:R-:W-:-:S13]  /*18ff0*/  ISETP.GE.AND P0, PT, R2, RZ, PT ;  /* 0x000000ff0200720c */ /* 0x008fda0003f06270 */
[----:B------:R-:W-:Y:S05]  /*19000*/  @!P0 BRA `(.L_x_193) ;  /* 0x0000000000408947 */ /* 0x000fea0003800000 */
[----:B------:R-:W-:-:S07]  /*19010*/  HFMA2 R7, -RZ, RZ, 0, 0 ;  /* 0x00000000ff077431 */ /* 0x000fce00000001ff */
.L_x_194:
        /* <DEDUP_REMOVED lines=12> */
[----:B------:R-:W-:Y:S02]  /*190e0*/  IADD3 R7, PT, PT, R7, 0x1, RZ ;  /* 0x0000000107077810 */ /* 0x000fe40007ffe0ff */
[----:B---3--:R-:W-:-:S13]  /*190f0*/  ISETP.GT.AND P0, PT, R2, -0x1, PT ;  /* 0xffffffff0200780c */ /* 0x008fda0003f04270 */
[----:B--2---:R-:W-:Y:S05]  /*19100*/  @P0 BRA `(.L_x_194) ;  /* 0xfffffffc00c40947 */ /* 0x004fea000383ffff */
.L_x_193:
[----:B------:R-:W-:Y:S05]  /*19110*/  BSYNC.RECONVERGENT B1 ;  /* 0x0000000000017941 */ /* 0x000fea0003800200 */
.L_x_192:
        /* <DEDUP_REMOVED lines=8> */
.L_x_196:
[----:B------:R-:W-:-:S05]  /*191a0*/  IMAD.U32 R6, R4, 0x8, R1 ;  /* 0x0000000804067824 */ /* 0x000fca00078e0001 */
[----:B------:R-:W2:Y:S01]  /*191b0*/  LDL R9, [R6+0x5bc] ;  /* 0x0005bc0006097983 */ /* 0x000ea20000100800 */
[----:B------:R-:W-:-:S05]  /*191c0*/  MOV R11, 0x24 ;  /* 0x00000024000b7802 */ /* 0x000fca0000000f00 */
        /* <DEDUP_REMOVED lines=9> */
.L_x_195:
[----:B-----5:R-:W-:-:S13]  /*19260*/  ISETP.NE.AND P0, PT, R2, 0x1, PT ;  /* 0x000000010200780c */ /* 0x020fda0003f05270 */
[--C-:B------:R-:W-:Y:S02]  /*19270*/  @P0 IMAD.IADD R0, R0, 0x1, R7.reuse ;  /* 0x0000000100000824 */ /* 0x100fe400078e0207 */
[----:B------:R-:W-:-:S07]  /*19280*/  @!P0 IMAD.IADD R20, R20, 0x1, R7 ;  /* 0x0000000114148824 */ /* 0x000fce00078e0207 */
.L_x_173:
[----:B------:R-:W-:Y:S05]  /*19290*/  BSYNC.RECONVERGENT B0 ;  /* 0x0000000000007941 */ /* 0x000fea0003800200 */
.L_x_172:
[----:B------:R-:W-:Y:S05]  /*192a0*/  WARPSYNC.ALL ;  /* 0x0000000000007948 */ /* 0x000fea0003800000 */
        /* <DEDUP_REMOVED lines=583> */
.L_x_216:
        /* <DEDUP_REMOVED lines=40> */
.L_x_204:
        /* <DEDUP_REMOVED lines=10> */
.L_x_205:
[----:B------:R-:W-:Y:S05]  /*1ba40*/  BSYNC.RECONVERGENT B4 ;  /* 0x0000000000047941 */ /* 0x000fea0003800200 */
.L_x_203:
[----:B------:R-:W-:-:S13]  /*1ba50*/  ISETP.GT.U32.AND P0, PT, R8, 0x7, PT ;  /* 0x000000070800780c */ /* 0x000fda0003f04070 */
[----:B------:R-:W-:Y:S05]  /*1ba60*/  @P0 BREAK.RELIABLE B3 ;  /* 0x0000000000030942 */ /* 0x000fea0003800100 */
[----:B------:R-:W-:Y:S05]  /*1ba70*/  @P0 BRA `(.L_x_206) ;  /* 0x0000000000540947 */ /* 0x000fea0003800000 */
.L_x_202:
[----:B------:R-:W-:Y:S05]  /*1ba80*/  BSYNC.RELIABLE B3 ;  /* 0x0000000000037941 */ /* 0x000fea0003800100 */
.L_x_201:
        /* <DEDUP_REMOVED lines=12> */
.L_x_207:
        /* <DEDUP_REMOVED lines=8> */
.L_x_206:
[----:B------:R-:W-:Y:S05]  /*1bbd0*/  BSYNC.RECONVERGENT B2 ;  /* 0x0000000000027941 */ /* 0x000fea0003800200 */
.L_x_200:
        /* <DEDUP_REMOVED lines=19> */
.L_x_212:
        /* <DEDUP_REMOVED lines=11> */
.L_x_213:
[----:B------:R-:W-:Y:S05]  /*1bdc0*/  BSYNC.RECONVERGENT B4 ;  /* 0x0000000000047941 */ /* 0x000fea0003800200 */
.L_x_211:
[----:B------:R-:W-:-:S13]  /*1bdd0*/  ISETP.GT.U32.AND P0, PT, R9, 0x7, PT ;  /* 0x000000070900780c */ /* 0x000fda0003f04070 */
[----:B------:R-:W-:Y:S05]  /*1bde0*/  @P0 BREAK.RELIABLE B3 ;  /* 0x0000000000030942 */ /* 0x000fea0003800100 */
[----:B------:R-:W-:Y:S05]  /*1bdf0*/  @P0 BRA `(.L_x_214) ;  /* 0x0000000000580947 */ /* 0x000fea0003800000 */
.L_x_210:
[----:B------:R-:W-:Y:S05]  /*1be00*/  BSYNC.RELIABLE B3 ;  /* 0x0000000000037941 */ /* 0x000fea0003800100 */
.L_x_209:
        /* <DEDUP_REMOVED lines=12> */
.L_x_215:
        /* <DEDUP_REMOVED lines=9> */
.L_x_214:
[----:B------:R-:W-:Y:S05]  /*1bf60*/  BSYNC.RECONVERGENT B2 ;  /* 0x0000000000027941 */ /* 0x000fea0003800200 */
.L_x_208:
[----:B------:R-:W-:-:S13]  /*1bf70*/  ISETP.NE.AND P0, PT, R6, RZ, PT ;  /* 0x000000ff0600720c */ /* 0x000fda0003f05270 */
[----:B------:R-:W-:Y:S05]  /*1bf80*/  @P0 BRA `(.L_x_216) ;  /* 0xfffffff400e40947 */ /* 0x000fea000383ffff */
[----:B------:R-:W-:Y:S05]  /*1bf90*/  BSYNC.RECONVERGENT B1 ;  /* 0x0000000000017941 */ /* 0x000fea0003800200 */
.L_x_199:
[----:B------:R-:W3:Y:S01]  /*1bfa0*/  LDL R2, [R1+0x330] ;  /* 0x0003300001027983 */ /* 0x000ee20000100800 */
[----:B------:R-:W-:Y:S01]  /*1bfb0*/  BSSY.RECONVERGENT B1, `(.L_x_217) ;  /* 0x0000014000017945 */ /* 0x000fe20003800200 */
[----:B--2-4-:R-:W-:Y:S01]  /*1bfc0*/  IMAD.MOV.U32 R7, RZ, RZ, RZ ;  /* 0x000000ffff077224 */ /* 0x014fe200078e00ff */
[----:B---3--:R-:W-:-:S13]  /*1bfd0*/  ISETP.GE.AND P0, PT, R2, RZ, PT ;  /* 0x000000ff0200720c */ /* 0x008fda0003f06270 */
[----:B------:R-:W-:Y:S05]  /*1bfe0*/  @!P0 BRA `(.L_x_218) ;  /* 0x0000000000408947 */ /* 0x000fea0003800000 */
[----:B------:R-:W-:-:S07]  /*1bff0*/  IMAD.MOV.U32 R7, RZ, RZ, RZ ;  /* 0x000000ffff077224 */ /* 0x000fce00078e00ff */
.L_x_219:
        /* <DEDUP_REMOVED lines=15> */
.L_x_218:
[----:B------:R-:W-:Y:S05]  /*1c0f0*/  BSYNC.RECONVERGENT B1 ;  /* 0x0000000000017941 */ /* 0x000fea0003800200 */
.L_x_217:
        /* <DEDUP_REMOVED lines=8> */
.L_x_221:
        /* <DEDUP_REMOVED lines=12> */
.L_x_220:
[----:B-----5:R-:W-:-:S13]  /*1c240*/  ISETP.NE.AND P0, PT, R2, 0x1, PT ;  /* 0x000000010200780c */ /* 0x020fda0003f05270 */
[--C-:B------:R-:W-:Y:S02]  /*1c250*/  @P0 IMAD.IADD R0, R0, 0x1, R7.reuse ;  /* 0x0000000100000824 */ /* 0x100fe400078e0207 */
[----:B------:R-:W-:-:S07]  /*1c260*/  @!P0 IMAD.IADD R20, R20, 0x1, R7 ;  /* 0x0000000114148824 */ /* 0x000fce00078e0207 */
.L_x_198:
[----:B------:R-:W-:Y:S05]  /*1c270*/  BSYNC.RECONVERGENT B0 ;  /* 0x0000000000007941 */ /* 0x000fea0003800200 */
.L_x_197:
        /* <DEDUP_REMOVED lines=584> */
.L_x_241:
        /* <DEDUP_REMOVED lines=40> */
.L_x_229:
        /* <DEDUP_REMOVED lines=10> */
.L_x_230:
[----:B------:R-:W-:Y:S05]  /*1ea20*/  BSYNC.RECONVERGENT B4 ;  /* 0x0000000000047941 */ /* 0x000fea0003800200 */
.L_x_228:
[----:B------:R-:W-:-:S13]  /*1ea30*/  ISETP.GT.U32.AND P0, PT, R8, 0x7, PT ;  /* 0x000000070800780c */ /* 0x000fda0003f04070 */
[----:B------:R-:W-:Y:S05]  /*1ea40*/  @P0 BREAK.RELIABLE B3 ;  /* 0x0000000000030942 */ /* 0x000fea0003800100 */
[----:B------:R-:W-:Y:S05]  /*1ea50*/  @P0 BRA `(.L_x_231) ;  /* 0x0000000000540947 */ /* 0x000fea0003800000 */
.L_x_227:
[----:B------:R-:W-:Y:S05]  /*1ea60*/  BSYNC.RELIABLE B3 ;  /* 0x0000000000037941 */ /* 0x000fea0003800100 */
.L_x_226:
        /* <DEDUP_REMOVED lines=12> */
.L_x_232:
        /* <DEDUP_REMOVED lines=8> */
.L_x_231:
[----:B------:R-:W-:Y:S05]  /*1ebb0*/  BSYNC.RECONVERGENT B2 ;  /* 0x0000000000027941 */ /* 0x000fea0003800200 */
.L_x_225:
        /* <DEDUP_REMOVED lines=19> */
.L_x_237:
        /* <DEDUP_REMOVED lines=11> */
.L_x_238:
[----:B------:R-:W-:Y:S05]  /*1eda0*/  BSYNC.RECONVERGENT B4 ;  /* 0x0000000000047941 */ /* 0x000fea0003800200 */
.L_x_236:
[----:B------:R-:W-:-:S13]  /*1edb0*/  ISETP.GT.U32.AND P0, PT, R9, 0x7, PT ;  /* 0x000000070900780c */ /* 0x000fda0003f04070 */
[----:B------:R-:W-:Y:S05]  /*1edc0*/  @P0 BREAK.RELIABLE B3 ;  /* 0x0000000000030942 */ /* 0x000fea0003800100 */
[----:B------:R-:W-:Y:S05]  /*1edd0*/  @P0 BRA `(.L_x_239) ;  /* 0x0000000000580947 */ /* 0x000fea0003800000 */
.L_x_235:
[----:B------:R-:W-:Y:S05]  /*1ede0*/  BSYNC.RELIABLE B3 ;  /* 0x0000000000037941 */ /* 0x000fea0003800100 */
.L_x_234:
        /* <DEDUP_REMOVED lines=12> */
.L_x_240:
        /* <DEDUP_REMOVED lines=9> */
.L_x_239:
[----:B------:R-:W-:Y:S05]  /*1ef40*/  BSYNC.RECONVERGENT B2 ;  /* 0x0000000000027941 */ /* 0x000fea0003800200 */
.L_x_233:
[----:B------:R-:W-:-:S13]  /*1ef50*/  ISETP.NE.AND P0, PT, R6, RZ, PT ;  /* 0x000000ff0600720c */ /* 0x000fda0003f05270 */
[----:B------:R-:W-:Y:S05]  /*1ef60*/  @P0 BRA `(.L_x_241) ;  /* 0xfffffff400e40947 */ /* 0x000fea000383ffff */
[----:B------:R-:W-:Y:S05]  /*1ef70*/  BSYNC.RECONVERGENT B1 ;  /* 0x0000000000017941 */ /* 0x000fea0003800200 */
.L_x_224:
[----:B------:R-:W3:Y:S01]  /*1ef80*/  LDL R2, [R1+0x330] ;  /* 0x0003300001027983 */ /* 0x000ee20000100800 */
[----:B------:R-:W-:Y:S01]  /*1ef90*/  BSSY.RECONVERGENT B1, `(.L_x_242) ;  /* 0x0000014000017945 */ /* 0x000fe20003800200 */
[----:B--2-4-:R-:W-:Y:S01]  /*1efa0*/  IMAD.MOV.U32 R7, RZ, RZ, RZ ;  /* 0x000000ffff077224 */ /* 0x014fe200078e00ff */
[----:B---3--:R-:W-:-:S13]  /*1efb0*/  ISETP.GE.AND P0, PT, R2, RZ, PT ;  /* 0x000000ff0200720c */ /* 0x008fda0003f06270 */
[----:B------:R-:W-:Y:S05]  /*1efc0*/  @!P0 BRA `(.L_x_243) ;  /* 0x0000000000408947 */ /* 0x000fea0003800000 */
[----:B------:R-:W-:-:S07]  /*1efd0*/  IMAD.MOV.U32 R7, RZ, RZ, RZ ;  /* 0x000000ffff077224 */ /* 0x000fce00078e00ff */
.L_x_244:
        /* <DEDUP_REMOVED lines=15> */
.L_x_243:
[----:B------:R-:W-:Y:S05]  /*1f0d0*/  BSYNC.RECONVERGENT B1 ;  /* 0x0000000000017941 */ /* 0x000fea0003800200 */
.L_x_242:
        /* <DEDUP_REMOVED lines=8> */
.L_x_246:
        /* <DEDUP_REMOVED lines=12> */
.L_x_245:
[----:B-----5:R-:W-:-:S13]  /*1f220*/  ISETP.NE.AND P0, PT, R2, 0x1, PT ;  /* 0x000000010200780c */ /* 0x020fda0003f05270 */
[--C-:B------:R-:W-:Y:S02]  /*1f230*/  @P0 IMAD.IADD R0, R0, 0x1, R7.reuse ;  /* 0x0000000100000824 */ /* 0x100fe400078e0207 */
[----:B------:R-:W-:-:S07]  /*1f240*/  @!P0 IMAD.IADD R20, R20, 0x1, R7 ;  /* 0x0000000114148824 */ /* 0x000fce00078e0207 */
.L_x_223:
[----:B------:R-:W-:Y:S05]  /*1f250*/  BSYNC.RECONVERGENT B0 ;  /* 0x0000000000007941 */ /* 0x000fea0003800200 */
.L_x_222:
        /* <DEDUP_REMOVED lines=584> */
.L_x_266:
        /* <DEDUP_REMOVED lines=40> */
.L_x_254:
        /* <DEDUP_REMOVED lines=10> */
.L_x_255:
[----:B------:R-:W-:Y:S05]  /*21a00*/  BSYNC.RECONVERGENT B4 ;  /* 0x0000000000047941 */ /* 0x000fea0003800200 */
.L_x_253:
[----:B------:R-:W-:-:S13]  /*21a10*/  ISETP.GT.U32.AND P0, PT, R8, 0x7, PT ;  /* 0x000000070800780c */ /* 0x000fda0003f04070 */
[----:B------:R-:W-:Y:S05]  /*21a20*/  @P0 BREAK.RELIABLE B3 ;  /* 0x0000000000030942 */ /* 0x000fea0003800100 */
[----:B------:R-:W-:Y:S05]  /*21a30*/  @P0 BRA `(.L_x_256) ;  /* 0x0000000000540947 */ /* 0x000fea0003800000 */
.L_x_252:
[----:B------:R-:W-:Y:S05]  /*21a40*/  BSYNC.RELIABLE B3 ;  /* 0x0000000000037941 */ /* 0x000fea0003800100 */
.L_x_251:
        /* <DEDUP_REMOVED lines=12> */
.L_x_257:
        /* <DEDUP_REMOVED lines=8> */
.L_x_256:
[----:B------:R-:W-:Y:S05]  /*21b90*/  BSYNC.RECONVERGENT B2 ;  /* 0x0000000000027941 */ /* 0x000fea0003800200 */
.L_x_250:
        /* <DEDUP_REMOVED lines=19> */
.L_x_262:
        /* <DEDUP_REMOVED lines=11> */
.L_x_263:
[----:B------:R-:W-:Y:S05]  /*21d80*/  BSYNC.RECONVERGENT B4 ;  /* 0x0000000000047941 */ /* 0x000fea0003800200 */
.L_x_261:
[----:B------:R-:W-:-:S13]  /*21d90*/  ISETP.GT.U32.AND P0, PT, R9, 0x7, PT ;  /* 0x000000070900780c */ /* 0x000fda0003f04070 */
[----:B------:R-:W-:Y:S05]  /*21da0*/  @P0 BREAK.RELIABLE B3 ;  /* 0x0000000000030942 */ /* 0x000fea0003800100 */
[----:B------:R-:W-:Y:S05]  /*21db0*/  @P0 BRA `(.L_x_264) ;  /* 0x0000000000580947 */ /* 0x000fea0003800000 */
.L_x_260:
[----:B------:R-:W-:Y:S05]  /*21dc0*/  BSYNC.RELIABLE B3 ;  /* 0x0000000000037941 */ /* 0x000fea0003800100 */
.L_x_259:
        /* <DEDUP_REMOVED lines=12> */
.L_x_265:
        /* <DEDUP_REMOVED lines=9> */
.L_x_264:
[----:B------:R-:W-:Y:S05]  /*21f20*/  BSYNC.RECONVERGENT B2 ;  /* 0x0000000000027941 */ /* 0x000fea0003800200 */
.L_x_258:
[----:B------:R-:W-:-:S13]  /*21f30*/  ISETP.NE.AND P0, PT, R6, RZ, PT ;  /* 0x000000ff0600720c */ /* 0x000fda0003f05270 */
[----:B------:R-:W-:Y:S05]  /*21f40*/  @P0 BRA `(.L_x_266) ;  /* 0xfffffff400e40947 */ /* 0x000fea000383ffff */
[----:B------:R-:W-:Y:S05]  /*21f50*/  BSYNC.RECONVERGENT B1 ;  /* 0x0000000000017941 */ /* 0x000fea0003800200 */
.L_x_249:
[----:B------:R-:W3:Y:S01]  /*21f60*/  LDL R2, [R1+0x330] ;  /* 0x0003300001027983 */ /* 0x000ee20000100800 */
[----:B------:R-:W-:Y:S01]  /*21f70*/  BSSY.RECONVERGENT B1, `(.L_x_267) ;  /* 0x0000014000017945 */ /* 0x000fe20003800200 */
[----:B--2-4-:R-:W-:Y:S01]  /*21f80*/  IMAD.MOV.U32 R7, RZ, RZ, RZ ;  /* 0x000000ffff077224 */ /* 0x014fe200078e00ff */
[----:B---3--:R-:W-:-:S13]  /*21f90*/  ISETP.GE.AND P0, PT, R2, RZ, PT ;  /* 0x000000ff0200720c */ /* 0x008fda0003f06270 */
[----:B------:R-:W-:Y:S05]  /*21fa0*/  @!P0 BRA `(.L_x_268) ;  /* 0x0000000000408947 */ /* 0x000fea0003800000 */
[----:B------:R-:W-:-:S07]  /*21fb0*/  IMAD.MOV.U32 R7, RZ, RZ, RZ ;  /* 0x000000ffff077224 */ /* 0x000fce00078e00ff */
.L_x_269:
        /* <DEDUP_REMOVED lines=15> */
.L_x_268:
[----:B------:R-:W-:Y:S05]  /*220b0*/  BSYNC.RECONVERGENT B1 ;  /* 0x0000000000017941 */ /* 0x000fea0003800200 */
.L_x_267:
        /* <DEDUP_REMOVED lines=8> */
.L_x_271:
        /* <DEDUP_REMOVED lines=12> */
.L_x_270:
[----:B-----5:R-:W-:-:S13]  /*22200*/  ISETP.NE.AND P0, PT, R2, 0x1, PT ;  /* 0x000000010200780c */ /* 0x020fda0003f05270 */
[----:B------:R-:W-:Y:S01]  /*22210*/  @P0 IADD3 R0, PT, PT, R0, R7, RZ ;  /* 0x0000000700000210 */ /* 0x000fe20007ffe0ff */
[----:B------:R-:W-:-:S07]  /*22220*/  @!P0 IMAD.IADD R20, R20, 0x1, R7 ;  /* 0x0000000114148824 */ /* 0x000fce00078e0207 */
.L_x_248:
[----:B------:R-:W-:Y:S05]  /*22230*/  BSYNC.RECONVERGENT B0 ;  /* 0x0000000000007941 */ /* 0x000fea0003800200 */
.L_x_247:
        /* <DEDUP_REMOVED lines=584> */
.L_x_291:
        /* <DEDUP_REMOVED lines=40> */
.L_x_279:
        /* <DEDUP_REMOVED lines=10> */
.L_x_280:
[----:B------:R-:W-:Y:S05]  /*249e0*/  BSYNC.RECONVERGENT B4 ;  /* 0x0000000000047941 */ /* 0x000fea0003800200 */
.L_x_278:
[----:B------:R-:W-:-:S13]  /*249f0*/  ISETP.GT.U32.AND P0, PT, R8, 0x7, PT ;  /* 0x000000070800780c */ /* 0x000fda0003f04070 */
[----:B------:R-:W-:Y:S05]  /*24a00*/  @P0 BREAK.RELIABLE B3 ;  /* 0x0000000000030942 */ /* 0x000fea0003800100 */
[----:B------:R-:W-:Y:S05]  /*24a10*/  @P0 BRA `(.L_x_281) ;  /* 0x0000000000540947 */ /* 0x000fea0003800000 */
.L_x_277:
[----:B------:R-:W-:Y:S05]  /*24a20*/  BSYNC.RELIABLE B3 ;  /* 0x0000000000037941 */ /* 0x000fea0003800100 */
.L_x_276:
        /* <DEDUP_REMOVED lines=12> */
.L_x_282:
        /* <DEDUP_REMOVED lines=8> */
.L_x_281:
[----:B------:R-:W-:Y:S05]  /*24b70*/  BSYNC.RECONVERGENT B2 ;  /* 0x0000000000027941 */ /* 0x000fea0003800200 */
.L_x_275:
        /* <DEDUP_REMOVED lines=19> */
.L_x_287:
        /* <DEDUP_REMOVED lines=11> */
.L_x_288:
[----:B------:R-:W-:Y:S05]  /*24d60*/  BSYNC.RECONVERGENT B4 ;  /* 0x0000000000047941 */ /* 0x000fea0003800200 */
.L_x_286:
[----:B------:R-:W-:-:S13]  /*24d70*/  ISETP.GT.U32.AND P0, PT, R9, 0x7, PT ;  /* 0x000000070900780c */ /* 0x000fda0003f04070 */
[----:B------:R-:W-:Y:S05]  /*24d80*/  @P0 BREAK.RELIABLE B3 ;  /* 0x0000000000030942 */ /* 0x000fea0003800100 */
[----:B------:R-:W-:Y:S05]  /*24d90*/  @P0 BRA `(.L_x_289) ;  /* 0x0000000000580947 */ /* 0x000fea0003800000 */
.L_x_285:
[----:B------:R-:W-:Y:S05]  /*24da0*/  BSYNC.RELIABLE B3 ;  /* 0x0000000000037941 */ /* 0x000fea0003800100 */
.L_x_284:
        /* <DEDUP_REMOVED lines=12> */
.L_x_290:
        /* <DEDUP_REMOVED lines=9> */
.L_x_289:
[----:B------:R-:W-:Y:S05]  /*24f00*/  BSYNC.RECONVERGENT B2 ;  /* 0x0000000000027941 */ /* 0x000fea0003800200 */
.L_x_283:
[----:B------:R-:W-:-:S13]  /*24f10*/  ISETP.NE.AND P0, PT, R6, RZ, PT ;  /* 0x000000ff0600720c */ /* 0x000fda0003f05270 */
[----:B------:R-:W-:Y:S05]  /*24f20*/  @P0 BRA `(.L_x_291) ;  /* 0xfffffff400e40947 */ /* 0x000fea000383ffff */
[----:B------:R-:W-:Y:S05]  /*24f30*/  BSYNC.RECONVERGENT B1 ;  /* 0x0000000000017941 */ /* 0x000fea0003800200 */
.L_x_274:
[----:B------:R-:W3:Y:S01]  /*24f40*/  LDL R2, [R1+0x330] ;  /* 0x0003300001027983 */ /* 0x000ee20000100800 */
[----:B------:R-:W-:Y:S01]  /*24f50*/  BSSY.RECONVERGENT B1, `(.L_x_292) ;  /* 0x0000014000017945 */ /* 0x000fe20003800200 */
[----:B--2-4-:R-:W-:Y:S01]  /*24f60*/  HFMA2 R7, -RZ, RZ, 0, 0 ;  /* 0x00000000ff077431 */ /* 0x014fe200000001ff */
[----:B---3--:R-:W-:-:S13]  /*24f70*/  ISETP.GE.AND P0, PT, R2, RZ, PT ;  /* 0x000000ff0200720c */ /* 0x008fda0003f06270 */
[----:B------:R-:W-:Y:S05]  /*24f80*/  @!P0 BRA `(.L_x_293) ;  /* 0x0000000000408947 */ /* 0x000fea0003800000 */
[----:B------:R-:W-:-:S07]  /*24f90*/  IMAD.MOV.U32 R7, RZ, RZ, RZ ;  /* 0x000000ffff077224 */ /* 0x000fce00078e00ff */
.L_x_294:
        /* <DEDUP_REMOVED lines=15> */
.L_x_293:
[----:B------:R-:W-:Y:S05]  /*25090*/  BSYNC.RECONVERGENT B1 ;  /* 0x0000000000017941 */ /* 0x000fea0003800200 */
.L_x_292:
        /* <DEDUP_REMOVED lines=8> */
.L_x_296:
        /* <DEDUP_REMOVED lines=12> */
.L_x_295:
[----:B-----5:R-:W-:-:S13]  /*251e0*/  ISETP.NE.AND P0, PT, R2, 0x1, PT ;  /* 0x000000010200780c */ /* 0x020fda0003f05270 */
[----:B------:R-:W-:Y:S01]  /*251f0*/  @P0 IMAD.IADD R0, R0, 0x1, R7 ;  /* 0x0000000100000824 */ /* 0x000fe200078e0207 */
[----:B------:R-:W-:-:S07]  /*25200*/  @!P0 IADD3 R20, PT, PT, R20, R7, RZ ;  /* 0x0000000714148210 */ /* 0x000fce0007ffe0ff */
.L_x_273:
[----:B------:R-:W-:Y:S05]  /*25210*/  BSYNC.RECONVERGENT B0 ;  /* 0x0000000000007941 */ /* 0x000fea0003800200 */
.L_x_272:
[----:B------:R-:W-:Y:S05]  /*25220*/  WARPSYNC.ALL ;  /* 0x0000000000007948 */ /* 0x000fea0003800000 */
[----:B------:R-:W-:-:S06]  /*25230*/  UIADD3 UR4, UPT, UPT, UR4, 0x1, URZ ;  /* 0x0000000104047890 */ /* 0x000fcc000fffe0ff */
[----:B------:R-:W-:-:S05]  /*25240*/  IMAD.U32 R2, RZ, RZ, UR4 ;  /* 0x00000004ff027e24 */ /* 0x000fca000f8e00ff */
[----:B------:R-:W-:-:S13]  /*25250*/  ISETP.NE.AND P0, PT, R2, 0x9, PT ;  /* 0x000000090200780c */ /* 0x000fda0003f05270 */
[----:B------:R-:W-:Y:S05]  /*25260*/  @P0 BRA `(.L_x_297) ;  /* 0xfffffe5000300947 */ /* 0x000fea000383ffff */
[----:B------:R-:W2:Y:S04]  /*25270*/  LDL.64 R8, [R1+0xd80] ;  /* 0x000d800001087983 */ /* 0x000ea80000100a00 */
[----:B------:R-:W3:Y:S04]  /*25280*/  LDL.64 R30, [R1+0xd88] ;  /* 0x000d8800011e7983 */ /* 0x000ee80000100a00 */
[----:B01----:R-:W3:Y:S04]  /*25290*/  LDL.64 R22, [R1+0xd90] ;  /* 0x000d900001167983 */ /* 0x003ee80000100a00 */
[----:B------:R-:W3:Y:S04]  /*252a0*/  LDL.64 R28, [R1+0xd98] ;  /* 0x000d9800011c7983 */ /* 0x000ee80000100a00 */
[----:B------:R-:W3:Y:S04]  /*252b0*/  LDL.64 R26, [R1+0xda0] ;  /* 0x000da000011a7983 */ /* 0x000ee80000100a00 */
[----:B------:R-:W3:Y:S04]  /*252c0*/  LDL.64 R24, [R1+0xda8] ;  /* 0x000da80001187983 */ /* 0x000ee80000100a00 */
[----:B----4-:R-:W4:Y:S04]  /*252d0*/  LDL.64 R18, [R1+0xdb0] ;  /* 0x000db00001127983 */ /* 0x010f280000100a00 */
[----:B------:R-:W4:Y:S04]  /*252e0*/  LDL.64 R12, [R1+0xdb8] ;  /* 0x000db800010c7983 */ /* 0x000f280000100a00 */
[----:B------:R-:W4:Y:S04]  /*252f0*/  LDL.64 R14, [R1+0xdc0] ;  /* 0x000dc000010e7983 */ /* 0x000f280000100a00 */
[----:B------:R-:W4:Y:S04]  /*25300*/  LDL.64 R10, [R1+0xdc8] ;  /* 0x000dc800010a7983 */ /* 0x000f280000100a00 */
[----:B------:R-:W4:Y:S04]  /*25310*/  LDL.64 R4, [R1+0xdd0] ;  /* 0x000dd00001047983 */ /* 0x000f280000100a00 */
[----:B------:R-:W4:Y:S04]  /*25320*/  LDL.64 R2, [R1+0xdd8] ;  /* 0x000dd80001027983 */ /* 0x000f280000100a00 */
[----:B------:R-:W4:Y:S01]  /*25330*/  LDL.64 R6, [R1+0xde0] ;  /* 0x000de00001067983 */ /* 0x000f220000100a00 */
[----:B------:R-:W-:-:S02]  /*25340*/  VIADD R32, R20, 0x1 ;  /* 0x0000000114207836 */ /* 0x000fc40000000000 */
[----:B------:R-:W-:Y:S01]  /*25350*/  VIADD R21, R0, 0x1 ;  /* 0x0000000100157836 */ /* 0x000fe20000000000 */
[C---:B--2---:R-:W-:Y:S02]  /*25360*/  ISETP.NE.AND P0, PT, R8.reuse, 0x1, PT ;  /* 0x000000010800780c */ /* 0x044fe40003f05270 */
[----:B------:R-:W-:Y:S02]  /*25370*/  ISETP.NE.AND P1, PT, R8, 0x2, PT ;  /* 0x000000020800780c */ /* 0x000fe40003f25270 */
[C---:B------:R-:W-:Y:S02]  /*25380*/  ISETP.NE.AND P2, PT, R9.reuse, 0x1, PT ;  /* 0x000000010900780c */ /* 0x040fe40003f45270 */
[----:B------:R-:W-:Y:S02]  /*25390*/  ISETP.NE.AND P3, PT, R9, 0x2, PT ;  /* 0x000000020900780c */ /* 0x000fe40003f65270 */
[----:B------:R-:W2:Y:S05]  /*253a0*/  LDL.64 R8, [R1+0xde8] ;  /* 0x000de80001087983 */ /* 0x000eaa0000100a00 */
[----:B------:R-:W-:-:S02]  /*253b0*/  @P0 IADD3 R32, PT, PT, R20, RZ, RZ ;  /* 0x000000ff14200210 */ /* 0x000fc40007ffe0ff */
[----:B------:R-:W-:Y:S01]  /*253c0*/  @P1 IMAD.MOV R21, RZ, RZ, R0 ;  /* 0x000000ffff151224 */ /* 0x000fe200078e0200 */
[C---:B---3--:R-:W-:Y:S02]  /*253d0*/  ISETP.NE.AND P0, PT, R30.reuse, 0x1, PT ;  /* 0x000000011e00780c */ /* 0x048fe40003f05270 */
[----:B------:R-:W-:Y:S01]  /*253e0*/  ISETP.NE.AND P1, PT, R30, 0x2, PT ;  /* 0x000000021e00780c */ /* 0x000fe20003f25270 */
[----:B------:R-:W-:Y:S02]  /*253f0*/  VIADD R0, R21, 0x1 ;  /* 0x0000000115007836 */ /* 0x000fe40000000000 */
[----:B------:R-:W-:Y:S02]  /*25400*/  VIADD R30, R32, 0x1 ;  /* 0x00000001201e7836 */ /* 0x000fe40000000000 */
[----:B------:R-:W-:Y:S01]  /*25410*/  @P3 IMAD.MOV R0, RZ, RZ, R21 ;  /* 0x000000ffff003224 */ /* 0x000fe200078e0215 */
[C---:B------:R-:W-:Y:S01]  /*25420*/  ISETP.NE.AND P3, PT, R31.reuse, 0x2, PT ;  /* 0x000000021f00780c */ /* 0x040fe20003f65270 */
[----:B------:R-:W-:Y:S01]  /*25430*/  @P2 IMAD.MOV R30, RZ, RZ, R32 ;  /* 0x000000ffff1e2224 */ /* 0x000fe200078e0220 */
[----:B------:R-:W-:Y:S01]  /*25440*/  ISETP.NE.AND P2, PT, R31, 0x1, PT ;  /* 0x000000011f00780c */ /* 0x000fe20003f45270 */
[----:B------:R-:W3:Y:S01]  /*25450*/  LDL.64 R20, [R1+0xdf0] ;  /* 0x000df00001147983 */ /* 0x000ee20000100a00 */
[----:B------:R-:W-:Y:S01]  /*25460*/  IADD3 R31, PT, PT, R0, 0x1, RZ ;  /* 0x00000001001f7810 */ /* 0x000fe20007ffe0ff */
[----:B------:R-:W-:-:S02]  /*25470*/  VIADD R32, R30, 0x1 ;  /* 0x000000011e207836 */ /* 0x000fc40000000000 */
[----:B------:R-:W-:Y:S01]  /*25480*/  @P0 IMAD.MOV R32, RZ, RZ, R30 ;  /* 0x000000ffff200224 */ /* 0x000fe200078e021e */
[C---:B------:R-:W-:Y:S01]  /*25490*/  ISETP.NE.AND P0, PT, R22.reuse, 0x1, PT ;  /* 0x000000011600780c */ /* 0x040fe20003f05270 */
[----:B------:R-:W-:Y:S01]  /*254a0*/  @P1 IMAD.MOV R31, RZ, RZ, R0 ;  /* 0x000000ffff1f1224 */ /* 0x000fe200078e0200 */
[----:B------:R-:W-:Y:S02]  /*254b0*/  ISETP.NE.AND P1, PT, R22, 0x2, PT ;  /* 0x000000021600780c */ /* 0x000fe40003f25270 */
[----:B------:R-:W-:Y:S01]  /*254c0*/  IADD3 R30, PT, PT, R32, 0x1, RZ ;  /* 0x00000001201e7810 */ /* 0x000fe20007ffe0ff */
[----:B------:R-:W-:Y:S02]  /*254d0*/  VIADD R0, R31, 0x1 ;  /* 0x000000011f007836 */ /* 0x000fe40000000000 */
[----:B------:R-:W-:Y:S01]  /*254e0*/  @P3 IMAD.MOV R0, RZ, RZ, R31 ;  /* 0x000000ffff003224 */ /* 0x000fe200078e021f */
[C---:B------:R-:W-:Y:S01]  /*254f0*/  ISETP.NE.AND P3, PT, R23.reuse, 0x2, PT ;  /* 0x000000021700780c */ /* 0x040fe20003f65270 */
[----:B------:R-:W-:Y:S01]  /*25500*/  @P2 IMAD.MOV R30, RZ, RZ, R32 ;  /* 0x000000ffff1e2224 */ /* 0x000fe200078e0220 */
[----:B------:R-:W-:-:S02]  /*25510*/  ISETP.NE.AND P2, PT, R23, 0x1, PT ;  /* 0x000000011700780c */ /* 0x000fc40003f45270 */
[----:B------:R-:W3:Y:S01]  /*25520*/  LDL.64 R22, [R1+0xdf8] ;  /* 0x000df80001167983 */ /* 0x000ee20000100a00 */
[----:B------:R-:W-:Y:S02]  /*25530*/  VIADD R31, R0, 0x1 ;  /* 0x00000001001f7836 */ /* 0x000fe40000000000 */
[----:B------:R-:W-:Y:S01]  /*25540*/  VIADD R32, R30, 0x1 ;  /* 0x000000011e207836 */ /* 0x000fe20000000000 */
[----:B------:R-:W-:Y:S01]  /*25550*/  @P1 IADD3 R31, PT, PT, R0, RZ, RZ ;  /* 0x000000ff001f1210 */ /* 0x000fe20007ffe0ff */
[----:B------:R-:W-:Y:S01]  /*25560*/  @P0 IMAD.MOV R32, RZ, RZ, R30 ;  /* 0x000000ffff200224 */ /* 0x000fe200078e021e */
[C---:B------:R-:W-:Y:S02]  /*25570*/  ISETP.NE.AND P0, PT, R28.reuse, 0x1, PT ;  /* 0x000000011c00780c */ /* 0x040fe40003f05270 */
[----:B------:R-:W-:Y:S01]  /*25580*/  ISETP.NE.AND P1, PT, R28, 0x2, PT ;  /* 0x000000021c00780c */ /* 0x000fe20003f25270 */
[----:B------:R-:W-:Y:S02]  /*25590*/  VIADD R0, R31, 0x1 ;  /* 0x000000011f007836 */ /* 0x000fe40000000000 */
[C---:B------:R-:W-:Y:S01]  /*255a0*/  VIADD R28, R32.reuse, 0x1 ;  /* 0x00000001201c7836 */ /* 0x040fe20000000000 */
[----:B------:R-:W-:Y:S01]  /*255b0*/  @P2 IADD3 R28, PT, PT, R32, RZ, RZ ;  /* 0x000000ff201c2210 */ /* 0x000fe20007ffe0ff */
[----:B------:R-:W-:Y:S01]  /*255c0*/  @P3 IMAD.MOV R0, RZ, RZ, R31 ;  /* 0x000000ffff003224 */ /* 0x000fe200078e021f */
[C---:B------:R-:W-:Y:S01]  /*255d0*/  ISETP.NE.AND P2, PT, R29.reuse, 0x1, PT ;  /* 0x000000011d00780c */ /* 0x040fe20003f45270 */
[----:B------:R-:W3:Y:S01]  /*255e0*/  LDL.64 R30, [R1+0xe00] ;  /* 0x000e0000011e7983 */ /* 0x000ee20000100a00 */
[----:B------:R-:W-:Y:S01]  /*255f0*/  ISETP.NE.AND P3, PT, R29, 0x2, PT ;  /* 0x000000021d00780c */ /* 0x000fe20003f65270 */
[----:B------:R-:W-:-:S02]  /*25600*/  VIADD R29, R0, 0x1 ;  /* 0x00000001001d7836 */ /* 0x000fc40000000000 */
[----:B------:R-:W-:Y:S02]  /*25610*/  VIADD R32, R28, 0x1 ;  /* 0x000000011c207836 */ /* 0x000fe40000000000 */
[----:B------:R-:W-:Y:S02]  /*25620*/  @P1 IMAD.MOV R29, RZ, RZ, R0 ;  /* 0x000000ffff1d1224 */ /* 0x000fe400078e0200 */
[----:B------:R-:W-:Y:S01]  /*25630*/  @P0 IMAD.MOV R32, RZ, RZ, R28 ;  /* 0x000000ffff200224 */ /* 0x000fe200078e021c */
[C---:B------:R-:W-:Y:S02]  /*25640*/  ISETP.NE.AND P0, PT, R26.reuse, 0x1, PT ;  /* 0x000000011a00780c */ /* 0x040fe40003f05270 */
[----:B------:R-:W-:Y:S01]  /*25650*/  ISETP.NE.AND P1, PT, R26, 0x2, PT ;  /* 0x000000021a00780c */ /* 0x000fe20003f25270 */
[----:B------:R-:W-:Y:S01]  /*25660*/  VIADD R26, R32, 0x1 ;  /* 0x00000001201a7836 */ /* 0x000fe20000000000 */
[----:B------:R-:W-:Y:S01]  /*25670*/  IADD3 R0, PT, PT, R29, 0x1, RZ ;  /* 0x000000011d007810 */ /* 0x000fe20007ffe0ff */
[----:B------:R-:W-:Y:S01]  /*25680*/  @P3 IMAD.MOV R0, RZ, RZ, R29 ;  /* 0x000000ffff003224 */ /* 0x000fe200078e021d */
[C---:B------:R-:W-:Y:S01]  /*25690*/  ISETP.NE.AND P3, PT, R27.reuse, 0x2, PT ;  /* 0x000000021b00780c */ /* 0x040fe20003f65270 */
[----:B------:R-:W-:Y:S01]  /*256a0*/  @P2 IMAD.MOV R26, RZ, RZ, R32 ;  /* 0x000000ffff1a2224 */ /* 0x000fe200078e0220 */
[----:B------:R-:W-:Y:S01]  /*256b0*/  ISETP.NE.AND P2, PT, R27, 0x1, PT ;  /* 0x000000011b00780c */ /* 0x000fe20003f45270 */
[----:B------:R-:W3:Y:S01]  /*256c0*/  LDL.64 R28, [R1+0xe08] ;  /* 0x000e0800011c7983 */ /* 0x000ee20000100a00 */
[----:B------:R-:W-:-:S02]  /*256d0*/  VIADD R27, R0, 0x1 ;  /* 0x00000001001b7836 */ /* 0x000fc40000000000 */
[----:B------:R-:W-:Y:S01]  /*256e0*/  IADD3 R32, PT, PT, R26, 0x1, RZ ;  /* 0x000000011a207810 */ /* 0x000fe20007ffe0ff */
[----:B------:R-:W-:Y:S01]  /*256f0*/  @P0 IMAD.MOV R32, RZ, RZ, R26 ;  /* 0x000000ffff200224 */ /* 0x000fe200078e021a */
[C---:B------:R-:W-:Y:S01]  /*25700*/  ISETP.NE.AND P0, PT, R24.reuse, 0x1, PT ;  /* 0x000000011800780c */ /* 0x040fe20003f05270 */
[----:B------:R-:W-:Y:S01]  /*25710*/  @P1 IMAD.MOV R27, RZ, RZ, R0 ;  /* 0x000000ffff1b1224 */ /* 0x000fe200078e0200 */
        /* <DEDUP_REMOVED lines=9> */
[----:B------:R-:W-:Y:S01]  /*257b0*/  VIADD R25, R0, 0x1 ;  /* 0x0000000100197836 */ /* 0x000fe20000000000 */
[----:B------:R-:W-:Y:S01]  /*257c0*/  @P0 IADD3 R32, PT, PT, R24, RZ, RZ ;  /* 0x000000ff18200210 */ /* 0x000fe20007ffe0ff */
[----:B------:R-:W-:Y:S01]  /*257d0*/  @P1 IMAD.MOV R25, RZ, RZ, R0 ;  /* 0x000000ffff191224 */ /* 0x000fe200078e0200 */
[----:B----4-:R-:W-:-:S03]  /*257e0*/  ISETP.NE.AND P1, PT, R18, 0x2, PT ;  /* 0x000000021200780c */ /* 0x010fc60003f25270 */
[----:B------:R-:W-:Y:S02]  /*257f0*/  VIADD R0, R25, 0x1 ;  /* 0x0000000119007836 */ /* 0x000fe40000000000 */
[----:B------:R-:W-:Y:S02]  /*25800*/  VIADD R33, R32, 0x1 ;  /* 0x0000000120217836 */ /* 0x000fe40000000000 */
[----:B------:R-:W-:Y:S02]  /*25810*/  @P3 IMAD.MOV R0, RZ, RZ, R25 ;  /* 0x000000ffff003224 */ /* 0x000fe400078e0219 */
[----:B------:R-:W-:Y:S01]  /*25820*/  @P2 IMAD.MOV R33, RZ, RZ, R32 ;  /* 0x000000ffff212224 */ /* 0x000fe200078e0220 */
[----:B------:R-:W4:Y:S01]  /*25830*/  LDL.64 R24, [R1+0xe18] ;  /* 0x000e180001187983 */ /* 0x000f220000100a00 */
[----:B------:R-:W-:Y:S02]  /*25840*/  ISETP.NE.AND P2, PT, R19, 0x2, PT ;  /* 0x000000021300780c */ /* 0x000fe40003f45270 */
[----:B------:R-:W-:-:S02]  /*25850*/  ISETP.NE.AND P0, PT, R18, 0x1, PT ;  /* 0x000000011200780c */ /* 0x000fc40003f05270 */
[----:B------:R-:W-:Y:S01]  /*25860*/  IADD3 R18, PT, PT, R0, 0x1, RZ ;  /* 0x0000000100127810 */ /* 0x000fe20007ffe0ff */
[----:B------:R-:W-:Y:S01]  /*25870*/  @P1 IMAD.MOV R18, RZ, RZ, R0 ;  /* 0x000000ffff121224 */ /* 0x000fe200078e0200 */
[----:B------:R-:W-:-:S03]  /*25880*/  ISETP.NE.AND P1, PT, R19, 0x1, PT ;  /* 0x000000011300780c */ /* 0x000fc60003f25270 */
[----:B------:R-:W-:-:S04]  /*25890*/  VIADD R32, R18, 0x1 ;  /* 0x0000000112207836 */ /* 0x000fc80000000000 */
[----:B------:R-:W-:Y:S02]  /*258a0*/  @P2 IADD3 R32, PT, PT, R18, RZ, RZ ;  /* 0x000000ff12202210 */ /* 0x000fe40007ffe0ff */
[----:B------:R-:W4:Y:S01]  /*258b0*/  LDL.64 R18, [R1+0xe20] ;  /* 0x000e200001127983 */ /* 0x000f220000100a00 */
[C---:B------:R-:W-:Y:S01]  /*258c0*/  ISETP.NE.AND P2, PT, R12.reuse, 0x2, PT ;  /* 0x000000020c00780c */ /* 0x040fe20003f45270 */
[----:B------:R-:W-:Y:S02]  /*258d0*/  VIADD R0, R33, 0x1 ;  /* 0x0000000121007836 */ /* 0x000fe40000000000 */
[----:B------:R-:W-:Y:S01]  /*258e0*/  @P0 IMAD.MOV R0, RZ, RZ, R33 ;  /* 0x000000ffff000224 */ /* 0x000fe200078e0221 */
[----:B------:R-:W-:-:S03]  /*258f0*/  ISETP.NE.AND P0, PT, R12, 0x1, PT ;  /* 0x000000010c00780c */ /* 0x000fc60003f05270 */
[----:B------:R-:W-:Y:S01]  /*25900*/  VIADD R12, R0, 0x1 ;  /* 0x00000001000c7836 */ /* 0x000fe20000000000 */
[C---:B------:R-:W-:Y:S01]  /*25910*/  ISETP.NE.AND P3, PT, R13.reuse, 0x2, PT ;  /* 0x000000020d00780c */ /* 0x040fe20003f65270 */
[----:B------:R-:W-:Y:S02]  /*25920*/  @P1 IMAD.MOV R12, RZ, RZ, R0 ;  /* 0x000000ffff0c1224 */ /* 0x000fe400078e0200 */
[C---:B------:R-:W-:Y:S01]  /*25930*/  VIADD R0, R32.reuse, 0x1 ;  /* 0x0000000120007836 */ /* 0x040fe20000000000 */
[----:B------:R-:W-:Y:S02]  /*25940*/  ISETP.NE.AND P1, PT, R13, 0x1, PT ;  /* 0x000000010d00780c */ /* 0x000fe40003f25270 */
[----:B------:R-:W-:Y:S02]  /*25950*/  @P2 IADD3 R0, PT, PT, R32, RZ, RZ ;  /* 0x000000ff20002210 */ /* 0x000fe40007ffe0ff */
[----:B------:R-:W4:Y:S01]  /*25960*/  LDL.64 R32, [R1+0xe28] ;  /* 0x000e280001207983 */ /* 0x000f220000100a00 */
[----:B------:R-:W-:Y:S01]  /*25970*/  VIADD R13, R12, 0x1 ;  /* 0x000000010c0d7836 */ /* 0x000fe20000000000 */
[----:B------:R-:W-:Y:S01]  /*25980*/  ISETP.NE.AND P2, PT, R14, 0x2, PT ;  /* 0x000000020e00780c */ /* 0x000fe20003f45270 */
[----:B------:R-:W-:-:S02]  /*25990*/  @P0 IMAD.MOV R13, RZ, RZ, R12 ;  /* 0x000000ffff0d0224 */ /* 0x000fc400078e020c */
[----:B------:R-:W-:Y:S02]  /*259a0*/  VIADD R12, R0, 0x1 ;  /* 0x00000001000c7836 */ /* 0x000fe40000000000 */
[----:B------:R-:W-:Y:S01]  /*259b0*/  @P3 IMAD.MOV R12, RZ, RZ, R0 ;  /* 0x000000ffff0c3224 */ /* 0x000fe200078e0200 */
[----:B------:R-:W-:Y:S01]  /*259c0*/  ISETP.NE.AND P0, PT, R14, 0x1, PT ;  /* 0x000000010e00780c */ /* 0x000fe20003f05270 */
[C---:B------:R-:W-:Y:S01]  /*259d0*/  VIADD R0, R13.reuse, 0x1 ;  /* 0x000000010d007836 */ /* 0x040fe20000000000 */
[----:B------:R-:W-:Y:S02]  /*259e0*/  @P1 IADD3 R0, PT, PT, R13, RZ, RZ ;  /* 0x000000ff0d001210 */ /* 0x000fe40007ffe0ff */
[C---:B------:R-:W-:Y:S02]  /*259f0*/  ISETP.NE.AND P1, PT, R15.reuse, 0x1, PT ;  /* 0x000000010f00780c */ /* 0x040fe40003f25270 */
[----:B------:R-:W-:Y:S02]  /*25a00*/  ISETP.NE.AND P3, PT, R15, 0x2, PT ;  /* 0x000000020f00780c */ /* 0x000fe40003f65270 */
[----:B------:R-:W4:Y:S01]  /*25a10*/  LDL.64 R14, [R1+0xe30] ;  /* 0x000e3000010e7983 */ /* 0x000f220000100a00 */
[----:B------:R-:W-:-:S02]  /*25a20*/  VIADD R13, R12, 0x1 ;  /* 0x000000010c0d7836 */ /* 0x000fc40000000000 */
[----:B------:R-:W-:Y:S02]  /*25a30*/  @P2 IMAD.MOV R13, RZ, RZ, R12 ;  /* 0x000000ffff0d2224 */ /* 0x000fe400078e020c */
[----:B------:R-:W-:Y:S02]  /*25a40*/  VIADD R34, R0, 0x1 ;  /* 0x0000000100227836 */ /* 0x000fe40000000000 */
[----:B------:R-:W-:Y:S01]  /*25a50*/  @P0 IMAD.MOV R34, RZ, RZ, R0 ;  /* 0x000000ffff220224 */ /* 0x000fe200078e0200 */
[----:B------:R-:W-:-:S03]  /*25a60*/  IADD3 R0, PT, PT, R13, 0x1, RZ ;  /* 0x000000010d007810 */ /* 0x000fc60007ffe0ff */
[----:B------:R-:W-:Y:S02]  /*25a70*/  @P3 IMAD.MOV R0, RZ, RZ, R13 ;  /* 0x000000ffff003224 */ /* 0x000fe400078e020d */
[----:B------:R-:W4:Y:S01]  /*25a80*/  LDL.64 R12, [R1+0xe38] ;  /* 0x000e3800010c7983 */ /* 0x000f220000100a00 */
[C---:B------:R-:W-:Y:S02]  /*25a90*/  ISETP.NE.AND P2, PT, R10.reuse, 0x2, PT ;  /* 0x000000020a00780c */ /* 0x040fe40003f45270 */
[----:B------:R-:W-:Y:S02]  /*25aa0*/  ISETP.NE.AND P0, PT, R10, 0x1, PT ;  /* 0x000000010a00780c */ /* 0x000fe40003f05270 */
[C---:B------:R-:W-:Y:S01]  /*25ab0*/  ISETP.NE.AND P3, PT, R11.reuse, 0x2, PT ;  /* 0x000000020b00780c */ /* 0x040fe20003f65270 */
[----:B------:R-:W-:Y:S02]  /*25ac0*/  VIADD R10, R34, 0x1 ;  /* 0x00000001220a7836 */ /* 0x000fe40000000000 */
[----:B------:R-:W-:Y:S01]  /*25ad0*/  @P1 IMAD.MOV R10, RZ, RZ, R34 ;  /* 0x000000ffff0a1224 */ /* 0x000fe200078e0222 */
[----:B------:R-:W-:Y:S01]  /*25ae0*/  ISETP.NE.AND P1, PT, R11, 0x1, PT ;  /* 0x000000010b00780c */ /* 0x000fe20003f25270 */
[----:B------:R-:W-:-:S04]  /*25af0*/  VIADD R11, R0, 0x1 ;  /* 0x00000001000b7836 */ /* 0x000fc80000000000 */
[----:B------:R-:W-:Y:S01]  /*25b00*/  @P2 IADD3 R11, PT, PT, R0, RZ, RZ ;  /* 0x000000ff000b2210 */ /* 0x000fe20007ffe0ff */
[----:B------:R-:W-:Y:S02]  /*25b10*/  VIADD R0, R10, 0x1 ;  /* 0x000000010a007836 */ /* 0x000fe40000000000 */
[----:B------:R-:W-:Y:S02]  /*25b20*/  @P0 IMAD.MOV R0, RZ, RZ, R10 ;  /* 0x000000ffff000224 */ /* 0x000fe400078e020a */
[----:B------:R-:W-:Y:S02]  /*25b30*/  VIADD R34, R11, 0x1 ;  /* 0x000000010b227836 */ /* 0x000fe40000000000 */
[----:B------:R-:W-:Y:S02]  /*25b40*/  @P3 IMAD.MOV R34, RZ, RZ, R11 ;  /* 0x000000ffff223224 */ /* 0x000fe400078e020b */
[----:B------:R-:W4:Y:S01]  /*25b50*/  LDL.64 R10, [R1+0xe40] ;  /* 0x000e4000010a7983 */ /* 0x000f220000100a00 */
[----:B------:R-:W-:-:S02]  /*25b60*/  ISETP.NE.AND P2, PT, R4, 0x2, PT ;  /* 0x000000020400780c */ /* 0x000fc40003f45270 */
[----:B------:R-:W-:Y:S02]  /*25b70*/  ISETP.NE.AND P0, PT, R4, 0x1, PT ;  /* 0x000000010400780c */ /* 0x000fe40003f05270 */
[----:B------:R-:W-:Y:S01]  /*25b80*/  IADD3 R4, PT, PT, R0, 0x1, RZ ;  /* 0x0000000100047810 */ /* 0x000fe20007ffe0ff */
[----:B------:R-:W-:Y:S02]  /*25b90*/  @P1 IMAD.MOV R4, RZ, RZ, R0 ;  /* 0x000000ffff041224 */ /* 0x000fe400078e0200 */
[----:B------:R-:W-:Y:S01]  /*25ba0*/  VIADD R0, R34, 0x1 ;  /* 0x0000000122007836 */ /* 0x000fe20000000000 */
[C---:B------:R-:W-:Y:S02]  /*25bb0*/  ISETP.NE.AND P1, PT, R5.reuse, 0x1, PT ;  /* 0x000000010500780c */ /* 0x040fe40003f25270 */
[----:B------:R-:W-:-:S03]  /*25bc0*/  ISETP.NE.AND P3, PT, R5, 0x2, PT ;  /* 0x000000020500780c */ /* 0x000fc60003f65270 */
[----:B------:R-:W-:Y:S02]  /*25bd0*/  @P2 IMAD.MOV R0, RZ, RZ, R34 ;  /* 0x000000ffff002224 */ /* 0x000fe400078e0222 */
[C---:B------:R-:W-:Y:S01]  /*25be0*/  VIADD R34, R4.reuse, 0x1 ;  /* 0x0000000104227836 */ /* 0x040fe20000000000 */
[----:B------:R-:W-:Y:S02]  /*25bf0*/  @P0 IADD3 R34, PT, PT, R4, RZ, RZ ;  /* 0x000000ff04220210 */ /* 0x000fe40007ffe0ff */
[----:B------:R-:W4:Y:S01]  /*25c00*/  LDL.64 R4, [R1+0xe48] ;  /* 0x000e480001047983 */ /* 0x000f220000100a00 */
[C---:B------:R-:W-:Y:S02]  /*25c10*/  ISETP.NE.AND P2, PT, R2.reuse, 0x2, PT ;  /* 0x000000020200780c */ /* 0x040fe40003f45270 */
[----:B------:R-:W-:Y:S01]  /*25c20*/  ISETP.NE.AND P0, PT, R2, 0x1, PT ;  /* 0x000000010200780c */ /* 0x000fe20003f05270 */
[----:B------:R-:W-:Y:S02]  /*25c30*/  VIADD R35, R0, 0x1 ;  /* 0x0000000100237836 */ /* 0x000fe40000000000 */
[----:B------:R-:W-:Y:S01]  /*25c40*/  @P3 IMAD.MOV R35, RZ, RZ, R0 ;  /* 0x000000ffff233224 */ /* 0x000fe200078e0200 */
[----:B------:R-:W-:Y:S01]  /*25c50*/  ISETP.NE.AND P3, PT, R3, 0x2, PT ;  /* 0x000000020300780c */ /* 0x000fe20003f65270 */
[----:B------:R-:W-:-:S02]  /*25c60*/  VIADD R0, R34, 0x1 ;  /* 0x0000000122007836 */ /* 0x000fc40000000000 */
[----:B------:R-:W-:Y:S01]  /*25c70*/  @P1 IMAD.MOV R0, RZ, RZ, R34 ;  /* 0x000000ffff001224 */ /* 0x000fe200078e0222 */
[----:B------:R-:W-:Y:S02]  /*25c80*/  ISETP.NE.AND P1, PT, R3, 0x1, PT ;  /* 0x000000010300780c */ /* 0x000fe40003f25270 */
[----:B------:R-:W-:Y:S01]  /*25c90*/  IADD3 R2, PT, PT, R35, 0x1, RZ ;  /* 0x0000000123027810 */ /* 0x000fe20007ffe0ff */
[----:B------:R-:W-:Y:S02]  /*25ca0*/  @P2 IMAD.MOV R2, RZ, RZ, R35 ;  /* 0x000000ffff022224 */ /* 0x000fe400078e0223 */
[----:B------:R-:W-:Y:S01]  /*25cb0*/  VIADD R3, R0, 0x1 ;  /* 0x0000000100037836 */ /* 0x000fe20000000000 */
[C---:B------:R-:W-:Y:S01]  /*25cc0*/  ISETP.NE.AND P2, PT, R6.reuse, 0x2, PT ;  /* 0x000000020600780c */ /* 0x040fe20003f45270 */
[----:B------:R-:W-:Y:S01]  /*25cd0*/  @P0 IMAD.MOV R3, RZ, RZ, R0 ;  /* 0x000000ffff030224 */ /* 0x000fe200078e0200 */
[----:B------:R-:W-:Y:S01]  /*25ce0*/  ISETP.NE.AND P0, PT, R6, 0x1, PT ;  /* 0x000000010600780c */ /* 0x000fe20003f05270 */
[C---:B------:R-:W-:Y:S01]  /*25cf0*/  VIADD R0, R2.reuse, 0x1 ;  /* 0x0000000102007836 */ /* 0x040fe20000000000 */
[----:B------:R-:W-:Y:S01]  /*25d00*/  @P3 IADD3 R0, PT, PT, R2, RZ, RZ ;  /* 0x000000ff02003210 */ /* 0x000fe20007ffe0ff */
[----:B------:R-:W-:Y:S01]  /*25d10*/  VIADD R2, R3, 0x1 ;  /* 0x0000000103027836 */ /* 0x000fe20000000000 */
[C---:B------:R-:W-:Y:S01]  /*25d20*/  ISETP.NE.AND P3, PT, R7.reuse, 0x2, PT ;  /* 0x000000020700780c */ /* 0x040fe20003f65270 */
[----:B------:R-:W-:Y:S01]  /*25d30*/  @P1 IMAD.MOV R2, RZ, RZ, R3 ;  /* 0x000000ffff021224 */ /* 0x000fe200078e0203 */
[----:B------:R-:W-:Y:S01]  /*25d40*/  ISETP.NE.AND P1, PT, R7, 0x1, PT ;  /* 0x000000010700780c */ /* 0x000fe20003f25270 */
[----:B------:R-:W-:-:S02]  /*25d50*/  VIADD R3, R0, 0x1 ;  /* 0x0000000100037836 */ /* 0x000fc40000000000 */
[----:B------:R-:W-:Y:S02]  /*25d60*/  VIADD R6, R2, 0x1 ;  /* 0x0000000102067836 */ /* 0x000fe40000000000 */
[----:B------:R-:W-:Y:S02]  /*25d70*/  @P2 IADD3 R3, PT, PT, R0, RZ, RZ ;  /* 0x000000ff00032210 */ /* 0x000fe40007ffe0ff */
[----:B------:R-:W-:-:S03]  /*25d80*/  @P0 IMAD.MOV R6, RZ, RZ, R2 ;  /* 0x000000ffff060224 */ /* 0x000fc600078e0202 */
[----:B------:R-:W-:Y:S02]  /*25d90*/  VIADD R7, R3, 0x1 ;  /* 0x0000000103077836 */ /* 0x000fe40000000000 */
[C---:B------:R-:W-:Y:S01]  /*25da0*/  VIADD R34, R6.reuse, 0x1 ;  /* 0x0000000106227836 */ /* 0x040fe20000000000 */
[----:B------:R-:W-:Y:S01]  /*25db0*/  @P1 IADD3 R34, PT, PT, R6, RZ, RZ ;  /* 0x000000ff06221210 */ /* 0x000fe20007ffe0ff */
[----:B------:R-:W-:-:S04]  /*25dc0*/  @P3 IMAD.MOV R7, RZ, RZ, R3 ;  /* 0x000000ffff073224 */ /* 0x000fc800078e0203 */
[----:B------:R-:W-:Y:S02]  /*25dd0*/  VIADD R0, R7, 0x1 ;  /* 0x0000000107007836 */ /* 0x000fe40000000000 */
[----:B------:R-:W-:Y:S01]  /*25de0*/  VIADD R2, R34, 0x1 ;  /* 0x0000000122027836 */ /* 0x000fe20000000000 */
[C---:B--2---:R-:W-:Y:S02]  /*25df0*/  ISETP.NE.AND P0, PT, R8.reuse, 0x1, PT ;  /* 0x000000010800780c */ /* 0x044fe40003f05270 */
[----:B------:R-:W-:Y:S02]  /*25e00*/  ISETP.NE.AND P2, PT, R8, 0x2, PT ;  /* 0x000000020800780c */ /* 0x000fe40003f45270 */
[C---:B------:R-:W-:Y:S02]  /*25e10*/  ISETP.NE.AND P1, PT, R9.reuse, 0x1, PT ;  /* 0x000000010900780c */ /* 0x040fe40003f25270 */
[----:B------:R-:W-:Y:S02]  /*25e20*/  ISETP.NE.AND P3, PT, R9, 0x2, PT ;  /* 0x000000020900780c */ /* 0x000fe40003f65270 */
[----:B------:R-:W2:Y:S05]  /*25e30*/  LDL.64 R8, [R1+0xe50] ;  /* 0x000e500001087983 */ /* 0x000eaa0000100a00 */
[----:B------:R-:W-:-:S02]  /*25e40*/  @P0 IMAD.MOV R2, RZ, RZ, R34 ;  /* 0x000000ffff020224 */ /* 0x000fc400078e0222 */
[----:B------:R-:W-:Y:S01]  /*25e50*/  @P2 IMAD.MOV R0, RZ, RZ, R7 ;  /* 0x000000ffff002224 */ /* 0x000fe200078e0207 */
[----:B------:R-:W2:Y:S01]  /*25e60*/  LDL.64 R34, [R1+0xe98] ;  /* 0x000e980001227983 */ /* 0x000ea20000100a00 */
[C---:B---3--:R-:W-:Y:S02]  /*25e70*/  ISETP.NE.AND P0, PT, R20.reuse, 0x1, PT ;  /* 0x000000011400780c */ /* 0x048fe40003f05270 */
[----:B------:R-:W-:Y:S01]  /*25e80*/  ISETP.NE.AND P2, PT, R20, 0x2, PT ;  /* 0x000000021400780c */ /* 0x000fe20003f45270 */
[----:B------:R-:W-:Y:S01]  /*25e90*/  VIADD R6, R2, 0x1 ;  /* 0x0000000102067836 */ /* 0x000fe20000000000 */
[----:B------:R-:W-:Y:S01]  /*25ea0*/  IADD3 R3, PT, PT, R0, 0x1, RZ ;  /* 0x0000000100037810 */ /* 0x000fe20007ffe0ff */
[----:B------:R-:W-:Y:S01]  /*25eb0*/  @P3 IMAD.MOV R3, RZ, RZ, R0 ;  /* 0x000000ffff033224 */ /* 0x000fe200078e0200 */
[C---:B------:R-:W-:Y:S01]  /*25ec0*/  ISETP.NE.AND P3, PT, R21.reuse, 0x2, PT ;  /* 0x000000021500780c */ /* 0x040fe20003f65270 */
[----:B------:R-:W-:Y:S01]  /*25ed0*/  @P1 IMAD.MOV R6, RZ, RZ, R2 ;  /* 0x000000ffff061224 */ /* 0x000fe200078e0202 */
[----:B------:R-:W-:-:S02]  /*25ee0*/  ISETP.NE.AND P1, PT, R21, 0x1, PT ;  /* 0x000000011500780c */ /* 0x000fc40003f25270 */
[----:B------:R-:W3:Y:S01]  /*25ef0*/  LDL.64 R20, [R1+0xe58] ;  /* 0x000e580001147983 */ /* 0x000ee20000100a00 */
[----:B------:R-:W-:Y:S01]  /*25f00*/  VIADD R0, R3, 0x1 ;  /* 0x0000000103007836 */ /* 0x000fe20000000000 */
[----:B------:R-:W-:Y:S01]  /*25f10*/  IADD3 R2, PT, PT, R6, 0x1, RZ ;  /* 0x0000000106027810 */ /* 0x000fe20007ffe0ff */
[----:B------:R-:W-:Y:S02]  /*25f20*/  @P0 IMAD.MOV R2, RZ, RZ, R6 ;  /* 0x000000ffff020224 */ /* 0x000fe400078e0206 */
[----:B------:R-:W-:Y:S01]  /*25f30*/  @P2 IMAD.MOV R0, RZ, RZ, R3 ;  /* 0x000000ffff002224 */ /* 0x000fe200078e0203 */
[C---:B------:R-:W-:Y:S02]  /*25f40*/  ISETP.NE.AND P0, PT, R22.reuse, 0x1, PT ;  /* 0x000000011600780c */ /* 0x040fe40003f05270 */
[----:B------:R-:W-:Y:S01]  /*25f50*/  ISETP.NE.AND P2, PT, R22, 0x2, PT ;  /* 0x000000021600780c */ /* 0x000fe20003f45270 */
[C---:B------:R-:W-:Y:S01]  /*25f60*/  VIADD R3, R0.reuse, 0x1 ;  /* 0x0000000100037836 */ /* 0x040fe20000000000 */
[----:B------:R-:W-:Y:S01]  /*25f70*/  @P3 IADD3 R3, PT, PT, R0, RZ, RZ ;  /* 0x000000ff00033210 */ /* 0x000fe20007ffe0ff */
[----:B------:R-:W-:Y:S01]  /*25f80*/  VIADD R6, R2, 0x1 ;  /* 0x0000000102067836 */ /* 0x000fe20000000000 */
[C---:B------:R-:W-:Y:S01]  /*25f90*/  ISETP.NE.AND P3, PT, R23.reuse, 0x2, PT ;  /* 0x000000021700780c */ /* 0x040fe20003f65270 */
[----:B------:R-:W-:Y:S01]  /*25fa0*/  @P1 IMAD.MOV R6, RZ, RZ, R2 ;  /* 0x000000ffff061224 */ /* 0x000fe200078e0202 */
[----:B------:R-:W-:-:S02]  /*25fb0*/  ISETP.NE.AND P1, PT, R23, 0x1, PT ;  /* 0x000000011700780c */ /* 0x000fc40003f25270 */
[----:B------:R-:W3:Y:S01]  /*25fc0*/  LDL.64 R22, [R1+0xe60] ;  /* 0x000e600001167983 */ /* 0x000ee20000100a00 */
[----:B------:R-:W-:Y:S02]  /*25fd0*/  VIADD R0, R3, 0x1 ;  /* 0x0000000103007836 */ /* 0x000fe40000000000 */
[C---:B------:R-:W-:Y:S01]  /*25fe0*/  VIADD R2, R6.reuse, 0x1 ;  /* 0x0000000106027836 */ /* 0x040fe20000000000 */
[----:B------:R-:W-:Y:S01]  /*25ff0*/  @P0 IADD3 R2, PT, PT, R6, RZ, RZ ;  /* 0x000000ff06020210 */ /* 0x000fe20007ffe0ff */
[----:B------:R-:W-:Y:S01]  /*26000*/  @P2 IMAD.MOV R0, RZ, RZ, R3 ;  /* 0x000000ffff002224 */ /* 0x000fe200078e0203 */
[C---:B------:R-:W-:Y:S02]  /*26010*/  ISETP.NE.AND P0, PT, R30.reuse, 0x1, PT ;  /* 0x000000011e00780c */ /* 0x040fe40003f05270 */
[----:B------:R-:W-:Y:S01]  /*26020*/  ISETP.NE.AND P2, PT, R30, 0x2, PT ;  /* 0x000000021e00780c */ /* 0x000fe20003f45270 */
[----:B------:R-:W-:Y:S02]  /*26030*/  VIADD R3, R0, 0x1 ;  /* 0x0000000100037836 */ /* 0x000fe40000000000 */
[----:B------:R-:W-:-:S02]  /*26040*/  VIADD R6, R2, 0x1 ;  /* 0x0000000102067836 */ /* 0x000fc40000000000 */
[----:B------:R-:W-:Y:S01]  /*26050*/  @P3 IMAD.MOV R3, RZ, RZ, R0 ;  /* 0x000000ffff033224 */ /* 0x000fe200078e0200 */
[C---:B------:R-:W-:Y:S01]  /*26060*/  ISETP.NE.AND P3, PT, R31.reuse, 0x2, PT ;  /* 0x000000021f00780c */ /* 0x040fe20003f65270 */
[----:B------:R-:W-:Y:S01]  /*26070*/  @P1 IMAD.MOV R6, RZ, RZ, R2 ;  /* 0x000000ffff061224 */ /* 0x000fe200078e0202 */
[----:B------:R-:W-:Y:S02]  /*26080*/  ISETP.NE.AND P1, PT, R31, 0x1, PT ;  /* 0x000000011f00780c */ /* 0x000fe40003f25270 */
[----:B------:R-:W3:Y:S01]  /*26090*/  LDL.64 R30, [R1+0xe68] ;  /* 0x000e6800011e7983 */ /* 0x000ee20000100a00 */
[----:B------:R-:W-:Y:S01]  /*260a0*/  IADD3 R0, PT, PT, R3, 0x1, RZ ;  /* 0x0000000103007810 */ /* 0x000fe20007ffe0ff */
[----:B------:R-:W-:Y:S02]  /*260b0*/  VIADD R2, R6, 0x1 ;  /* 0x0000000106027836 */ /* 0x000fe40000000000 */
[----:B------:R-:W-:Y:S01]  /*260c0*/  @P2 IMAD.MOV R0, RZ, RZ, R3 ;  /* 0x000000ffff002224 */ /* 0x000fe200078e0203 */
[C---:B------:R-:W-:Y:S01]  /*260d0*/  ISETP.NE.AND P2, PT, R28.reuse, 0x2, PT ;  /* 0x000000021c00780c */ /* 0x040fe20003f45270 */
[----:B------:R-:W-:Y:S01]  /*260e0*/  @P0 IMAD.MOV R2, RZ, RZ, R6 ;  /* 0x000000ffff020224 */ /* 0x000fe200078e0206 */
[----:B------:R-:W-:Y:S01]  /*260f0*/  ISETP.NE.AND P0, PT, R28, 0x1, PT ;  /* 0x000000011c00780c */ /* 0x000fe20003f05270 */
[----:B------:R-:W-:-:S02]  /*26100*/  VIADD R3, R0, 0x1 ;  /* 0x0000000100037836 */ /* 0x000fc40000000000 */
[----:B------:R-:W-:Y:S01]  /*26110*/  @P3 IMAD.MOV R3, RZ, RZ, R0 ;  /* 0x000000ffff033224 */ /* 0x000fe200078e0200 */
[----:B------:R-:W-:Y:S01]  /*26120*/  IADD3 R6, PT, PT, R2, 0x1, RZ ;  /* 0x0000000102067810 */ /* 0x000fe20007ffe0ff */
[----:B------:R-:W-:Y:S01]  /*26130*/  @P1 IMAD.MOV R6, RZ, RZ, R2 ;  /* 0x000000ffff061224 */ /* 0x000fe200078e0202 */
[C---:B------:R-:W-:Y:S02]  /*26140*/  ISETP.NE.AND P1, PT, R29.reuse, 0x1, PT ;  /* 0x000000011d00780c */ /* 0x040fe40003f25270 */
[----:B------:R-:W-:Y:S02]  /*26150*/  ISETP.NE.AND P3, PT, R29, 0x2, PT ;  /* 0x000000021d00780c */ /* 0x000fe40003f65270 */
[----:B------:R-:W3:Y:S01]  /*26160*/  LDL.64 R28, [R1+0xe70] ;  /* 0x000e7000011c7983 */ /* 0x000ee20000100a00 */
[C---:B------:R-:W-:Y:S01]  /*26170*/  VIADD R0, R3.reuse, 0x1 ;  /* 0x0000000103007836 */ /* 0x040fe20000000000 */
[----:B------:R-:W-:Y:S01]  /*26180*/  @P2 IADD3 R0, PT, PT, R3, RZ, RZ ;  /* 0x000000ff03002210 */ /* 0x000fe20007ffe0ff */
[----:B------:R-:W-:Y:S01]  /*26190*/  VIADD R2, R6, 0x1 ;  /* 0x0000000106027836 */ /* 0x000fe20000000000 */
[C---:B------:R-:W-:Y:S01]  /*261a0*/  ISETP.NE.AND P2, PT, R26.reuse, 0x2, PT ;  /* 0x000000021a00780c */ /* 0x040fe20003f45270 */
[----:B------:R-:W-:Y:S01]  /*261b0*/  @P0 IMAD.MOV R2, RZ, RZ, R6 ;  /* 0x000000ffff020224 */ /* 0x000fe200078e0206 */
[----:B------:R-:W-:Y:S01]  /*261c0*/  ISETP.NE.AND P0, PT, R26, 0x1, PT ;  /* 0x000000011a00780c */ /* 0x000fe20003f05270 */
[----:B------:R-:W-:-:S02]  /*261d0*/  VIADD R3, R0, 0x1 ;  /* 0x0000000100037836 */ /* 0x000fc40000000000 */
[C---:B------:R-:W-:Y:S01]  /*261e0*/  VIADD R6, R2.reuse, 0x1 ;  /* 0x0000000102067836 */ /* 0x040fe20000000000 */
[----:B------:R-:W-:Y:S01]  /*261f0*/  @P1 IADD3 R6, PT, PT, R2, RZ, RZ ;  /* 0x000000ff02061210 */ /* 0x000fe20007ffe0ff */
[----:B------:R-:W-:Y:S01]  /*26200*/  @P3 IMAD.MOV R3, RZ, RZ, R0 ;  /* 0x000000ffff033224 */ /* 0x000fe200078e0200 */
[C---:B------:R-:W-:Y:S02]  /*26210*/  ISETP.NE.AND P1, PT, R27.reuse, 0x1, PT ;  /* 0x000000011b00780c */ /* 0x040fe40003f25270 */
[----:B------:R-:W-:Y:S02]  /*26220*/  ISETP.NE.AND P3, PT, R27, 0x2, PT ;  /* 0x000000021b00780c */ /* 0x000fe40003f65270 */
[----:B------:R-:W3:Y:S01]  /*26230*/  LDL.64 R26, [R1+0xe78] ;  /* 0x000e7800011a7983 */ /* 0x000ee20000100a00 */
[----:B------:R-:W-:Y:S02]  /*26240*/  VIADD R0, R3, 0x1 ;  /* 0x0000000103007836 */ /* 0x000fe40000000000 */
[----:B------:R-:W-:-:S02]  /*26250*/  VIADD R2, R6, 0x1 ;  /* 0x0000000106027836 */ /* 0x000fc40000000000 */
[----:B------:R-:W-:Y:S02]  /*26260*/  @P2 IMAD.MOV R0, RZ, RZ, R3 ;  /* 0x000000ffff002224 */ /* 0x000fe400078e0203 */
[----:B------:R-:W-:Y:S01]  /*26270*/  @P0 IMAD.MOV R2, RZ, RZ, R6 ;  /* 0x000000ffff020224 */ /* 0x000fe200078e0206 */
[C---:B----4-:R-:W-:Y:S02]  /*26280*/  ISETP.NE.AND P0, PT, R24.reuse, 0x1, PT ;  /* 0x000000011800780c */ /* 0x050fe40003f05270 */
[----:B------:R-:W-:Y:S01]  /*26290*/  ISETP.NE.AND P2, PT, R24, 0x2, PT ;  /* 0x000000021800780c */ /* 0x000fe20003f45270 */
[----:B------:R-:W-:Y:S01]  /*262a0*/  VIADD R6, R2, 0x1 ;  /* 0x0000000102067836 */ /* 0x000fe20000000000 */
[----:B------:R-:W-:Y:S01]  /*262b0*/  IADD3 R3, PT, PT, R0, 0x1, RZ ;  /* 0x0000000100037810 */ /* 0x000fe20007ffe0ff */
[----:B------:R-:W-:Y:S01]  /*262c0*/  @P3 IMAD.MOV R3, RZ, RZ, R0 ;  /* 0x000000ffff033224 */ /* 0x000fe200078e0200 */
[C---:B------:R-:W-:Y:S01]  /*262d0*/  ISETP.NE.AND P3, PT, R25.reuse, 0x2, PT ;  /* 0x000000021900780c */ /* 0x040fe20003f65270 */
[----:B------:R-:W-:Y:S01]  /*262e0*/  @P1 IMAD.MOV R6, RZ, RZ, R2 ;  /* 0x000000ffff061224 */ /* 0x000fe200078e0202 */
[----:B------:R-:W-:-:S02]  /*262f0*/  ISETP.NE.AND P1, PT, R25, 0x1, PT ;  /* 0x000000011900780c */ /* 0x000fc40003f25270 */
[----:B------:R-:W4:Y:S01]  /*26300*/  LDL.64 R24, [R1+0xe80] ;  /* 0x000e800001187983 */ /* 0x000f220000100a00 */
[----:B------:R-:W-:Y:S01]  /*26310*/  VIADD R0, R3, 0x1 ;  /* 0x0000000103007836 */ /* 0x000fe20000000000 */
        /* <DEDUP_REMOVED lines=9> */
[----:B------:R-:W-:-:S02]  /*263b0*/  ISETP.NE.AND P1, PT, R19, 0x1, PT ;  /* 0x000000011300780c */ /* 0x000fc40003f25270 */
[----:B------:R-:W-:Y:S02]  /*263c0*/  ISETP.NE.AND P3, PT, R19, 0x2, PT ;  /* 0x000000021300780c */ /* 0x000fe40003f65270 */
[----:B------:R-:W4:Y:S01]  /*263d0*/  LDL.64 R18, [R1+0xe88] ;  /* 0x000e880001127983 */ /* 0x000f220000100a00 */
[C---:B------:R-:W-:Y:S01]  /*263e0*/  VIADD R2, R6.reuse, 0x1 ;  /* 0x0000000106027836 */ /* 0x040fe20000000000 */
[----:B------:R-:W-:Y:S01]  /*263f0*/  @P0 IADD3 R2, PT, PT, R6, RZ, RZ ;  /* 0x000000ff06020210 */ /* 0x000fe20007ffe0ff */
[----:B------:R-:W-:Y:S02]  /*26400*/  VIADD R0, R3, 0x1 ;  /* 0x0000000103007836 */ /* 0x000fe40000000000 */
[----:B------:R-:W-:Y:S02]  /*26410*/  @P2 IMAD.MOV R0, RZ, RZ, R3 ;  /* 0x000000ffff002224 */ /* 0x000fe400078e0203 */
[----:B------:R-:W-:Y:S02]  /*26420*/  VIADD R6, R2, 0x1 ;  /* 0x0000000102067836 */ /* 0x000fe40000000000 */
[----:B------:R-:W-:Y:S01]  /*26430*/  VIADD R3, R0, 0x1 ;  /* 0x0000000100037836 */ /* 0x000fe20000000000 */
[C---:B------:R-:W-:Y:S01]  /*26440*/  ISETP.NE.AND P0, PT, R32.reuse, 0x1, PT ;  /* 0x000000012000780c */ /* 0x040fe20003f05270 */
[----:B------:R-:W-:Y:S01]  /*26450*/  @P3 IMAD.MOV R3, RZ, RZ, R0 ;  /* 0x000000ffff033224 */ /* 0x000fe200078e0200 */
[----:B------:R-:W-:Y:S01]  /*26460*/  ISETP.NE.AND P2, PT, R32, 0x2, PT ;  /* 0x000000022000780c */ /* 0x000fe20003f45270 */
[----:B------:R-:W-:Y:S01]  /*26470*/  @P1 IMAD.MOV R6, RZ, RZ, R2 ;  /* 0x000000ffff061224 */ /* 0x000fe200078e0202 */
[----:B------:R-:W-:-:S02]  /*26480*/  ISETP.NE.AND P1, PT, R33, 0x1, PT ;  /* 0x000000012100780c */ /* 0x000fc40003f25270 */
[----:B------:R-:W-:Y:S02]  /*26490*/  ISETP.NE.AND P3, PT, R33, 0x2, PT ;  /* 0x000000022100780c */ /* 0x000fe40003f65270 */
[----:B------:R-:W4:Y:S01]  /*264a0*/  LDL.64 R32, [R1+0xe90] ;  /* 0x000e900001207983 */ /* 0x000f220000100a00 */
[----:B------:R-:W-:-:S06]  /*264b0*/  IADD3 R0, PT, PT, R3, 0x1, RZ ;  /* 0x0000000103007810 */ /* 0x000fcc0007ffe0ff */
[----:B------:R-:W-:Y:S01]  /*264c0*/  @P2 IMAD.MOV R0, RZ, RZ, R3 ;  /* 0x000000ffff002224 */ /* 0x000fe200078e0203 */
[----:B------:R-:W-:Y:S01]  /*264d0*/  ISETP.NE.AND P2, PT, R14, 0x2, PT ;  /* 0x000000020e00780c */ /* 0x000fe20003f45270 */
[----:B------:R-:W-:Y:S02]  /*264e0*/  VIADD R2, R6, 0x1 ;  /* 0x0000000106027836 */ /* 0x000fe40000000000 */
[----:B------:R-:W-:Y:S01]  /*264f0*/  @P0 IMAD.MOV R2, RZ, RZ, R6 ;  /* 0x000000ffff020224 */ /* 0x000fe200078e0206 */
[----:B------:R-:W-:Y:S01]  /*26500*/  ISETP.NE.AND P0, PT, R14, 0x1, PT ;  /* 0x000000010e00780c */ /* 0x000fe20003f05270 */
[----:B------:R-:W-:Y:S02]  /*26510*/  VIADD R3, R0, 0x1 ;  /* 0x0000000100037836 */ /* 0x000fe40000000000 */
[----:B------:R-:W-:Y:S01]  /*26520*/  @P3 IMAD.MOV R3, RZ, RZ, R0 ;  /* 0x000000ffff033224 */ /* 0x000fe200078e0200 */
[C---:B------:R-:W-:Y:S02]  /*26530*/  ISETP.NE.AND P3, PT, R15.reuse, 0x2, PT ;  /* 0x000000020f00780c */ /* 0x040fe40003f65270 */
[----:B------:R-:W-:Y:S01]  /*26540*/  IADD3 R6, PT, PT, R2, 0x1, RZ ;  /* 0x0000000102067810 */ /* 0x000fe20007ffe0ff */
[----:B------:R-:W-:Y:S01]  /*26550*/  @P1 IMAD.MOV R6, RZ, RZ, R2 ;  /* 0x000000ffff061224 */ /* 0x000fe200078e0202 */
[----:B------:R-:W-:Y:S01]  /*26560*/  ISETP.NE.AND P1, PT, R15, 0x1, PT ;  /* 0x000000010f00780c */ /* 0x000fe20003f25270 */
[C---:B------:R-:W-:Y:S01]  /*26570*/  VIADD R0, R3.reuse, 0x1 ;  /* 0x0000000103007836 */ /* 0x040fe20000000000 */
[----:B------:R-:W-:Y:S01]  /*26580*/  @P2 IADD3 R0, PT, PT, R3, RZ, RZ ;  /* 0x000000ff03002210 */ /* 0x000fe20007ffe0ff */
[----:B------:R-:W4:Y:S01]  /*26590*/  LDL.64 R14, [R1+0xea0] ;  /* 0x000ea000010e7983 */ /* 0x000f220000100a00 */
[----:B------:R-:W-:Y:S01]  /*265a0*/  ISETP.NE.AND P2, PT, R12, 0x2, PT ;  /* 0x000000020c00780c */ /* 0x000fe20003f45270 */
[----:B------:R-:W-:-:S02]  /*265b0*/  VIADD R2, R6, 0x1 ;  /* 0x0000000106027836 */ /* 0x000fc40000000000 */
[----:B------:R-:W-:Y:S01]  /*265c0*/  @P0 IMAD.MOV R2, RZ, RZ, R6 ;  /* 0x000000ffff020224 */ /* 0x000fe200078e0206 */
[----:B------:R-:W-:Y:S01]  /*265d0*/  ISETP.NE.AND P0, PT, R12, 0x1, PT ;  /* 0x000000010c00780c */ /* 0x000fe20003f05270 */
[----:B------:R-:W-:Y:S02]  /*265e0*/  VIADD R3, R0, 0x1 ;  /* 0x0000000100037836 */ /* 0x000fe40000000000 */
[----:B------:R-:W-:Y:S01]  /*265f0*/  @P3 IMAD.MOV R3, RZ, RZ, R0 ;  /* 0x000000ffff033224 */ /* 0x000fe200078e0200 */
[----:B------:R-:W-:Y:S01]  /*26600*/  ISETP.NE.AND P3, PT, R13, 0x2, PT ;  /* 0x000000020d00780c */ /* 0x000fe20003f65270 */
[C---:B------:R-:W-:Y:S01]  /*26610*/  VIADD R6, R2.reuse, 0x1 ;  /* 0x0000000102067836 */ /* 0x040fe20000000000 */
[----:B------:R-:W-:Y:S01]  /*26620*/  @P1 IADD3 R6, PT, PT, R2, RZ, RZ ;  /* 0x000000ff02061210 */ /* 0x000fe20007ffe0ff */
[----:B------:R-:W-:Y:S01]  /*26630*/  VIADD R0, R3, 0x1 ;  /* 0x0000000103007836 */ /* 0x000fe20000000000 */
[----:B------:R-:W-:Y:S01]  /*26640*/  ISETP.NE.AND P1, PT, R13, 0x1, PT ;  /* 0x000000010d00780c */ /* 0x000fe20003f25270 */
[----:B------:R-:W-:-:S02]  /*26650*/  @P2 IMAD.MOV R0, RZ, RZ, R3 ;  /* 0x000000ffff002224 */ /* 0x000fc400078e0203 */
[----:B------:R-:W4:Y:S01]  /*26660*/  LDL.64 R2, [R1+0xea8] ;  /* 0x000ea80001027983 */ /* 0x000f220000100a00 */
[C---:B------:R-:W-:Y:S01]  /*26670*/  VIADD R7, R6.reuse, 0x1 ;  /* 0x0000000106077836 */ /* 0x040fe20000000000 */
[----:B------:R-:W-:Y:S02]  /*26680*/  @P0 IADD3 R7, PT, PT, R6, RZ, RZ ;  /* 0x000000ff06070210 */ /* 0x000fe40007ffe0ff */
[C---:B------:R-:W-:Y:S02]  /*26690*/  ISETP.NE.AND P2, PT, R10.reuse, 0x2, PT ;  /* 0x000000020a00780c */ /* 0x040fe40003f45270 */
[----:B------:R-:W-:Y:S01]  /*266a0*/  ISETP.NE.AND P0, PT, R10, 0x1, PT ;  /* 0x000000010a00780c */ /* 0x000fe20003f05270 */
[----:B------:R-:W-:Y:S02]  /*266b0*/  VIADD R12, R0, 0x1 ;  /* 0x00000001000c7836 */ /* 0x000fe40000000000 */
[----:B------:R-:W-:Y:S02]  /*266c0*/  @P3 IMAD.MOV R12, RZ, RZ, R0 ;  /* 0x000000ffff0c3224 */ /* 0x000fe400078e0200 */
[----:B------:R-:W-:Y:S01]  /*266d0*/  VIADD R0, R7, 0x1 ;  /* 0x0000000107007836 */ /* 0x000fe20000000000 */
[C---:B------:R-:W-:Y:S01]  /*266e0*/  ISETP.NE.AND P3, PT, R11.reuse, 0x2, PT ;  /* 0x000000020b00780c */ /* 0x040fe20003f65270 */
[----:B------:R-:W-:Y:S01]  /*266f0*/  @P1 IMAD.MOV R0, RZ, RZ, R7 ;  /* 0x000000ffff001224 */ /* 0x000fe200078e0207 */
[----:B------:R-:W-:Y:S01]  /*26700*/  ISETP.NE.AND P1, PT, R11, 0x1, PT ;  /* 0x000000010b00780c */ /* 0x000fe20003f25270 */
[----:B------:R-:W4:Y:S01]  /*26710*/  LDL.64 R6, [R1+0xeb0] ;  /* 0x000eb00001067983 */ /* 0x000f220000100a00 */
[C---:B------:R-:W-:Y:S01]  /*26720*/  VIADD R10, R12.reuse, 0x1 ;  /* 0x000000010c0a7836 */ /* 0x040fe20000000000 */
[----:B------:R-:W-:Y:S01]  /*26730*/  @P2 IADD3 R10, PT, PT, R12, RZ, RZ ;  /* 0x000000ff0c0a2210 */ /* 0x000fe20007ffe0ff */
[----:B------:R-:W-:-:S02]  /*26740*/  VIADD R11, R0, 0x1 ;  /* 0x00000001000b7836 */ /* 0x000fc40000000000 */
[----:B------:R-:W-:Y:S02]  /*26750*/  @P0 IMAD.MOV R11, RZ, RZ, R0 ;  /* 0x000000ffff0b0224 */ /* 0x000fe400078e0200 */
[----:B------:R-:W-:-:S03]  /*26760*/  VIADD R0, R10, 0x1 ;  /* 0x000000010a007836 */ /* 0x000fc60000000000 */
[----:B------:R-:W-:Y:S01]  /*26770*/  IADD3 R12, PT, PT, R11, 0x1, RZ ;  /* 0x000000010b0c7810 */ /* 0x000fe20007ffe0ff */
[----:B------:R-:W-:Y:S02]  /*26780*/  @P3 IMAD.MOV R0, RZ, RZ, R10 ;  /* 0x000000ffff003224 */ /* 0x000fe400078e020a */
[----:B------:R-:W-:Y:S02]  /*26790*/  @P1 IMAD.MOV R12, RZ, RZ, R11 ;  /* 0x000000ffff0c1224 */ /* 0x000fe400078e020b */
[----:B------:R-:W4:Y:S01]  /*267a0*/  LDL.64 R10, [R1+0xeb8] ;  /* 0x000eb800010a7983 */ /* 0x000f220000100a00 */
[C---:B------:R-:W-:Y:S02]  /*267b0*/  ISETP.NE.AND P0, PT, R4.reuse, 0x1, PT ;  /* 0x000000010400780c */ /* 0x040fe40003f05270 */
[----:B------:R-:W-:Y:S02]  /*267c0*/  ISETP.NE.AND P1, PT, R4, 0x2, PT ;  /* 0x000000020400780c */ /* 0x000fe40003f25270 */
[----:B------:R-:W4:Y:S01]  /*267d0*/  LDL R4, [R1+0xec0] ;  /* 0x000ec00001047983 */ /* 0x000f220000100800 */
[----:B------:R-:W-:-:S02]  /*267e0*/  ISETP.NE.AND P3, PT, R5, 0x2, PT ;  /* 0x000000020500780c */ /* 0x000fc40003f65270 */
[----:B------:R-:W-:Y:S01]  /*267f0*/  ISETP.NE.AND P2, PT, R5, 0x1, PT ;  /* 0x000000010500780c */ /* 0x000fe20003f45270 */
[----:B------:R-:W-:-:S07]  /*26800*/  VIADD R5, R0, 0x1 ;  /* 0x0000000100057836 */ /* 0x000fce0000000000 */
[----:B------:R-:W-:Y:S02]  /*26810*/  @P1 IMAD.MOV R5, RZ, RZ, R0 ;  /* 0x000000ffff051224 */ /* 0x000fe400078e0200 */
[C---:B------:R-:W-:Y:S01]  /*26820*/  VIADD R0, R12.reuse, 0x1 ;  /* 0x000000010c007836 */ /* 0x040fe20000000000 */
[----:B------:R-:W-:Y:S01]  /*26830*/  @P0 IADD3 R0, PT, PT, R12, RZ, RZ ;  /* 0x000000ff0c000210 */ /* 0x000fe20007ffe0ff */
[----:B------:R-:W-:Y:S02]  /*26840*/  VIADD R12, R5, 0x1 ;  /* 0x00000001050c7836 */ /* 0x000fe40000000000 */
[----:B------:R-:W-:Y:S02]  /*26850*/  @P3 IMAD.MOV R12, RZ, RZ, R5 ;  /* 0x000000ffff0c3224 */ /* 0x000fe400078e0205 */
[----:B------:R-:W-:Y:S02]  /*26860*/  VIADD R5, R0, 0x1 ;  /* 0x0000000100057836 */ /* 0x000fe40000000000 */
[----:B------:R-:W-:Y:S01]  /*26870*/  @P2 IMAD.MOV R5, RZ, RZ, R0 ;  /* 0x000000ffff052224 */ /* 0x000fe200078e0200 */
[----:B------:R-:W-:-:S02]  /*26880*/  IADD3 R0, PT, PT, R12, 0x1, RZ ;  /* 0x000000010c007810 */ /* 0x000fc40007ffe0ff */
[C---:B--2---:R-:W-:Y:S02]  /*26890*/  ISETP.NE.AND P0, PT, R8.reuse, 0x1, PT ;  /* 0x000000010800780c */ /* 0x044fe40003f05270 */
[----:B------:R-:W-:Y:S02]  /*268a0*/  ISETP.NE.AND P1, PT, R8, 0x2, PT ;  /* 0x000000020800780c */ /* 0x000fe40003f25270 */
[C---:B------:R-:W-:Y:S02]  /*268b0*/  ISETP.NE.AND P2, PT, R9.reuse, 0x1, PT ;  /* 0x000000010900780c */ /* 0x040fe40003f45270 */
[----:B------:R-:W-:Y:S01]  /*268c0*/  ISETP.NE.AND P3, PT, R9, 0x2, PT ;  /* 0x000000020900780c */ /* 0x000fe20003f65270 */
[----:B------:R-:W-:-:S06]  /*268d0*/  VIADD R8, R5, 0x1 ;  /* 0x0000000105087836 */ /* 0x000fcc0000000000 */
[----:B------:R-:W-:Y:S02]  /*268e0*/  @P0 IMAD.MOV R8, RZ, RZ, R5 ;  /* 0x000000ffff080224 */ /* 0x000fe400078e0205 */
[----:B------:R-:W-:Y:S01]  /*268f0*/  @P1 IMAD.MOV R0, RZ, RZ, R12 ;  /* 0x000000ffff001224 */ /* 0x000fe200078e020c */
[C---:B---3--:R-:W-:Y:S02]  /*26900*/  ISETP.NE.AND P0, PT, R20.reuse, 0x1, PT ;  /* 0x000000011400780c */ /* 0x048fe40003f05270 */
[----:B------:R-:W-:Y:S01]  /*26910*/  ISETP.NE.AND P1, PT, R20, 0x2, PT ;  /* 0x000000021400780c */ /* 0x000fe20003f25270 */
[----:B------:R-:W-:Y:S01]  /*26920*/  VIADD R5, R0, 0x1 ;  /* 0x0000000100057836 */ /* 0x000fe20000000000 */
[----:B------:R-:W-:Y:S01]  /*26930*/  IADD3 R9, PT, PT, R8, 0x1, RZ ;  /* 0x0000000108097810 */ /* 0x000fe20007ffe0ff */
[----:B------:R-:W-:Y:S01]  /*26940*/  @P2 IMAD.MOV R9, RZ, RZ, R8 ;  /* 0x000000ffff092224 */ /* 0x000fe200078e0208 */
[C---:B------:R-:W-:Y:S01]  /*26950*/  ISETP.NE.AND P2, PT, R21.reuse, 0x1, PT ;  /* 0x000000011500780c */ /* 0x040fe20003f45270 */
[----:B------:R-:W-:Y:S01]  /*26960*/  @P3 IMAD.MOV R5, RZ, RZ, R0 ;  /* 0x000000ffff053224 */ /* 0x000fe200078e0200 */
[----:B------:R-:W-:Y:S01]  /*26970*/  ISETP.NE.AND P3, PT, R21, 0x2, PT ;  /* 0x000000021500780c */ /* 0x000fe20003f65270 */
[----:B------:R-:W-:-:S02]  /*26980*/  VIADD R8, R9, 0x1 ;  /* 0x0000000109087836 */ /* 0x000fc40000000000 */
[C---:B------:R-:W-:Y:S02]  /*26990*/  VIADD R0, R5.reuse, 0x1 ;  /* 0x0000000105007836 */ /* 0x040fe40000000000 */
[----:B------:R-:W-:Y:S02]  /*269a0*/  @P0 IMAD.MOV R8, RZ, RZ, R9 ;  /* 0x000000ffff080224 */ /* 0x000fe400078e0209 */
[----:B------:R-:W-:Y:S02]  /*269b0*/  @P1 IADD3 R0, PT, PT, R5, RZ, RZ ;  /* 0x000000ff05001210 */ /* 0x000fe40007ffe0ff */
[C---:B------:R-:W-:Y:S02]  /*269c0*/  ISETP.NE.AND P0, PT, R22.reuse, 0x1, PT ;  /* 0x000000011600780c */ /* 0x040fe40003f05270 */
        /* <DEDUP_REMOVED lines=18> */
[----:B------:R-:W-:-:S02]  /*26af0*/  ISETP.NE.AND P3, PT, R31, 0x2, PT ;  /* 0x000000021f00780c */ /* 0x000fc40003f65270 */
[----:B------:R-:W-:Y:S01]  /*26b00*/  IADD3 R8, PT, PT, R9, 0x1, RZ ;  /* 0x0000000109087810 */ /* 0x000fe20007ffe0ff */
[----:B------:R-:W-:Y:S02]  /*26b10*/  VIADD R0, R5, 0x1 ;  /* 0x0000000105007836 */ /* 0x000fe40000000000 */
[----:B------:R-:W-:Y:S02]  /*26b20*/  @P0 IMAD.MOV R8, RZ, RZ, R9 ;  /* 0x000000ffff080224 */ /* 0x000fe400078e0209 */
[----:B------:R-:W-:Y:S01]  /*26b30*/  @P1 IMAD.MOV R0, RZ, RZ, R5 ;  /* 0x000000ffff001224 */ /* 0x000fe200078e0205 */
[C---:B------:R-:W-:Y:S02]  /*26b40*/  ISETP.NE.AND P0, PT, R28.reuse, 0x1, PT ;  /* 0x000000011c00780c */ /* 0x040fe40003f05270 */
[----:B------:R-:W-:Y:S01]  /*26b50*/  ISETP.NE.AND P1, PT, R28, 0x2, PT ;  /* 0x000000021c00780c */ /* 0x000fe20003f25270 */
[----:B------:R-:W-:Y:S02]  /*26b60*/  VIADD R9, R8, 0x1 ;  /* 0x0000000108097836 */ /* 0x000fe40000000000 */
[C---:B------:R-:W-:Y:S01]  /*26b70*/  VIADD R5, R0.reuse, 0x1 ;  /* 0x0000000100057836 */ /* 0x040fe20000000000 */
[----:B------:R-:W-:Y:S01]  /*26b80*/  @P3 IADD3 R5, PT, PT, R0, RZ, RZ ;  /* 0x000000ff00053210 */ /* 0x000fe20007ffe0ff */
[----:B------:R-:W-:Y:S01]  /*26b90*/  @P2 IMAD.MOV R9, RZ, RZ, R8 ;  /* 0x000000ffff092224 */ /* 0x000fe200078e0208 */
[----:B------:R-:W-:-:S02]  /*26ba0*/  ISETP.NE.AND P2, PT, R29, 0x1, PT ;  /* 0x000000011d00780c */ /* 0x000fc40003f45270 */
[----:B------:R-:W-:Y:S01]  /*26bb0*/  ISETP.NE.AND P3, PT, R29, 0x2, PT ;  /* 0x000000021d00780c */ /* 0x000fe20003f65270 */
[----:B------:R-:W-:Y:S02]  /*26bc0*/  VIADD R8, R9, 0x1 ;  /* 0x0000000109087836 */ /* 0x000fe40000000000 */
[----:B------:R-:W-:Y:S01]  /*26bd0*/  VIADD R0, R5, 0x1 ;  /* 0x0000000105007836 */ /* 0x000fe20000000000 */
        /* <DEDUP_REMOVED lines=9> */
[----:B------:R-:W-:Y:S01]  /*26c70*/  ISETP.NE.AND P3, PT, R27, 0x2, PT ;  /* 0x000000021b00780c */ /* 0x000fe20003f65270 */
[----:B------:R-:W-:Y:S02]  /*26c80*/  VIADD R8, R9, 0x1 ;  /* 0x0000000109087836 */ /* 0x000fe40000000000 */
[----:B------:R-:W-:Y:S01]  /*26c90*/  @P0 IMAD.MOV R8, RZ, RZ, R9 ;  /* 0x000000ffff080224 */ /* 0x000fe200078e0209 */
[----:B------:R-:W-:Y:S01]  /*26ca0*/  IADD3 R0, PT, PT, R5, 0x1, RZ ;  /* 0x0000000105007810 */ /* 0x000fe20007ffe0ff */
[----:B------:R-:W-:Y:S01]  /*26cb0*/  @P1 IMAD.MOV R0, RZ, RZ, R5 ;  /* 0x000000ffff001224 */ /* 0x000fe200078e0205 */
[C---:B----4-:R-:W-:Y:S02]  /*26cc0*/  ISETP.NE.AND P0, PT, R24.reuse, 0x1, PT ;  /* 0x000000011800780c */ /* 0x050fe40003f05270 */
[----:B------:R-:W-:-:S02]  /*26cd0*/  ISETP.NE.AND P1, PT, R24, 0x2, PT ;  /* 0x000000021800780c */ /* 0x000fc40003f25270 */
[----:B------:R-:W-:Y:S01]  /*26ce0*/  IADD3 R9, PT, PT, R8, 0x1, RZ ;  /* 0x0000000108097810 */ /* 0x000fe20007ffe0ff */
[----:B------:R-:W-:Y:S01]  /*26cf0*/  @P2 IMAD.MOV R9, RZ, RZ, R8 ;  /* 0x000000ffff092224 */ /* 0x000fe200078e0208 */
[C---:B------:R-:W-:Y:S01]  /*26d00*/  ISETP.NE.AND P2, PT, R25.reuse, 0x1, PT ;  /* 0x000000011900780c */ /* 0x040fe20003f45270 */
[----:B------:R-:W-:Y:S02]  /*26d10*/  VIADD R5, R0, 0x1 ;  /* 0x0000000100057836 */ /* 0x000fe40000000000 */
[----:B------:R-:W-:Y:S01]  /*26d20*/  @P3 IMAD.MOV R5, RZ, RZ, R0 ;  /* 0x000000ffff053224 */ /* 0x000fe200078e0200 */
[----:B------:R-:W-:Y:S01]  /*26d30*/  ISETP.NE.AND P3, PT, R25, 0x2, PT ;  /* 0x000000021900780c */ /* 0x000fe20003f65270 */
[----:B------:R-:W-:Y:S02]  /*26d40*/  VIADD R8, R9, 0x1 ;  /* 0x0000000109087836 */ /* 0x000fe40000000000 */
[C---:B------:R-:W-:Y:S02]  /*26d50*/  VIADD R0, R5.reuse, 0x1 ;  /* 0x0000000105007836 */ /* 0x040fe40000000000 */
[----:B------:R-:W-:Y:S01]  /*26d60*/  @P0 IMAD.MOV R8, RZ, RZ, R9 ;  /* 0x000000ffff080224 */ /* 0x000fe200078e0209 */
[----:B------:R-:W-:-:S02]  /*26d70*/  @P1 IADD3 R0, PT, PT, R5, RZ, RZ ;  /* 0x000000ff05001210 */ /* 0x000fc40007ffe0ff */
        /* <DEDUP_REMOVED lines=8> */
[----:B------:R-:W-:Y:S02]  /*26e00*/  VIADD R8, R9, 0x1 ;  /* 0x0000000109087836 */ /* 0x000fe40000000000 */
[----:B------:R-:W-:-:S02]  /*26e10*/  VIADD R0, R5, 0x1 ;  /* 0x0000000105007836 */ /* 0x000fc40000000000 */
[----:B------:R-:W-:Y:S02]  /*26e20*/  @P0 IADD3 R8, PT, PT, R9, RZ, RZ ;  /* 0x000000ff09080210 */ /* 0x000fe40007ffe0ff */
        /* <DEDUP_REMOVED lines=77> */
[----:B------:R-:W-:-:S02]  /*27300*/  VIADD R2, R0, 0x1 ;  /* 0x0000000100027836 */ /* 0x000fc40000000000 */
[----:B------:R-:W-:Y:S02]  /*27310*/  @P3 IMAD.MOV R2, RZ, RZ, R0 ;  /* 0x000000ffff023224 */ /* 0x000fe400078e0200 */
[----:B------:R-:W-:Y:S02]  /*27320*/  VIADD R0, R4, 0x1 ;  /* 0x0000000104007836 */ /* 0x000fe40000000000 */
[----:B------:R-:W-:Y:S02]  /*27330*/  VIADD R3, R2, 0x1 ;  /* 0x0000000102037836 */ /* 0x000fe40000000000 */
[----:B------:R-:W-:Y:S02]  /*27340*/  @P0 IADD3 R0, PT, PT, R4, RZ, RZ ;  /* 0x000000ff04000210 */ /* 0x000fe40007ffe0ff */
[----:B------:R-:W-:-:S03]  /*27350*/  @P1 IMAD.MOV R3, RZ, RZ, R2 ;  /* 0x000000ffff031224 */ /* 0x000fc600078e0202 */
[----:B-----5:R-:W-:Y:S02]  /*27360*/  IMAD.IADD R0, R17, 0x1, R0 ;  /* 0x0000000111007824 */ /* 0x020fe400078e0200 */
[----:B------:R-:W-:-:S05]  /*27370*/  IMAD.IADD R3, R16, 0x1, R3 ;  /* 0x0000000110037824 */ /* 0x000fca00078e0203 */
[----:B------:R-:W-:-:S13]  /*27380*/  ISETP.GT.AND P0, PT, R0, R3, PT ;  /* 0x000000030000720c */ /* 0x000fda0003f04270 */
[----:B------:R-:W-:Y:S05]  /*27390*/  @!P0 EXIT ;  /* 0x000000000000894d */ /* 0x000fea0003800000 */
[----:B------:R-:W0:Y:S01]  /*273a0*/  S2R R0, SR_LANEID ;  /* 0x0000000000007919 */ /* 0x000e220000000000 */
[----:B------:R-:W1:Y:S01]  /*273b0*/  LDC.64 R2, c[0x0][0x388] ;  /* 0x0000e200ff027b82 */ /* 0x000e620000000a00 */
[----:B------:R-:W-:Y:S01]  /*273c0*/  VOTEU.ANY UR4, UPT, PT ;  /* 0x0000000000047886 */ /* 0x000fe200038e0100 */
[----:B------:R-:W1:Y:S01]  /*273d0*/  S2R R7, SR_CTAID.X ;  /* 0x0000000000077919 */ /* 0x000e620000002500 */
[----:B------:R-:W-:Y:S02]  /*273e0*/  UFLO.U32 UR5, UR4 ;  /* 0x00000004000572bd */ /* 0x000fe400080e0000 */
[----:B------:R-:W2:Y:S04]  /*273f0*/  POPC R5, UR4 ;  /* 0x0000000400057d09 */ /* 0x000ea80008000000 */
[----:B0-----:R-:W-:Y:S01]  /*27400*/  ISETP.EQ.U32.AND P0, PT, R0, UR5, PT ;  /* 0x0000000500007c0c */ /* 0x001fe2000bf02070 */
[----:B-1----:R-:W-:-:S12]  /*27410*/  IMAD.WIDE.U32 R2, R7, 0x4, R2 ;  /* 0x0000000407027825 */ /* 0x002fd800078e0002 */
[----:B--2---:R-:W-:Y:S01]  /*27420*/  @P0 REDG.E.ADD.STRONG.GPU desc[UR8][R2.64], R5 ;  /* 0x000000050200098e */ /* 0x004fe2000c12e108 */
[----:B------:R-:W-:Y:S05]  /*27430*/  EXIT ;  /* 0x000000000000794d */ /* 0x000fea0003800000 */
.L_x_298:
[----:B------:R-:W-:-:S00]  /*27440*/  BRA `(.L_x_298) ;  /* 0xfffffffc00fc7947 */ /* 0x000fc0000383ffff */
[----:B------:R-:W-:-:S00]  /*27450*/  NOP ;  /* 0x0000000000007918 */ /* 0x000fc00000000000 */
        /* <DEDUP_REMOVED lines=10> */
.L_x_299:


//--------------------- .nv.global.init           --------------------------
	.section	.nv.global.init,"aw",@progbits
	.align	4
.nv.global.init:
	.type		mrg32k3aM1SubSeq,@object
	.size		mrg32k3aM1SubSeq,(mrg32k3aM2SubSeq - mrg32k3aM1SubSeq)
mrg32k3aM1SubSeq:
        /*0000*/ 	.byte	0x0b, 0xcc, 0xee, 0x04, 0x73, 0x29, 0x8b, 0x6f, 0xf6, 0x53, 0x03, 0xf6, 0x23, 0xf6, 0xea, 0xda
        /* <DEDUP_REMOVED lines=125> */
	.type		mrg32k3aM2SubSeq,@object
	.size		mrg32k3aM2SubSeq,(mrg32k3aM1 - mrg32k3aM2SubSeq)
mrg32k3aM2SubSeq:
        /* <DEDUP_REMOVED lines=126> */
	.type		mrg32k3aM1,@object
	.size		mrg32k3aM1,(mrg32k3aM1Seq - mrg32k3aM1)
mrg32k3aM1:
        /* <DEDUP_REMOVED lines=144> */
	.type		mrg32k3aM1Seq,@object
	.size		mrg32k3aM1Seq,(mrg32k3aM2 - mrg32k3aM1Seq)
mrg32k3aM1Seq:
        /* <DEDUP_REMOVED lines=144> */
	.type		mrg32k3aM2,@object
	.size		mrg32k3aM2,(mrg32k3aM2Seq - mrg32k3aM2)
mrg32k3aM2:
        /* <DEDUP_REMOVED lines=144> */
	.type		mrg32k3aM2Seq,@object
	.size		mrg32k3aM2Seq,(precalc_xorwow_matrix - mrg32k3aM2Seq)
mrg32k3aM2Seq:
        /* <DEDUP_REMOVED lines=144> */
	.type		precalc_xorwow_matrix,@object
	.size		precalc_xorwow_matrix,(precalc_xorwow_offset_matrix - precalc_xorwow_matrix)
precalc_xorwow_matrix:
        /* <DEDUP_REMOVED lines=6400> */
	.type		precalc_xorwow_offset_matrix,@object
	.size		precalc_xorwow_offset_matrix,(.L_1 - precalc_xorwow_offset_matrix)
precalc_xorwow_offset_matrix:
        /* <DEDUP_REMOVED lines=6400> */
.L_1:


//--------------------- .nv.shared.reserved.0     --------------------------
	.section	.nv.shared.reserved.0,"aw",@nobits
	.weak		__nv_reservedSMEM_offset_0_alias
	.size		__nv_reservedSMEM_offset_0_alias, 0, 64
	.other		__nv_reservedSMEM_offset_0_alias,@"STO_CUDA_RESERVED_SHARED STV_DEFAULT"
__nv_reservedSMEM_offset_0_alias:
	.zero		0
	.zero		64


//--------------------- .nv.constant0._Z17randomPlaysKernelP5StatePiS1_S1_S0_ --------------------------
	.section	.nv.constant0._Z17randomPlaysKernelP5StatePiS1_S1_S0_,"a",@progbits
	.sectionflags	@""
	.align	4
.nv.constant0._Z17randomPlaysKernelP5StatePiS1_S1_S0_:
	.zero		936


//--------------------- SYMBOLS --------------------------

	.type		.nv.reservedSmem.offset0,@object
	.size		.nv.reservedSmem.offset0,0x4
